	.target	sm_100a

	.elftype	@"ET_EXEC"


//--------------------- .note.nv.tkinfo           --------------------------
	.section	.note.nv.tkinfo,"",@"SHT_NOTE"
	.sectionflags	@"SHF_NOTE_NV_TKINFO"
	.tkinfo
        /*0018*/ 	.word	0x00000002
        /*0030*/ 	.string	""
        /*0030*/ 	.string	"ptxas"
        /*0030*/ 	.string	"Cuda compilation tools, release 13.0, V13.0.88"
        /*0030*/ 	.string	"Build cuda_13.0.r13.0/compiler.36424714_0"
        /*0030*/ 	.string	"-arch sm_100a -m 64 "



//--------------------- .note.nv.cuinfo           --------------------------
	.section	.note.nv.cuinfo,"",@"SHT_NOTE"
	.sectionflags	@"SHF_NOTE_NV_CUINFO"
        /*0018*/ 	.short	0x0002
        /*001a*/ 	.short	0x0064
        /*001c*/ 	.short	0x0082
	.zero		2


//--------------------- .nv.info                  --------------------------
	.section	.nv.info,"",@"SHT_CUDA_INFO"
	.align	4


	//----- nvinfo : EIATTR_REGCOUNT
	.align		4
        /*0000*/ 	.byte	0x04, 0x2f
        /*0002*/ 	.short	(.L_19 - .L_18)
	.align		4
.L_18:
        /*0004*/ 	.word	index@(_ZN7cutlass13device_kernelINS_4gemm6kernel13GemmUniversalIN4cute5tupleIJiiiiEEENS1_10collective13CollectiveMmaINS1_46MainloopSm100TmaUmmaWarpSpecializedBlockScaledILi3ELi2ELi1ENS5_IJNS4_1CILi8EEENSA_ILi1EEESC_EEEEENS5_IJNSA_ILi128EEENSA_ILi256EEESG_EEENS5_IJNS_12float_e2m1_tENS_13float_ue4m3_tEEEENS5_IJNS5_IJlSC_lEEENS4_6LayoutINS5_IJNS5_IJNS5_IJNSA_ILi32EEENSA_ILi4EEEEEEiEEENS5_IJNS5_IJNSA_ILi16EEESO_EEEiEEENS5_IJSC_iEEEEEENS5_IJST_NS5_IJNS5_IJNSA_ILi0EEESC_EEENSA_ILi512EEEEEENS5_IJSW_iEEEEEEEEEEESK_S13_NS4_8TiledMMAINS4_8MMA_AtomIJNS4_17SM100_MMA_MXF4_SSISI_SI_fSJ_Li128ELi256ELi16ELNS4_4UMMA5MajorE0ELS18_0ELNS17_7ScaleInE0ELS19_0EEEEEENSM_INS5_IJSC_SC_SC_EEENS5_IJSW_SW_SW_EEEEENS5_IJNS4_10UnderscoreES1F_S1F_EEEEENS5_IJNS4_13SM90_TMA_LOADES1I_EEENS5_IJNS4_14ComposedLayoutINS4_7SwizzleILi3ELi4ELi3EEENS4_18smem_ptr_flag_bitsILi4EEENSM_INS5_IJSB_SG_EEENS5_IJSG_SC_EEEEEEENSM_INS5_IJNS5_IJNS5_IJSP_SC_EEESS_EEESC_NS5_IJSC_SO_EEEEEENS5_IJNS5_IJNS5_IJSS_SY_EEESX_EEESW_NS5_IJSO_SY_EEEEEEEEEEEvNS4_8identityENS5_IJNS4_23SM90_TMA_LOAD_MULTICASTES24_EEENS5_IJS1S_NSM_INS5_IJNS5_IJNS5_IJSP_NSA_ILi2EEEEEESS_EEESC_S1V_EEENS5_IJS1Y_SW_NS5_IJSO_NSA_ILi1024EEEEEEEEEEEEEEvS23_EENS_8epilogue10collective18CollectiveEpilogueINS2G_23Sm100TmaWarpSpecializedILi4ELi2ELi32ELb1ELb0EEEJNS5_IJNSA_ILi64EEESG_SG_EEENS5_IJNSM_IS2L_SC_EENSM_INS5_IJSN_S26_EEENS5_IJSC_SF_EEEEEEEENS_10bfloat16_tESL_S2S_SL_NS2G_6fusion15FusionCallbacksIS2K_NS2T_17LinearCombinationIS2S_fS2S_fLNS_15FloatRoundStyleE2EEES2M_S2R_JEEENS4_5SM1004TMEM4LOAD26SM100_TMEM_LOAD_32dp32b32xES1I_NS1K_INS1L_ILi2ELi4ELi3EEENS1N_ILi16EEENSM_INS5_IJSB_SN_EEENS5_IJSN_SC_EEEEEEENS4_39AutoVectorizingCopyWithAssumedAlignmentILi128EEENS4_14SM90_TMA_STOREES38_S3A_S3A_EEEvvEEEEvNT_6ParamsE)
        /*0008*/ 	.word	0x000000de


	//----- nvinfo : EIATTR_FRAME_SIZE
	.align		4
.L_19:
        /*000c*/ 	.byte	0x04, 0x11
        /*000e*/ 	.short	(.L_21 - .L_20)
	.align		4
.L_20:
        /*0010*/ 	.word	index@($__internal_2_$__cuda_sm10x_tcgen05_guardrail_trap_unallocated_columns_being_dealloced)
        /*0014*/ 	.word	0x00000000


	//----- nvinfo : EIATTR_FRAME_SIZE
	.align		4
.L_21:
        /*0018*/ 	.byte	0x04, 0x11
        /*001a*/ 	.short	(.L_23 - .L_22)
	.align		4
.L_22:
        /*001c*/ 	.word	index@($__internal_1_$__cuda_sm10x_tcgen05_guardrail_trap_phase_invalid_during_alloc)
        /*0020*/ 	.word	0x00000000


	//----- nvinfo : EIATTR_FRAME_SIZE
	.align		4
.L_23:
        /*0024*/ 	.byte	0x04, 0x11
        /*0026*/ 	.short	(.L_25 - .L_24)
	.align		4
.L_24:
        /*0028*/ 	.word	index@($__internal_0_$__cuda_sm10x_tcgen05_guardrail_trap_col_being_dealloced_not_returned_by_alloc)
        /*002c*/ 	.word	0x00000000


	//----- nvinfo : EIATTR_FRAME_SIZE
	.align		4
.L_25:
        /*0030*/ 	.byte	0x04, 0x11
        /*0032*/ 	.short	(.L_27 - .L_26)
	.align		4
.L_26:
        /*0034*/ 	.word	index@(_ZN7cutlass13device_kernelINS_4gemm6kernel13GemmUniversalIN4cute5tupleIJiiiiEEENS1_10collective13CollectiveMmaINS1_46MainloopSm100TmaUmmaWarpSpecializedBlockScaledILi3ELi2ELi1ENS5_IJNS4_1CILi8EEENSA_ILi1EEESC_EEEEENS5_IJNSA_ILi128EEENSA_ILi256EEESG_EEENS5_IJNS_12float_e2m1_tENS_13float_ue4m3_tEEEENS5_IJNS5_IJlSC_lEEENS4_6LayoutINS5_IJNS5_IJNS5_IJNSA_ILi32EEENSA_ILi4EEEEEEiEEENS5_IJNS5_IJNSA_ILi16EEESO_EEEiEEENS5_IJSC_iEEEEEENS5_IJST_NS5_IJNS5_IJNSA_ILi0EEESC_EEENSA_ILi512EEEEEENS5_IJSW_iEEEEEEEEEEESK_S13_NS4_8TiledMMAINS4_8MMA_AtomIJNS4_17SM100_MMA_MXF4_SSISI_SI_fSJ_Li128ELi256ELi16ELNS4_4UMMA5MajorE0ELS18_0ELNS17_7ScaleInE0ELS19_0EEEEEENSM_INS5_IJSC_SC_SC_EEENS5_IJSW_SW_SW_EEEEENS5_IJNS4_10UnderscoreES1F_S1F_EEEEENS5_IJNS4_13SM90_TMA_LOADES1I_EEENS5_IJNS4_14ComposedLayoutINS4_7SwizzleILi3ELi4ELi3EEENS4_18smem_ptr_flag_bitsILi4EEENSM_INS5_IJSB_SG_EEENS5_IJSG_SC_EEEEEEENSM_INS5_IJNS5_IJNS5_IJSP_SC_EEESS_EEESC_NS5_IJSC_SO_EEEEEENS5_IJNS5_IJNS5_IJSS_SY_EEESX_EEESW_NS5_IJSO_SY_EEEEEEEEEEEvNS4_8identityENS5_IJNS4_23SM90_TMA_LOAD_MULTICASTES24_EEENS5_IJS1S_NSM_INS5_IJNS5_IJNS5_IJSP_NSA_ILi2EEEEEESS_EEESC_S1V_EEENS5_IJS1Y_SW_NS5_IJSO_NSA_ILi1024EEEEEEEEEEEEEEvS23_EENS_8epilogue10collective18CollectiveEpilogueINS2G_23Sm100TmaWarpSpecializedILi4ELi2ELi32ELb1ELb0EEEJNS5_IJNSA_ILi64EEESG_SG_EEENS5_IJNSM_IS2L_SC_EENSM_INS5_IJSN_S26_EEENS5_IJSC_SF_EEEEEEEENS_10bfloat16_tESL_S2S_SL_NS2G_6fusion15FusionCallbacksIS2K_NS2T_17LinearCombinationIS2S_fS2S_fLNS_15FloatRoundStyleE2EEES2M_S2R_JEEENS4_5SM1004TMEM4LOAD26SM100_TMEM_LOAD_32dp32b32xES1I_NS1K_INS1L_ILi2ELi4ELi3EEENS1N_ILi16EEENSM_INS5_IJSB_SN_EEENS5_IJSN_SC_EEEEEEENS4_39AutoVectorizingCopyWithAssumedAlignmentILi128EEENS4_14SM90_TMA_STOREES38_S3A_S3A_EEEvvEEEEvNT_6ParamsE)
        /*0038*/ 	.word	0x00000000


	//----- nvinfo : EIATTR_MIN_STACK_SIZE
	.align		4
.L_27:
        /*003c*/ 	.byte	0x04, 0x12
        /*003e*/ 	.short	(.L_29 - .L_28)
	.align		4
.L_28:
        /*0040*/ 	.word	index@(_ZN7cutlass13device_kernelINS_4gemm6kernel13GemmUniversalIN4cute5tupleIJiiiiEEENS1_10collective13CollectiveMmaINS1_46MainloopSm100TmaUmmaWarpSpecializedBlockScaledILi3ELi2ELi1ENS5_IJNS4_1CILi8EEENSA_ILi1EEESC_EEEEENS5_IJNSA_ILi128EEENSA_ILi256EEESG_EEENS5_IJNS_12float_e2m1_tENS_13float_ue4m3_tEEEENS5_IJNS5_IJlSC_lEEENS4_6LayoutINS5_IJNS5_IJNS5_IJNSA_ILi32EEENSA_ILi4EEEEEEiEEENS5_IJNS5_IJNSA_ILi16EEESO_EEEiEEENS5_IJSC_iEEEEEENS5_IJST_NS5_IJNS5_IJNSA_ILi0EEESC_EEENSA_ILi512EEEEEENS5_IJSW_iEEEEEEEEEEESK_S13_NS4_8TiledMMAINS4_8MMA_AtomIJNS4_17SM100_MMA_MXF4_SSISI_SI_fSJ_Li128ELi256ELi16ELNS4_4UMMA5MajorE0ELS18_0ELNS17_7ScaleInE0ELS19_0EEEEEENSM_INS5_IJSC_SC_SC_EEENS5_IJSW_SW_SW_EEEEENS5_IJNS4_10UnderscoreES1F_S1F_EEEEENS5_IJNS4_13SM90_TMA_LOADES1I_EEENS5_IJNS4_14ComposedLayoutINS4_7SwizzleILi3ELi4ELi3EEENS4_18smem_ptr_flag_bitsILi4EEENSM_INS5_IJSB_SG_EEENS5_IJSG_SC_EEEEEEENSM_INS5_IJNS5_IJNS5_IJSP_SC_EEESS_EEESC_NS5_IJSC_SO_EEEEEENS5_IJNS5_IJNS5_IJSS_SY_EEESX_EEESW_NS5_IJSO_SY_EEEEEEEEEEEvNS4_8identityENS5_IJNS4_23SM90_TMA_LOAD_MULTICASTES24_EEENS5_IJS1S_NSM_INS5_IJNS5_IJNS5_IJSP_NSA_ILi2EEEEEESS_EEESC_S1V_EEENS5_IJS1Y_SW_NS5_IJSO_NSA_ILi1024EEEEEEEEEEEEEEvS23_EENS_8epilogue10collective18CollectiveEpilogueINS2G_23Sm100TmaWarpSpecializedILi4ELi2ELi32ELb1ELb0EEEJNS5_IJNSA_ILi64EEESG_SG_EEENS5_IJNSM_IS2L_SC_EENSM_INS5_IJSN_S26_EEENS5_IJSC_SF_EEEEEEEENS_10bfloat16_tESL_S2S_SL_NS2G_6fusion15FusionCallbacksIS2K_NS2T_17LinearCombinationIS2S_fS2S_fLNS_15FloatRoundStyleE2EEES2M_S2R_JEEENS4_5SM1004TMEM4LOAD26SM100_TMEM_LOAD_32dp32b32xES1I_NS1K_INS1L_ILi2ELi4ELi3EEENS1N_ILi16EEENSM_INS5_IJSB_SN_EEENS5_IJSN_SC_EEEEEEENS4_39AutoVectorizingCopyWithAssumedAlignmentILi128EEENS4_14SM90_TMA_STOREES38_S3A_S3A_EEEvvEEEEvNT_6ParamsE)
        /*0044*/ 	.word	0x00000000
.L_29:


//--------------------- .nv.compat                --------------------------
	.section	.nv.compat,"",@"SHT_CUDA_COMPAT_INFO"
	.align	4
        /*0000*/ 	.byte	0x02, 0x09, 0x01, 0x00, 0x02, 0x02, 0x02, 0x00, 0x02, 0x05, 0x05, 0x00, 0x03, 0x07, 0x01, 0x01
        /*0010*/ 	.byte	0x02, 0x03, 0x01, 0x00, 0x02, 0x06, 0x01, 0x00, 0x04, 0x0b, 0x08, 0x00, 0x09, 0x00, 0x00, 0x00
        /*0020*/ 	.byte	0x00, 0x00, 0x00, 0x00


//--------------------- .nv.info._ZN7cutlass13device_kernelINS_4gemm6kernel13GemmUniversalIN4cute5tupleIJiiiiEEENS1_10collective13CollectiveMmaINS1_46MainloopSm100TmaUmmaWarpSpecializedBlockScaledILi3ELi2ELi1ENS5_IJNS4_1CILi8EEENSA_ILi1EEESC_EEEEENS5_IJNSA_ILi128EEENSA_ILi256EEESG_EEENS5_IJNS_12float_e2m1_tENS_13float_ue4m3_tEEEENS5_IJNS5_IJlSC_lEEENS4_6LayoutINS5_IJNS5_IJNS5_IJNSA_ILi32EEENSA_ILi4EEEEEEiEEENS5_IJNS5_IJNSA_ILi16EEESO_EEEiEEENS5_IJSC_iEEEEEENS5_IJST_NS5_IJNS5_IJNSA_ILi0EEESC_EEENSA_ILi512EEEEEENS5_IJSW_iEEEEEEEEEEESK_S13_NS4_8TiledMMAINS4_8MMA_AtomIJNS4_17SM100_MMA_MXF4_SSISI_SI_fSJ_Li128ELi256ELi16ELNS4_4UMMA5MajorE0ELS18_0ELNS17_7ScaleInE0ELS19_0EEEEEENSM_INS5_IJSC_SC_SC_EEENS5_IJSW_SW_SW_EEEEENS5_IJNS4_10UnderscoreES1F_S1F_EEEEENS5_IJNS4_13SM90_TMA_LOADES1I_EEENS5_IJNS4_14ComposedLayoutINS4_7SwizzleILi3ELi4ELi3EEENS4_18smem_ptr_flag_bitsILi4EEENSM_INS5_IJSB_SG_EEENS5_IJSG_SC_EEEEEEENSM_INS5_IJNS5_IJNS5_IJSP_SC_EEESS_EEESC_NS5_IJSC_SO_EEEEEENS5_IJNS5_IJNS5_IJSS_SY_EEESX_EEESW_NS5_IJSO_SY_EEEEEEEEEEEvNS4_8identityENS5_IJNS4_23SM90_TMA_LOAD_MULTICASTES24_EEENS5_IJS1S_NSM_INS5_IJNS5_IJNS5_IJSP_NSA_ILi2EEEEEESS_EEESC_S1V_EEENS5_IJS1Y_SW_NS5_IJSO_NSA_ILi1024EEEEEEEEEEEEEEvS23_EENS_8epilogue10collective18CollectiveEpilogueINS2G_23Sm100TmaWarpSpecializedILi4ELi2ELi32ELb1ELb0EEEJNS5_IJNSA_ILi64EEESG_SG_EEENS5_IJNSM_IS2L_SC_EENSM_INS5_IJSN_S26_EEENS5_IJSC_SF_EEEEEEEENS_10bfloat16_tESL_S2S_SL_NS2G_6fusion15FusionCallbacksIS2K_NS2T_17LinearCombinationIS2S_fS2S_fLNS_15FloatRoundStyleE2EEES2M_S2R_JEEENS4_5SM1004TMEM4LOAD26SM100_TMEM_LOAD_32dp32b32xES1I_NS1K_INS1L_ILi2ELi4ELi3EEENS1N_ILi16EEENSM_INS5_IJSB_SN_EEENS5_IJSN_SC_EEEEEEENS4_39AutoVectorizingCopyWithAssumedAlignmentILi128EEENS4_14SM90_TMA_STOREES38_S3A_S3A_EEEvvEEEEvNT_6ParamsE --------------------------
	.section	.nv.info._ZN7cutlass13device_kernelINS_4gemm6kernel13GemmUniversalIN4cute5tupleIJiiiiEEENS1_10collective13CollectiveMmaINS1_46MainloopSm100TmaUmmaWarpSpecializedBlockScaledILi3ELi2ELi1ENS5_IJNS4_1CILi8EEENSA_ILi1EEESC_EEEEENS5_IJNSA_ILi128EEENSA_ILi256EEESG_EEENS5_IJNS_12float_e2m1_tENS_13float_ue4m3_tEEEENS5_IJNS5_IJlSC_lEEENS4_6LayoutINS5_IJNS5_IJNS5_IJNSA_ILi32EEENSA_ILi4EEEEEEiEEENS5_IJNS5_IJNSA_ILi16EEESO_EEEiEEENS5_IJSC_iEEEEEENS5_IJST_NS5_IJNS5_IJNSA_ILi0EEESC_EEENSA_ILi512EEEEEENS5_IJSW_iEEEEEEEEEEESK_S13_NS4_8TiledMMAINS4_8MMA_AtomIJNS4_17SM100_MMA_MXF4_SSISI_SI_fSJ_Li128ELi256ELi16ELNS4_4UMMA5MajorE0ELS18_0ELNS17_7ScaleInE0ELS19_0EEEEEENSM_INS5_IJSC_SC_SC_EEENS5_IJSW_SW_SW_EEEEENS5_IJNS4_10UnderscoreES1F_S1F_EEEEENS5_IJNS4_13SM90_TMA_LOADES1I_EEENS5_IJNS4_14ComposedLayoutINS4_7SwizzleILi3ELi4ELi3EEENS4_18smem_ptr_flag_bitsILi4EEENSM_INS5_IJSB_SG_EEENS5_IJSG_SC_EEEEEEENSM_INS5_IJNS5_IJNS5_IJSP_SC_EEESS_EEESC_NS5_IJSC_SO_EEEEEENS5_IJNS5_IJNS5_IJSS_SY_EEESX_EEESW_NS5_IJSO_SY_EEEEEEEEEEEvNS4_8identityENS5_IJNS4_23SM90_TMA_LOAD_MULTICASTES24_EEENS5_IJS1S_NSM_INS5_IJNS5_IJNS5_IJSP_NSA_ILi2EEEEEESS_EEESC_S1V_EEENS5_IJS1Y_SW_NS5_IJSO_NSA_ILi1024EEEEEEEEEEEEEEvS23_EENS_8epilogue10collective18CollectiveEpilogueINS2G_23Sm100TmaWarpSpecializedILi4ELi2ELi32ELb1ELb0EEEJNS5_IJNSA_ILi64EEESG_SG_EEENS5_IJNSM_IS2L_SC_EENSM_INS5_IJSN_S26_EEENS5_IJSC_SF_EEEEEEEENS_10bfloat16_tESL_S2S_SL_NS2G_6fusion15FusionCallbacksIS2K_NS2T_17LinearCombinationIS2S_fS2S_fLNS_15FloatRoundStyleE2EEES2M_S2R_JEEENS4_5SM1004TMEM4LOAD26SM100_TMEM_LOAD_32dp32b32xES1I_NS1K_INS1L_ILi2ELi4ELi3EEENS1N_ILi16EEENSM_INS5_IJSB_SN_EEENS5_IJSN_SC_EEEEEEENS4_39AutoVectorizingCopyWithAssumedAlignmentILi128EEENS4_14SM90_TMA_STOREES38_S3A_S3A_EEEvvEEEEvNT_6ParamsE,"",@"SHT_CUDA_INFO"
	.sectionflags	@""
	.align	4


	//----- nvinfo : EIATTR_CUDA_API_VERSION
	.align		4
        /*0000*/ 	.byte	0x04, 0x37
        /*0002*/ 	.short	(.L_31 - .L_30)
.L_30:
        /*0004*/ 	.word	0x00000082


	//----- nvinfo : EIATTR_KPARAM_INFO
	.align		4
.L_31:
        /*0008*/ 	.byte	0x04, 0x17
        /*000a*/ 	.short	(.L_33 - .L_32)
.L_32:
        /*000c*/ 	.word	0x00000000
        /*0010*/ 	.short	0x0000
        /*0012*/ 	.short	0x0000
        /*0014*/ 	.byte	0x00, 0xf0, 0x01, 0x30


	//----- nvinfo : EIATTR_AT_ENTRY_FRAGMENTS
	.align		4
.L_33:
        /*0018*/ 	.byte	0x04, 0x4f
        /*001a*/ 	.short	(.L_35 - .L_34)


	//   ....[0]....
.L_34:
        /*001c*/ 	.word	0x00000006


	//----- nvinfo : EIATTR_RESERVED_SMEM_USED
	.align		4
.L_35:
        /*0020*/ 	.byte	0x01, 0x41
	.zero		2


	//----- nvinfo : EIATTR_SPARSE_MMA_MASK
	.align		4
        /*0024*/ 	.byte	0x03, 0x50
        /*0026*/ 	.short	0x0000


	//----- nvinfo : EIATTR_TCGEN05_1CTA_USED
	.align		4
        /*0028*/ 	.byte	0x01, 0x51
	.zero		2


	//----- nvinfo : EIATTR_MAXREG_COUNT
	.align		4
        /*002c*/ 	.byte	0x03, 0x1b
        /*002e*/ 	.short	0x00ff


	//----- nvinfo : EIATTR_NUM_BARRIERS
	.align		4
        /*0030*/ 	.byte	0x02, 0x4c
        /*0032*/ 	.byte	0x07
	.zero		1


	//----- nvinfo : EIATTR_EXTERNS
	.align		4
        /*0034*/ 	.byte	0x04, 0x0f
        /*0036*/ 	.short	(.L_37 - .L_36)


	//   ....[0]....
	.align		4
.L_36:
        /*0038*/ 	.word	index@(__assertfail)


	//----- nvinfo : EIATTR_MERCURY_ISA_VERSION
	.align		4
.L_37:
        /*003c*/ 	.byte	0x03, 0x5f
        /*003e*/ 	.short	0x0101


	//----- nvinfo : EIATTR_INT_WARP_WIDE_INSTR_OFFSETS
	.align		4
        /*0040*/ 	.byte	0x04, 0x31
        /*0042*/ 	.short	(.L_39 - .L_38)


	//   ....[0]....
.L_38:
        /*0044*/ 	.word	0x00000d60


	//   ....[1]....
        /*0048*/ 	.word	0x00000e20


	//   ....[2]....
        /*004c*/ 	.word	0x00004a50


	//   ....[3]....
        /*0050*/ 	.word	0x00004a70


	//   ....[4]....
        /*0054*/ 	.word	0x00004aa0


	//   ....[5]....
        /*0058*/ 	.word	0x000056e0


	//   ....[6]....
        /*005c*/ 	.word	0x00005780


	//   ....[7]....
        /*0060*/ 	.word	0x00005830


	//   ....[8]....
        /*0064*/ 	.word	0x000058a0


	//   ....[9]....
        /*0068*/ 	.word	0x00005950


	//   ....[10]....
        /*006c*/ 	.word	0x00005a20


	//   ....[11]....
        /*0070*/ 	.word	0x00005aa0


	//   ....[12]....
        /*0074*/ 	.word	0x00005b30


	//   ....[13]....
        /*0078*/ 	.word	0x00005c10


	//   ....[14]....
        /*007c*/ 	.word	0x00005c80


	//   ....[15]....
        /*0080*/ 	.word	0x00005d40


	//   ....[16]....
        /*0084*/ 	.word	0x00005df0


	//   ....[17]....
        /*0088*/ 	.word	0x00005e70


	//   ....[18]....
        /*008c*/ 	.word	0x00005f00


	//   ....[19]....
        /*0090*/ 	.word	0x00005ff0


	//   ....[20]....
        /*0094*/ 	.word	0x00006060


	//   ....[21]....
        /*0098*/ 	.word	0x000061c0


	//   ....[22]....
        /*009c*/ 	.word	0x000061f0


	//   ....[23]....
        /*00a0*/ 	.word	0x00006260


	//   ....[24]....
        /*00a4*/ 	.word	0x00006310


	//   ....[25]....
        /*00a8*/ 	.word	0x000063e0


	//   ....[26]....
        /*00ac*/ 	.word	0x00006480


	//   ....[27]....
        /*00b0*/ 	.word	0x00006540


	//   ....[28]....
        /*00b4*/ 	.word	0x00006640


	//----- nvinfo : EIATTR_COOP_GROUP_MASK_REGIDS
	.align		4
.L_39:
        /*00b8*/ 	.byte	0x04, 0x29
        /*00ba*/ 	.short	(.L_41 - .L_40)


	//   ....[0]....
.L_40:
        /*00bc*/ 	.word	0xffffffff


	//   ....[1]....
        /*00c0*/ 	.word	0xffffffff


	//   ....[2]....
        /*00c4*/ 	.word	0xffffffff


	//   ....[3]....
        /*00c8*/ 	.word	0xffffffff


	//   ....[4]....
        /*00cc*/ 	.word	0xffffffff


	//   ....[5]....
        /*00d0*/ 	.word	0xffffffff


	//   ....[6]....
        /*00d4*/ 	.word	0xffffffff


	//   ....[7]....
        /*00d8*/ 	.word	0xffffffff


	//   ....[8]....
        /*00dc*/ 	.word	0xffffffff


	//   ....[9]....
        /*00e0*/ 	.word	0xffffffff


	//   ....[10]....
        /*00e4*/ 	.word	0xffffffff


	//   ....[11]....
        /*00e8*/ 	.word	0xffffffff


	//   ....[12]....
        /*00ec*/ 	.word	0xffffffff


	//   ....[13]....
        /*00f0*/ 	.word	0xffffffff


	//----- nvinfo : EIATTR_COOP_GROUP_INSTR_OFFSETS
	.align		4
.L_41:
        /*00f4*/ 	.byte	0x04, 0x28
        /*00f6*/ 	.short	(.L_43 - .L_42)


	//   ....[0]....
.L_42:
        /*00f8*/ 	.word	0x00000080


	//   ....[1]....
        /*00fc*/ 	.word	0x00000550


	//   ....[2]....
        /*0100*/ 	.word	0x000006d0


	//   ....[3]....
        /*0104*/ 	.word	0x00000870


	//   ....[4]....
        /*0108*/ 	.word	0x00000970


	//   ....[5]....
        /*010c*/ 	.word	0x00000ae0


	//   ....[6]....
        /*0110*/ 	.word	0x00000c20


	//   ....[7]....
        /*0114*/ 	.word	0x00000e90


	//   ....[8]....
        /*0118*/ 	.word	0x000024f0


	//   ....[9]....
        /*011c*/ 	.word	0x00003350


	//   ....[10]....
        /*0120*/ 	.word	0x00003560


	//   ....[11]....
        /*0124*/ 	.word	0x00003590


	//   ....[12]....
        /*0128*/ 	.word	0x00004930


	//   ....[13]....
        /*012c*/ 	.word	0x00004b60


	//----- nvinfo : EIATTR_VRC_CTA_INIT_COUNT
	.align		4
.L_43:
        /*0130*/ 	.byte	0x02, 0x4a
        /*0132*/ 	.byte	0x80
	.zero		1


	//----- nvinfo : EIATTR_SYSCALL_OFFSETS
	.align		4
        /*0134*/ 	.byte	0x04, 0x46
        /*0136*/ 	.short	(.L_45 - .L_44)


	//   ....[0]....
.L_44:
        /*0138*/ 	.word	0x00007230


	//   ....[1]....
        /*013c*/ 	.word	0x00007320


	//   ....[2]....
        /*0140*/ 	.word	0x00007ef0


	//   ....[3]....
        /*0144*/ 	.word	0x00008060


	//   ....[4]....
        /*0148*/ 	.word	0x00009520


	//   ....[5]....
        /*014c*/ 	.word	0x00009690


	//   ....[6]....
        /*0150*/ 	.word	0x0000abb0


	//   ....[7]....
        /*0154*/ 	.word	0x0000ad20


	//   ....[8]....
        /*0158*/ 	.word	0x0000c1d0


	//   ....[9]....
        /*015c*/ 	.word	0x0000c340


	//   ....[10]....
        /*0160*/ 	.word	0x0000d850


	//   ....[11]....
        /*0164*/ 	.word	0x0000d9c0


	//   ....[12]....
        /*0168*/ 	.word	0x0000ee90


	//   ....[13]....
        /*016c*/ 	.word	0x0000f000


	//   ....[14]....
        /*0170*/ 	.word	0x00010500


	//   ....[15]....
        /*0174*/ 	.word	0x00010670


	//   ....[16]....
        /*0178*/ 	.word	0x00011ad0


	//   ....[17]....
        /*017c*/ 	.word	0x00011c40


	//----- nvinfo : EIATTR_MBARRIER_INSTR_OFFSETS
	.align		4
.L_45:
        /*0180*/ 	.byte	0x04, 0x39
        /*0182*/ 	.short	(.L_47 - .L_46)


	//   ....[0]....
.L_46:
        /*0184*/ 	.word	0x00000660
        /*0188*/ 	.word	0x000000ff
        /*018c*/ 	.word	0x00000000
        /*0190*/ 	.short	0x0100
        /*0192*/ 	.byte	0x04
	.zero		1


	//   ....[1]....
        /*0194*/ 	.word	0x00000670
        /*0198*/ 	.word	0x000000ff
        /*019c*/ 	.word	0x00000018
        /*01a0*/ 	.short	0x0100
        /*01a2*/ 	.byte	0x04
	.zero		1


	//   ....[2]....
        /*01a4*/ 	.word	0x00000680
        /*01a8*/ 	.word	0x000000ff
        /*01ac*/ 	.word	0x00000008
        /*01b0*/ 	.short	0x0100
        /*01b2*/ 	.byte	0x04
	.zero		1


	//   ....[3]....
        /*01b4*/ 	.word	0x00000690
        /*01b8*/ 	.word	0x000000ff
        /*01bc*/ 	.word	0x00000020
        /*01c0*/ 	.short	0x0100
        /*01c2*/ 	.byte	0x04
	.zero		1


	//   ....[4]....
        /*01c4*/ 	.word	0x000006a0
        /*01c8*/ 	.word	0x000000ff
        /*01cc*/ 	.word	0x00000010
        /*01d0*/ 	.short	0x0100
        /*01d2*/ 	.byte	0x04
	.zero		1


	//   ....[5]....
        /*01d4*/ 	.word	0x000006b0
        /*01d8*/ 	.word	0x000000ff
        /*01dc*/ 	.word	0x00000028
        /*01e0*/ 	.short	0x0100
        /*01e2*/ 	.byte	0x04
	.zero		1


	//   ....[6]....
        /*01e4*/ 	.word	0x000007e0
        /*01e8*/ 	.word	0x000000ff
        /*01ec*/ 	.word	0x00000030
        /*01f0*/ 	.short	0x0100
        /*01f2*/ 	.byte	0x04
	.zero		1


	//   ....[7]....
        /*01f4*/ 	.word	0x000007f0
        /*01f8*/ 	.word	0x000000ff
        /*01fc*/ 	.word	0x00000050
        /*0200*/ 	.short	0x0100
        /*0202*/ 	.byte	0x04
	.zero		1


	//   ....[8]....
        /*0204*/ 	.word	0x00000800
        /*0208*/ 	.word	0x000000ff
        /*020c*/ 	.word	0x00000038
        /*0210*/ 	.short	0x0100
        /*0212*/ 	.byte	0x04
	.zero		1


	//   ....[9]....
        /*0214*/ 	.word	0x00000810
        /*0218*/ 	.word	0x000000ff
        /*021c*/ 	.word	0x00000058
        /*0220*/ 	.short	0x0100
        /*0222*/ 	.byte	0x04
	.zero		1


	//   ....[10]....
        /*0224*/ 	.word	0x00000820
        /*0228*/ 	.word	0x000000ff
        /*022c*/ 	.word	0x00000040
        /*0230*/ 	.short	0x0100
        /*0232*/ 	.byte	0x04
	.zero		1


	//   ....[11]....
        /*0234*/ 	.word	0x00000830
        /*0238*/ 	.word	0x000000ff
        /*023c*/ 	.word	0x00000060
        /*0240*/ 	.short	0x0100
        /*0242*/ 	.byte	0x04
	.zero		1


	//   ....[12]....
        /*0244*/ 	.word	0x00000840
        /*0248*/ 	.word	0x000000ff
        /*024c*/ 	.word	0x00000048
        /*0250*/ 	.short	0x0100
        /*0252*/ 	.byte	0x04
	.zero		1


	//   ....[13]....
        /*0254*/ 	.word	0x00000850
        /*0258*/ 	.word	0x000000ff
        /*025c*/ 	.word	0x00000068
        /*0260*/ 	.short	0x0100
        /*0262*/ 	.byte	0x04
	.zero		1


	//   ....[14]....
        /*0264*/ 	.word	0x00000940
        /*0268*/ 	.word	0x000000ff
        /*026c*/ 	.word	0x00000070
        /*0270*/ 	.short	0x0100
        /*0272*/ 	.byte	0x06
	.zero		1


	//   ....[15]....
        /*0274*/ 	.word	0x00000950
        /*0278*/ 	.word	0x000000ff
        /*027c*/ 	.word	0x00000078
        /*0280*/ 	.short	0x0100
        /*0282*/ 	.byte	0x06
	.zero		1


	//   ....[16]....
        /*0284*/ 	.word	0x00000a90
        /*0288*/ 	.word	0x000000ff
        /*028c*/ 	.word	0x00000080
        /*0290*/ 	.short	0x0100
        /*0292*/ 	.byte	0x06
	.zero		1


	//   ....[17]....
        /*0294*/ 	.word	0x00000aa0
        /*0298*/ 	.word	0x000000ff
        /*029c*/ 	.word	0x00000090
        /*02a0*/ 	.short	0x0100
        /*02a2*/ 	.byte	0x06
	.zero		1


	//   ....[18]....
        /*02a4*/ 	.word	0x00000ab0
        /*02a8*/ 	.word	0x000000ff
        /*02ac*/ 	.word	0x00000088
        /*02b0*/ 	.short	0x0100
        /*02b2*/ 	.byte	0x06
	.zero		1


	//   ....[19]....
        /*02b4*/ 	.word	0x00000ac0
        /*02b8*/ 	.word	0x000000ff
        /*02bc*/ 	.word	0x00000098
        /*02c0*/ 	.short	0x0100
        /*02c2*/ 	.byte	0x06
	.zero		1


	//   ....[20]....
        /*02c4*/ 	.word	0x00000bf0
        /*02c8*/ 	.word	0x000000ff
        /*02cc*/ 	.word	0x000000a0
        /*02d0*/ 	.short	0x0100
        /*02d2*/ 	.byte	0x04
	.zero		1


	//   ....[21]....
        /*02d4*/ 	.word	0x00000c00
        /*02d8*/ 	.word	0x000000ff
        /*02dc*/ 	.word	0x000000a8
        /*02e0*/ 	.short	0x0100
        /*02e2*/ 	.byte	0x04
	.zero		1


	//   ....[22]....
        /*02e4*/ 	.word	0x00000d00
        /*02e8*/ 	.word	0x000000ff
        /*02ec*/ 	.word	0x000000b0
        /*02f0*/ 	.short	0x0100
        /*02f2*/ 	.byte	0x04
	.zero		1


	//   ....[23]....
        /*02f4*/ 	.word	0x00000d10
        /*02f8*/ 	.word	0x000000ff
        /*02fc*/ 	.word	0x000000c0
        /*0300*/ 	.short	0x0100
        /*0302*/ 	.byte	0x04
	.zero		1


	//   ....[24]....
        /*0304*/ 	.word	0x00000d20
        /*0308*/ 	.word	0x000000ff
        /*030c*/ 	.word	0x000000b8
        /*0310*/ 	.short	0x0100
        /*0312*/ 	.byte	0x04
	.zero		1


	//   ....[25]....
        /*0314*/ 	.word	0x00000d30
        /*0318*/ 	.word	0x000000ff
        /*031c*/ 	.word	0x000000c8
        /*0320*/ 	.short	0x0100
        /*0322*/ 	.byte	0x04
	.zero		1


	//   ....[26]....
        /*0324*/ 	.word	0x00000e40
        /*0328*/ 	.word	0x000000ff
        /*032c*/ 	.word	0x000000d0
        /*0330*/ 	.short	0x0100
        /*0332*/ 	.byte	0x06
	.zero		1


	//   ....[27]....
        /*0334*/ 	.word	0x00001ad0
        /*0338*/ 	.word	0x00000000
        /*033c*/ 	.word	0x000000c0
        /*0340*/ 	.short	0x010a
        /*0342*/ 	.byte	0xff
	.zero		1


	//   ....[28]....
        /*0344*/ 	.word	0x00001af0
        /*0348*/ 	.word	0x00000000
        /*034c*/ 	.word	0x000000b0
        /*0350*/ 	.short	0x0101
        /*0352*/ 	.byte	0xff
	.zero		1


	//   ....[29]....
        /*0354*/ 	.word	0x00001bb0
        /*0358*/ 	.word	0x000000ff
        /*035c*/ 	.word	0x00000018
        /*0360*/ 	.short	0x010a
        /*0362*/ 	.byte	0x04
	.zero		1


	//   ....[30]....
        /*0364*/ 	.word	0x00001c40
        /*0368*/ 	.word	0x000000ff
        /*036c*/ 	.word	0x00000018
        /*0370*/ 	.short	0x010a
        /*0372*/ 	.byte	0x21
	.zero		1


	//   ....[31]....
        /*0374*/ 	.word	0x00001d80
        /*0378*/ 	.word	0x000000ff
        /*037c*/ 	.word	0x00000018
        /*0380*/ 	.short	0x010a
        /*0382*/ 	.byte	0x05
	.zero		1


	//   ....[32]....
        /*0384*/ 	.word	0x00002060
        /*0388*/ 	.word	0x000000ff
        /*038c*/ 	.word	0x00000078
        /*0390*/ 	.short	0x0101
        /*0392*/ 	.byte	0x07
	.zero		1


	//   ....[33]....
        /*0394*/ 	.word	0x00002080
        /*0398*/ 	.word	0x000000ff
        /*039c*/ 	.word	0x00000018
        /*03a0*/ 	.short	0x010a
        /*03a2*/ 	.byte	0x04
	.zero		1


	//   ....[34]....
        /*03a4*/ 	.word	0x00002100
        /*03a8*/ 	.word	0x000000ff
        /*03ac*/ 	.word	0x00000018
        /*03b0*/ 	.short	0x010a
        /*03b2*/ 	.byte	0x21
	.zero		1


	//   ....[35]....
        /*03b4*/ 	.word	0x00002240
        /*03b8*/ 	.word	0x000000ff
        /*03bc*/ 	.word	0x00000018
        /*03c0*/ 	.short	0x010a
        /*03c2*/ 	.byte	0x04
	.zero		1


	//   ....[36]....
        /*03c4*/ 	.word	0x00002520
        /*03c8*/ 	.word	0x00000003
        /*03cc*/ 	.word	0x00000080
        /*03d0*/ 	.short	0x010a
        /*03d2*/ 	.byte	0xff
	.zero		1


	//   ....[37]....
        /*03d4*/ 	.word	0x00002670
        /*03d8*/ 	.word	0x00000000
        /*03dc*/ 	.word	0x00000000
        /*03e0*/ 	.short	0x0101
        /*03e2*/ 	.byte	0xff
	.zero		1


	//   ....[38]....
        /*03e4*/ 	.word	0x00002c30
        /*03e8*/ 	.word	0x000000ff
        /*03ec*/ 	.word	0x00000000
        /*03f0*/ 	.short	0x010a
        /*03f2*/ 	.byte	0x04
	.zero		1


	//   ....[39]....
        /*03f4*/ 	.word	0x00002cc0
        /*03f8*/ 	.word	0x000000ff
        /*03fc*/ 	.word	0x00000000
        /*0400*/ 	.short	0x010a
        /*0402*/ 	.byte	0x05
	.zero		1


	//   ....[40]....
        /*0404*/ 	.word	0x00002d60
        /*0408*/ 	.word	0x00000000
        /*040c*/ 	.word	0x00000000
        /*0410*/ 	.short	0x010a
        /*0412*/ 	.byte	0xff
	.zero		1


	//   ....[41]....
        /*0414*/ 	.word	0x00002ea0
        /*0418*/ 	.word	0x00000002
        /*041c*/ 	.word	0x000000b0
        /*0420*/ 	.short	0x010a
        /*0422*/ 	.byte	0xff
	.zero		1


	//   ....[42]....
        /*0424*/ 	.word	0x00002f00
        /*0428*/ 	.word	0x00000004
        /*042c*/ 	.word	0x00000000
        /*0430*/ 	.short	0x0101
        /*0432*/ 	.byte	0xff
	.zero		1


	//   ....[43]....
        /*0434*/ 	.word	0x00002f20
        /*0438*/ 	.word	0x000000ff
        /*043c*/ 	.word	0x00000090
        /*0440*/ 	.short	0x010a
        /*0442*/ 	.byte	0x04
	.zero		1


	//   ....[44]....
        /*0444*/ 	.word	0x00003040
        /*0448*/ 	.word	0x00000002
        /*044c*/ 	.word	0x00000080
        /*0450*/ 	.short	0x010a
        /*0452*/ 	.byte	0xff
	.zero		1


	//   ....[45]....
        /*0454*/ 	.word	0x00003150
        /*0458*/ 	.word	0x00000002
        /*045c*/ 	.word	0x00000000
        /*0460*/ 	.short	0x0101
        /*0462*/ 	.byte	0xff
	.zero		1


	//   ....[46]....
        /*0464*/ 	.word	0x000031e0
        /*0468*/ 	.word	0x000000ff
        /*046c*/ 	.word	0x00000090
        /*0470*/ 	.short	0x0106
        /*0472*/ 	.byte	0x04
	.zero		1


	//   ....[47]....
        /*0474*/ 	.word	0x00003200
        /*0478*/ 	.word	0x000000ff
        /*047c*/ 	.word	0x00000090
        /*0480*/ 	.short	0x010a
        /*0482*/ 	.byte	0x04
	.zero		1


	//   ....[48]....
        /*0484*/ 	.word	0x00003290
        /*0488*/ 	.word	0x000000ff
        /*048c*/ 	.word	0x00000090
        /*0490*/ 	.short	0x0106
        /*0492*/ 	.byte	0x07
	.zero		1


	//   ....[49]....
        /*0494*/ 	.word	0x000032d0
        /*0498*/ 	.word	0x00000000
        /*049c*/ 	.word	0x00000090
        /*04a0*/ 	.short	0x010a
        /*04a2*/ 	.byte	0xff
	.zero		1


	//   ....[50]....
        /*04a4*/ 	.word	0x00003b40
        /*04a8*/ 	.word	0x00000000
        /*04ac*/ 	.word	0x00000080
        /*04b0*/ 	.short	0x010a
        /*04b2*/ 	.byte	0xff
	.zero		1


	//   ....[51]....
        /*04b4*/ 	.word	0x00003c50
        /*04b8*/ 	.word	0x00000000
        /*04bc*/ 	.word	0x00000000
        /*04c0*/ 	.short	0x0101
        /*04c2*/ 	.byte	0xff
	.zero		1


	//   ....[52]....
        /*04c4*/ 	.word	0x00003ca0
        /*04c8*/ 	.word	0x000000ff
        /*04cc*/ 	.word	0x00000000
        /*04d0*/ 	.short	0x010a
        /*04d2*/ 	.byte	0x05
	.zero		1


	//   ....[53]....
        /*04d4*/ 	.word	0x00003cc0
        /*04d8*/ 	.word	0x000000ff
        /*04dc*/ 	.word	0x00000000
        /*04e0*/ 	.short	0x010a
        /*04e2*/ 	.byte	0x05
	.zero		1


	//   ....[54]....
        /*04e4*/ 	.word	0x00003da0
        /*04e8*/ 	.word	0x000000ff
        /*04ec*/ 	.word	0x00000000
        /*04f0*/ 	.short	0x010a
        /*04f2*/ 	.byte	0x04
	.zero		1


	//   ....[55]....
        /*04f4*/ 	.word	0x00004050
        /*04f8*/ 	.word	0x000000ff
        /*04fc*/ 	.word	0x000000a8
        /*0500*/ 	.short	0x010a
        /*0502*/ 	.byte	0x32
	.zero		1


	//   ....[56]....
        /*0504*/ 	.word	0x000042d0
        /*0508*/ 	.word	0x000000ff
        /*050c*/ 	.word	0x00000000
        /*0510*/ 	.short	0x010a
        /*0512*/ 	.byte	0x07
	.zero		1


	//   ....[57]....
        /*0514*/ 	.word	0x000043f0
        /*0518*/ 	.word	0x000000ff
        /*051c*/ 	.word	0x00000000
        /*0520*/ 	.short	0x010a
        /*0522*/ 	.byte	0x04
	.zero		1


	//   ....[58]....
        /*0524*/ 	.word	0x00004910
        /*0528*/ 	.word	0x000000ff
        /*052c*/ 	.word	0x000000d0
        /*0530*/ 	.short	0x010a
        /*0532*/ 	.byte	0x32
	.zero		1


	//   ....[59]....
        /*0534*/ 	.word	0x00004e70
        /*0538*/ 	.word	0x00000008
        /*053c*/ 	.word	0x00000080
        /*0540*/ 	.short	0x010a
        /*0542*/ 	.byte	0xff
	.zero		1


	//   ....[60]....
        /*0544*/ 	.word	0x00004fe0
        /*0548*/ 	.word	0x00000000
        /*054c*/ 	.word	0x00000000
        /*0550*/ 	.short	0x0101
        /*0552*/ 	.byte	0xff
	.zero		1


	//   ....[61]....
        /*0554*/ 	.word	0x000054c0
        /*0558*/ 	.word	0x000000ff
        /*055c*/ 	.word	0x00000078
        /*0560*/ 	.short	0x010a
        /*0562*/ 	.byte	0x15
	.zero		1


	//   ....[62]....
        /*0564*/ 	.word	0x000056a0
        /*0568*/ 	.word	0x000000ff
        /*056c*/ 	.word	0x00000050
        /*0570*/ 	.short	0x010a
        /*0572*/ 	.byte	0x15
	.zero		1


	//   ....[63]....
        /*0574*/ 	.word	0x00005850
        /*0578*/ 	.word	0x000000ff
        /*057c*/ 	.word	0x00000030
        /*0580*/ 	.short	0x010b
        /*0582*/ 	.byte	0x15
	.zero		1


	//   ....[64]....
        /*0584*/ 	.word	0x00005860
        /*0588*/ 	.word	0x000000ff
        /*058c*/ 	.word	0x00000000
        /*0590*/ 	.short	0x0101
        /*0592*/ 	.byte	0x2e
	.zero		1


	//   ....[65]....
        /*0594*/ 	.word	0x00005870
        /*0598*/ 	.word	0x000000ff
        /*059c*/ 	.word	0x00000058
        /*05a0*/ 	.short	0x010a
        /*05a2*/ 	.byte	0x15
	.zero		1


	//   ....[66]....
        /*05a4*/ 	.word	0x00005a40
        /*05a8*/ 	.word	0x000000ff
        /*05ac*/ 	.word	0x00000038
        /*05b0*/ 	.short	0x010b
        /*05b2*/ 	.byte	0x15
	.zero		1


	//   ....[67]....
        /*05b4*/ 	.word	0x00005a50
        /*05b8*/ 	.word	0x000000ff
        /*05bc*/ 	.word	0x00000000
        /*05c0*/ 	.short	0x0101
        /*05c2*/ 	.byte	0x27
	.zero		1


	//   ....[68]....
        /*05c4*/ 	.word	0x00005a60
        /*05c8*/ 	.word	0x000000ff
        /*05cc*/ 	.word	0x00000060
        /*05d0*/ 	.short	0x010a
        /*05d2*/ 	.byte	0x15
	.zero		1


	//   ....[69]....
        /*05d4*/ 	.word	0x00005c30
        /*05d8*/ 	.word	0x000000ff
        /*05dc*/ 	.word	0x00000040
        /*05e0*/ 	.short	0x010b
        /*05e2*/ 	.byte	0x15
	.zero		1


	//   ....[70]....
        /*05e4*/ 	.word	0x00005c40
        /*05e8*/ 	.word	0x000000ff
        /*05ec*/ 	.word	0x00000000
        /*05f0*/ 	.short	0x0101
        /*05f2*/ 	.byte	0x26
	.zero		1


	//   ....[71]....
        /*05f4*/ 	.word	0x00005c50
        /*05f8*/ 	.word	0x000000ff
        /*05fc*/ 	.word	0x00000068
        /*0600*/ 	.short	0x010a
        /*0602*/ 	.byte	0x15
	.zero		1


	//   ....[72]....
        /*0604*/ 	.word	0x00005e10
        /*0608*/ 	.word	0x000000ff
        /*060c*/ 	.word	0x00000048
        /*0610*/ 	.short	0x010b
        /*0612*/ 	.byte	0x15
	.zero		1


	//   ....[73]....
        /*0614*/ 	.word	0x00005e20
        /*0618*/ 	.word	0x000000ff
        /*061c*/ 	.word	0x00000000
        /*0620*/ 	.short	0x0101
        /*0622*/ 	.byte	0x25
	.zero		1


	//   ....[74]....
        /*0624*/ 	.word	0x00005e30
        /*0628*/ 	.word	0x000000ff
        /*062c*/ 	.word	0x00000050
        /*0630*/ 	.short	0x010a
        /*0632*/ 	.byte	0x15
	.zero		1


	//   ....[75]....
        /*0634*/ 	.word	0x00006010
        /*0638*/ 	.word	0x000000ff
        /*063c*/ 	.word	0x00000030
        /*0640*/ 	.short	0x010b
        /*0642*/ 	.byte	0x15
	.zero		1


	//   ....[76]....
        /*0644*/ 	.word	0x00006020
        /*0648*/ 	.word	0x000000ff
        /*064c*/ 	.word	0x00000000
        /*0650*/ 	.short	0x0101
        /*0652*/ 	.byte	0x2e
	.zero		1


	//   ....[77]....
        /*0654*/ 	.word	0x00006030
        /*0658*/ 	.word	0x000000ff
        /*065c*/ 	.word	0x00000058
        /*0660*/ 	.short	0x010a
        /*0662*/ 	.byte	0x15
	.zero		1


	//   ....[78]....
        /*0664*/ 	.word	0x00006210
        /*0668*/ 	.word	0x000000ff
        /*066c*/ 	.word	0x00000038
        /*0670*/ 	.short	0x010b
        /*0672*/ 	.byte	0x15
	.zero		1


	//   ....[79]....
        /*0674*/ 	.word	0x00006220
        /*0678*/ 	.word	0x000000ff
        /*067c*/ 	.word	0x00000000
        /*0680*/ 	.short	0x0101
        /*0682*/ 	.byte	0x27
	.zero		1


	//   ....[80]....
        /*0684*/ 	.word	0x00006230
        /*0688*/ 	.word	0x000000ff
        /*068c*/ 	.word	0x00000060
        /*0690*/ 	.short	0x010a
        /*0692*/ 	.byte	0x15
	.zero		1


	//   ....[81]....
        /*0694*/ 	.word	0x00006400
        /*0698*/ 	.word	0x000000ff
        /*069c*/ 	.word	0x00000040
        /*06a0*/ 	.short	0x010b
        /*06a2*/ 	.byte	0x15
	.zero		1


	//   ....[82]....
        /*06a4*/ 	.word	0x00006410
        /*06a8*/ 	.word	0x000000ff
        /*06ac*/ 	.word	0x00000000
        /*06b0*/ 	.short	0x0101
        /*06b2*/ 	.byte	0x26
	.zero		1


	//   ....[83]....
        /*06b4*/ 	.word	0x00006420
        /*06b8*/ 	.word	0x000000ff
        /*06bc*/ 	.word	0x00000068
        /*06c0*/ 	.short	0x010a
        /*06c2*/ 	.byte	0x15
	.zero		1


	//   ....[84]....
        /*06c4*/ 	.word	0x00006660
        /*06c8*/ 	.word	0x000000ff
        /*06cc*/ 	.word	0x00000048
        /*06d0*/ 	.short	0x010b
        /*06d2*/ 	.byte	0x15
	.zero		1


	//   ....[85]....
        /*06d4*/ 	.word	0x00006670
        /*06d8*/ 	.word	0x000000ff
        /*06dc*/ 	.word	0x00000000
        /*06e0*/ 	.short	0x0101
        /*06e2*/ 	.byte	0x25
	.zero		1


	//   ....[86]....
        /*06e4*/ 	.word	0x000066a0
        /*06e8*/ 	.word	0x000000ff
        /*06ec*/ 	.word	0x00000050
        /*06f0*/ 	.short	0x010a
        /*06f2*/ 	.byte	0x15
	.zero		1


	//   ....[87]....
        /*06f4*/ 	.word	0x000066c0
        /*06f8*/ 	.word	0x000000ff
        /*06fc*/ 	.word	0x00000058
        /*0700*/ 	.short	0x010a
        /*0702*/ 	.byte	0x15
	.zero		1


	//   ....[88]....
        /*0704*/ 	.word	0x000066e0
        /*0708*/ 	.word	0x000000ff
        /*070c*/ 	.word	0x00000060
        /*0710*/ 	.short	0x010a
        /*0712*/ 	.byte	0x15
	.zero		1


	//   ....[89]....
        /*0714*/ 	.word	0x00006730
        /*0718*/ 	.word	0x00000002
        /*071c*/ 	.word	0x00000068
        /*0720*/ 	.short	0x010a
        /*0722*/ 	.byte	0xff
	.zero		1


	//   ....[90]....
        /*0724*/ 	.word	0x00006aa0
        /*0728*/ 	.word	0x00000000
        /*072c*/ 	.word	0x00000080
        /*0730*/ 	.short	0x010a
        /*0732*/ 	.byte	0xff
	.zero		1


	//   ....[91]....
        /*0734*/ 	.word	0x00006b70
        /*0738*/ 	.word	0x00000000
        /*073c*/ 	.word	0x00000000
        /*0740*/ 	.short	0x0101
        /*0742*/ 	.byte	0xff
	.zero		1


	//   ....[92]....
        /*0744*/ 	.word	0x00007820
        /*0748*/ 	.word	0x000000ff
        /*074c*/ 	.word	0x00000030
        /*0750*/ 	.short	0x010a
        /*0752*/ 	.byte	0x2c
	.zero		1


	//   ....[93]....
        /*0754*/ 	.word	0x00007900
        /*0758*/ 	.word	0x000000ff
        /*075c*/ 	.word	0x000000a0
        /*0760*/ 	.short	0x010a
        /*0762*/ 	.byte	0x2c
	.zero		1


	//   ....[94]....
        /*0764*/ 	.word	0x00007a80
        /*0768*/ 	.word	0x000000ff
        /*076c*/ 	.word	0x00000030
        /*0770*/ 	.short	0x010a
        /*0772*/ 	.byte	0x2c
	.zero		1


	//   ....[95]....
        /*0774*/ 	.word	0x00007ba0
        /*0778*/ 	.word	0x000000ff
        /*077c*/ 	.word	0x000000a0
        /*0780*/ 	.short	0x010a
        /*0782*/ 	.byte	0x2c
	.zero		1


	//   ....[96]....
        /*0784*/ 	.word	0x000091e0
        /*0788*/ 	.word	0x00000000
        /*078c*/ 	.word	0x00000000
        /*0790*/ 	.short	0x0101
        /*0792*/ 	.byte	0xff
	.zero		1


	//   ....[97]....
        /*0794*/ 	.word	0x000091f0
        /*0798*/ 	.word	0x00000003
        /*079c*/ 	.word	0x00000030
        /*07a0*/ 	.short	0x010a
        /*07a2*/ 	.byte	0xff
	.zero		1


	//   ....[98]....
        /*07a4*/ 	.word	0x000092c0
        /*07a8*/ 	.word	0x00000003
        /*07ac*/ 	.word	0x00000030
        /*07b0*/ 	.short	0x010a
        /*07b2*/ 	.byte	0xff
	.zero		1


	//   ....[99]....
        /*07b4*/ 	.word	0x000099f0
        /*07b8*/ 	.word	0x000000ff
        /*07bc*/ 	.word	0x00000000
        /*07c0*/ 	.short	0x0101
        /*07c2*/ 	.byte	0x04
	.zero		1


	//   ....[100]....
        /*07c4*/ 	.word	0x0000a820
        /*07c8*/ 	.word	0x0000000d
        /*07cc*/ 	.word	0x00000000
        /*07d0*/ 	.short	0x0101
        /*07d2*/ 	.byte	0xff
	.zero		1


	//   ....[101]....
        /*07d4*/ 	.word	0x0000a880
        /*07d8*/ 	.word	0x0000000b
        /*07dc*/ 	.word	0x00000030
        /*07e0*/ 	.short	0x010a
        /*07e2*/ 	.byte	0xff
	.zero		1


	//   ....[102]....
        /*07e4*/ 	.word	0x0000a980
        /*07e8*/ 	.word	0x0000000b
        /*07ec*/ 	.word	0x00000030
        /*07f0*/ 	.short	0x010a
        /*07f2*/ 	.byte	0xff
	.zero		1


	//   ....[103]....
        /*07f4*/ 	.word	0x0000be50
        /*07f8*/ 	.word	0x00000003
        /*07fc*/ 	.word	0x00000000
        /*0800*/ 	.short	0x0101
        /*0802*/ 	.byte	0xff
	.zero		1


	//   ....[104]....
        /*0804*/ 	.word	0x0000be70
        /*0808*/ 	.word	0x00000000
        /*080c*/ 	.word	0x00000030
        /*0810*/ 	.short	0x010a
        /*0812*/ 	.byte	0xff
	.zero		1


	//   ....[105]....
        /*0814*/ 	.word	0x0000bf30
        /*0818*/ 	.word	0x00000000
        /*081c*/ 	.word	0x00000030
        /*0820*/ 	.short	0x010a
        /*0822*/ 	.byte	0xff
	.zero		1


	//   ....[106]....
        /*0824*/ 	.word	0x0000d470
        /*0828*/ 	.word	0x00000003
        /*082c*/ 	.word	0x00000000
        /*0830*/ 	.short	0x0101
        /*0832*/ 	.byte	0xff
	.zero		1


	//   ....[107]....
        /*0834*/ 	.word	0x0000d4d0
        /*0838*/ 	.word	0x00000008
        /*083c*/ 	.word	0x00000030
        /*0840*/ 	.short	0x010a
        /*0842*/ 	.byte	0xff
	.zero		1


	//   ....[108]....
        /*0844*/ 	.word	0x0000d5d0
        /*0848*/ 	.word	0x00000008
        /*084c*/ 	.word	0x00000030
        /*0850*/ 	.short	0x010a
        /*0852*/ 	.byte	0xff
	.zero		1


	//   ....[109]....
        /*0854*/ 	.word	0x0000eb00
        /*0858*/ 	.word	0x00000003
        /*085c*/ 	.word	0x00000000
        /*0860*/ 	.short	0x0101
        /*0862*/ 	.byte	0xff
	.zero		1


	//   ....[110]....
        /*0864*/ 	.word	0x0000eb20
        /*0868*/ 	.word	0x00000008
        /*086c*/ 	.word	0x00000030
        /*0870*/ 	.short	0x010a
        /*0872*/ 	.byte	0xff
	.zero		1


	//   ....[111]....
        /*0874*/ 	.word	0x0000ebe0
        /*0878*/ 	.word	0x00000008
        /*087c*/ 	.word	0x00000030
        /*0880*/ 	.short	0x010a
        /*0882*/ 	.byte	0xff
	.zero		1


	//   ....[112]....
        /*0884*/ 	.word	0x000101a0
        /*0888*/ 	.word	0x00000003
        /*088c*/ 	.word	0x00000000
        /*0890*/ 	.short	0x0101
        /*0892*/ 	.byte	0xff
	.zero		1


	//   ....[113]....
        /*0894*/ 	.word	0x000101c0
        /*0898*/ 	.word	0x00000000
        /*089c*/ 	.word	0x00000030
        /*08a0*/ 	.short	0x010a
        /*08a2*/ 	.byte	0xff
	.zero		1


	//   ....[114]....
        /*08a4*/ 	.word	0x00010280
        /*08a8*/ 	.word	0x00000000
        /*08ac*/ 	.word	0x00000030
        /*08b0*/ 	.short	0x010a
        /*08b2*/ 	.byte	0xff
	.zero		1


	//   ....[115]....
        /*08b4*/ 	.word	0x00011790
        /*08b8*/ 	.word	0x00000003
        /*08bc*/ 	.word	0x00000000
        /*08c0*/ 	.short	0x0101
        /*08c2*/ 	.byte	0xff
	.zero		1


	//   ....[116]....
        /*08c4*/ 	.word	0x000117b0
        /*08c8*/ 	.word	0x00000000
        /*08cc*/ 	.word	0x00000030
        /*08d0*/ 	.short	0x010a
        /*08d2*/ 	.byte	0xff
	.zero		1


	//   ....[117]....
        /*08d4*/ 	.word	0x00011860
        /*08d8*/ 	.word	0x00000000
        /*08dc*/ 	.word	0x00000030
        /*08e0*/ 	.short	0x010a
        /*08e2*/ 	.byte	0xff
	.zero		1


	//   ....[118]....
        /*08e4*/ 	.word	0x00012d80
        /*08e8*/ 	.word	0x00000003
        /*08ec*/ 	.word	0x00000000
        /*08f0*/ 	.short	0x0101
        /*08f2*/ 	.byte	0xff
	.zero		1


	//   ....[119]....
        /*08f4*/ 	.word	0x00012e80
        /*08f8*/ 	.word	0x000000ff
        /*08fc*/ 	.word	0x000000d0
        /*0900*/ 	.short	0x0101
        /*0902*/ 	.byte	0x2c
	.zero		1


	//   ....[120]....
        /*0904*/ 	.word	0x00013020
        /*0908*/ 	.word	0x000000ff
        /*090c*/ 	.word	0x00000000
        /*0910*/ 	.short	0x0101
        /*0912*/ 	.byte	0x04
	.zero		1


	//   ....[121]....
        /*0914*/ 	.word	0x00013040
        /*0918*/ 	.word	0x00000000
        /*091c*/ 	.word	0x000000c0
        /*0920*/ 	.short	0x010a
        /*0922*/ 	.byte	0xff
	.zero		1


	//   ....[122]....
        /*0924*/ 	.word	0x000130a0
        /*0928*/ 	.word	0x00000000
        /*092c*/ 	.word	0x00000018
        /*0930*/ 	.short	0x010a
        /*0932*/ 	.byte	0xff
	.zero		1


	//   ....[123]....
        /*0934*/ 	.word	0x00013100
        /*0938*/ 	.word	0x00000000
        /*093c*/ 	.word	0x00000018
        /*0940*/ 	.short	0x010a
        /*0942*/ 	.byte	0xff
	.zero		1


	//   ....[124]....
        /*0944*/ 	.word	0x00013150
        /*0948*/ 	.word	0x00000003
        /*094c*/ 	.word	0x00000080
        /*0950*/ 	.short	0x010a
        /*0952*/ 	.byte	0xff
	.zero		1


	//   ....[125]....
        /*0954*/ 	.word	0x000131b0
        /*0958*/ 	.word	0x00000000
        /*095c*/ 	.word	0x00000000
        /*0960*/ 	.short	0x010a
        /*0962*/ 	.byte	0xff
	.zero		1


	//   ....[126]....
        /*0964*/ 	.word	0x00013210
        /*0968*/ 	.word	0x00000000
        /*096c*/ 	.word	0x00000000
        /*0970*/ 	.short	0x010a
        /*0972*/ 	.byte	0xff
	.zero		1


	//   ....[127]....
        /*0974*/ 	.word	0x00013260
        /*0978*/ 	.word	0x00000002
        /*097c*/ 	.word	0x000000b0
        /*0980*/ 	.short	0x010a
        /*0982*/ 	.byte	0xff
	.zero		1


	//   ....[128]....
        /*0984*/ 	.word	0x000132c0
        /*0988*/ 	.word	0x00000002
        /*098c*/ 	.word	0x00000090
        /*0990*/ 	.short	0x010a
        /*0992*/ 	.byte	0xff
	.zero		1


	//   ....[129]....
        /*0994*/ 	.word	0x00013310
        /*0998*/ 	.word	0x00000002
        /*099c*/ 	.word	0x00000080
        /*09a0*/ 	.short	0x010a
        /*09a2*/ 	.byte	0xff
	.zero		1


	//   ....[130]....
        /*09a4*/ 	.word	0x00013370
        /*09a8*/ 	.word	0x00000000
        /*09ac*/ 	.word	0x00000090
        /*09b0*/ 	.short	0x010a
        /*09b2*/ 	.byte	0xff
	.zero		1


	//   ....[131]....
        /*09b4*/ 	.word	0x000133c0
        /*09b8*/ 	.word	0x00000000
        /*09bc*/ 	.word	0x00000080
        /*09c0*/ 	.short	0x010a
        /*09c2*/ 	.byte	0xff
	.zero		1


	//   ....[132]....
        /*09c4*/ 	.word	0x00013420
        /*09c8*/ 	.word	0x00000000
        /*09cc*/ 	.word	0x00000000
        /*09d0*/ 	.short	0x010a
        /*09d2*/ 	.byte	0xff
	.zero		1


	//   ....[133]....
        /*09d4*/ 	.word	0x00013480
        /*09d8*/ 	.word	0x00000000
        /*09dc*/ 	.word	0x000000a8
        /*09e0*/ 	.short	0x010a
        /*09e2*/ 	.byte	0xff
	.zero		1


	//   ....[134]....
        /*09e4*/ 	.word	0x000134e0
        /*09e8*/ 	.word	0x00000000
        /*09ec*/ 	.word	0x00000000
        /*09f0*/ 	.short	0x010a
        /*09f2*/ 	.byte	0xff
	.zero		1


	//   ....[135]....
        /*09f4*/ 	.word	0x00013540
        /*09f8*/ 	.word	0x00000000
        /*09fc*/ 	.word	0x000000d0
        /*0a00*/ 	.short	0x010a
        /*0a02*/ 	.byte	0xff
	.zero		1


	//   ....[136]....
        /*0a04*/ 	.word	0x00013590
        /*0a08*/ 	.word	0x00000008
        /*0a0c*/ 	.word	0x00000080
        /*0a10*/ 	.short	0x010a
        /*0a12*/ 	.byte	0xff
	.zero		1


	//   ....[137]....
        /*0a14*/ 	.word	0x000135f0
        /*0a18*/ 	.word	0x00000000
        /*0a1c*/ 	.word	0x00000078
        /*0a20*/ 	.short	0x010a
        /*0a22*/ 	.byte	0xff
	.zero		1


	//   ....[138]....
        /*0a24*/ 	.word	0x00013650
        /*0a28*/ 	.word	0x00000000
        /*0a2c*/ 	.word	0x00000050
        /*0a30*/ 	.short	0x010a
        /*0a32*/ 	.byte	0xff
	.zero		1


	//   ....[139]....
        /*0a34*/ 	.word	0x000136b0
        /*0a38*/ 	.word	0x00000000
        /*0a3c*/ 	.word	0x00000058
        /*0a40*/ 	.short	0x010a
        /*0a42*/ 	.byte	0xff
	.zero		1


	//   ....[140]....
        /*0a44*/ 	.word	0x00013710
        /*0a48*/ 	.word	0x00000000
        /*0a4c*/ 	.word	0x00000060
        /*0a50*/ 	.short	0x010a
        /*0a52*/ 	.byte	0xff
	.zero		1


	//   ....[141]....
        /*0a54*/ 	.word	0x00013770
        /*0a58*/ 	.word	0x00000000
        /*0a5c*/ 	.word	0x00000068
        /*0a60*/ 	.short	0x010a
        /*0a62*/ 	.byte	0xff
	.zero		1


	//   ....[142]....
        /*0a64*/ 	.word	0x000137d0
        /*0a68*/ 	.word	0x00000007
        /*0a6c*/ 	.word	0x00000050
        /*0a70*/ 	.short	0x010a
        /*0a72*/ 	.byte	0xff
	.zero		1


	//   ....[143]....
        /*0a74*/ 	.word	0x00013830
        /*0a78*/ 	.word	0x00000007
        /*0a7c*/ 	.word	0x00000058
        /*0a80*/ 	.short	0x010a
        /*0a82*/ 	.byte	0xff
	.zero		1


	//   ....[144]....
        /*0a84*/ 	.word	0x00013890
        /*0a88*/ 	.word	0x00000007
        /*0a8c*/ 	.word	0x00000060
        /*0a90*/ 	.short	0x010a
        /*0a92*/ 	.byte	0xff
	.zero		1


	//   ....[145]....
        /*0a94*/ 	.word	0x000138f0
        /*0a98*/ 	.word	0x00000007
        /*0a9c*/ 	.word	0x00000068
        /*0aa0*/ 	.short	0x010a
        /*0aa2*/ 	.byte	0xff
	.zero		1


	//   ....[146]....
        /*0aa4*/ 	.word	0x00013950
        /*0aa8*/ 	.word	0x00000000
        /*0aac*/ 	.word	0x00000050
        /*0ab0*/ 	.short	0x010a
        /*0ab2*/ 	.byte	0xff
	.zero		1


	//   ....[147]....
        /*0ab4*/ 	.word	0x000139b0
        /*0ab8*/ 	.word	0x00000000
        /*0abc*/ 	.word	0x00000058
        /*0ac0*/ 	.short	0x010a
        /*0ac2*/ 	.byte	0xff
	.zero		1


	//   ....[148]....
        /*0ac4*/ 	.word	0x00013a10
        /*0ac8*/ 	.word	0x00000002
        /*0acc*/ 	.word	0x00000060
        /*0ad0*/ 	.short	0x010a
        /*0ad2*/ 	.byte	0xff
	.zero		1


	//   ....[149]....
        /*0ad4*/ 	.word	0x00013a60
        /*0ad8*/ 	.word	0x00000000
        /*0adc*/ 	.word	0x00000080
        /*0ae0*/ 	.short	0x010a
        /*0ae2*/ 	.byte	0xff
	.zero		1


	//   ....[150]....
        /*0ae4*/ 	.word	0x00013ac0
        /*0ae8*/ 	.word	0x00000003
        /*0aec*/ 	.word	0x00000030
        /*0af0*/ 	.short	0x010a
        /*0af2*/ 	.byte	0xff
	.zero		1


	//   ....[151]....
        /*0af4*/ 	.word	0x00013b20
        /*0af8*/ 	.word	0x00000003
        /*0afc*/ 	.word	0x000000a0
        /*0b00*/ 	.short	0x010a
        /*0b02*/ 	.byte	0xff
	.zero		1


	//   ....[152]....
        /*0b04*/ 	.word	0x00013b70
        /*0b08*/ 	.word	0x00000003
        /*0b0c*/ 	.word	0x00000030
        /*0b10*/ 	.short	0x010a
        /*0b12*/ 	.byte	0xff
	.zero		1


	//   ....[153]....
        /*0b14*/ 	.word	0x00013bc0
        /*0b18*/ 	.word	0x0000000b
        /*0b1c*/ 	.word	0x00000030
        /*0b20*/ 	.short	0x010a
        /*0b22*/ 	.byte	0xff
	.zero		1


	//   ....[154]....
        /*0b24*/ 	.word	0x00013c10
        /*0b28*/ 	.word	0x00000000
        /*0b2c*/ 	.word	0x00000030
        /*0b30*/ 	.short	0x010a
        /*0b32*/ 	.byte	0xff
	.zero		1


	//   ....[155]....
        /*0b34*/ 	.word	0x00013c60
        /*0b38*/ 	.word	0x00000008
        /*0b3c*/ 	.word	0x00000030
        /*0b40*/ 	.short	0x010a
        /*0b42*/ 	.byte	0xff
	.zero		1


	//   ....[156]....
        /*0b44*/ 	.word	0x00013cb0
        /*0b48*/ 	.word	0x00000008
        /*0b4c*/ 	.word	0x00000030
        /*0b50*/ 	.short	0x010a
        /*0b52*/ 	.byte	0xff
	.zero		1


	//   ....[157]....
        /*0b54*/ 	.word	0x00013d00
        /*0b58*/ 	.word	0x00000000
        /*0b5c*/ 	.word	0x00000030
        /*0b60*/ 	.short	0x010a
        /*0b62*/ 	.byte	0xff
	.zero		1


	//   ....[158]....
        /*0b64*/ 	.word	0x00013d50
        /*0b68*/ 	.word	0x00000000
        /*0b6c*/ 	.word	0x00000030
        /*0b70*/ 	.short	0x010a
        /*0b72*/ 	.byte	0xff
	.zero		1


	//----- nvinfo : EIATTR_NUM_MBARRIERS
	.align		4
.L_47:
        /*0b74*/ 	.byte	0x03, 0x38
        /*0b76*/ 	.short	0x001b


	//----- nvinfo : EIATTR_EXIT_INSTR_OFFSETS
	.align		4
        /*0b78*/ 	.byte	0x04, 0x1c
        /*0b7a*/ 	.short	(.L_49 - .L_48)


	//   ....[0]....
.L_48:
        /*0b7c*/ 	.word	0x00002d90


	//   ....[1]....
        /*0b80*/ 	.word	0x000032a0


	//   ....[2]....
        /*0b84*/ 	.word	0x00003300


	//   ....[3]....
        /*0b88*/ 	.word	0x00004b70


	//   ....[4]....
        /*0b8c*/ 	.word	0x00006760


	//   ....[5]....
        /*0b90*/ 	.word	0x000067a0


	//   ....[6]....
        /*0b94*/ 	.word	0x00012f00


	//   ....[7]....
        /*0b98*/ 	.word	0x00012f80


	//   ....[8]....
        /*0b9c*/ 	.word	0x00012fb0


	//   ....[9]....
        /*0ba0*/ 	.word	0x00013030


	//----- nvinfo : EIATTR_MAX_THREADS
	.align		4
.L_49:
        /*0ba4*/ 	.byte	0x04, 0x05
        /*0ba6*/ 	.short	(.L_51 - .L_50)
.L_50:
        /*0ba8*/ 	.word	0x00000100
        /*0bac*/ 	.word	0x00000001
        /*0bb0*/ 	.word	0x00000001


	//----- nvinfo : EIATTR_CRS_STACK_SIZE
	.align		4
.L_51:
        /*0bb4*/ 	.byte	0x04, 0x1e
        /*0bb6*/ 	.short	(.L_53 - .L_52)
.L_52:
        /*0bb8*/ 	.word	0x00000000


	//----- nvinfo : EIATTR_CBANK_PARAM_SIZE
	.align		4
.L_53:
        /*0bbc*/ 	.byte	0x03, 0x19
        /*0bbe*/ 	.short	0x0c00


	//----- nvinfo : EIATTR_PARAM_CBANK
	.align		4
        /*0bc0*/ 	.byte	0x04, 0x0a
        /*0bc2*/ 	.short	(.L_55 - .L_54)
	.align		4
.L_54:
        /*0bc4*/ 	.word	index@(.nv.constant0._ZN7cutlass13device_kernelINS_4gemm6kernel13GemmUniversalIN4cute5tupleIJiiiiEEENS1_10collective13CollectiveMmaINS1_46MainloopSm100TmaUmmaWarpSpecializedBlockScaledILi3ELi2ELi1ENS5_IJNS4_1CILi8EEENSA_ILi1EEESC_EEEEENS5_IJNSA_ILi128EEENSA_ILi256EEESG_EEENS5_IJNS_12float_e2m1_tENS_13float_ue4m3_tEEEENS5_IJNS5_IJlSC_lEEENS4_6LayoutINS5_IJNS5_IJNS5_IJNSA_ILi32EEENSA_ILi4EEEEEEiEEENS5_IJNS5_IJNSA_ILi16EEESO_EEEiEEENS5_IJSC_iEEEEEENS5_IJST_NS5_IJNS5_IJNSA_ILi0EEESC_EEENSA_ILi512EEEEEENS5_IJSW_iEEEEEEEEEEESK_S13_NS4_8TiledMMAINS4_8MMA_AtomIJNS4_17SM100_MMA_MXF4_SSISI_SI_fSJ_Li128ELi256ELi16ELNS4_4UMMA5MajorE0ELS18_0ELNS17_7ScaleInE0ELS19_0EEEEEENSM_INS5_IJSC_SC_SC_EEENS5_IJSW_SW_SW_EEEEENS5_IJNS4_10UnderscoreES1F_S1F_EEEEENS5_IJNS4_13SM90_TMA_LOADES1I_EEENS5_IJNS4_14ComposedLayoutINS4_7SwizzleILi3ELi4ELi3EEENS4_18smem_ptr_flag_bitsILi4EEENSM_INS5_IJSB_SG_EEENS5_IJSG_SC_EEEEEEENSM_INS5_IJNS5_IJNS5_IJSP_SC_EEESS_EEESC_NS5_IJSC_SO_EEEEEENS5_IJNS5_IJNS5_IJSS_SY_EEESX_EEESW_NS5_IJSO_SY_EEEEEEEEEEEvNS4_8identityENS5_IJNS4_23SM90_TMA_LOAD_MULTICASTES24_EEENS5_IJS1S_NSM_INS5_IJNS5_IJNS5_IJSP_NSA_ILi2EEEEEESS_EEESC_S1V_EEENS5_IJS1Y_SW_NS5_IJSO_NSA_ILi1024EEEEEEEEEEEEEEvS23_EENS_8epilogue10collective18CollectiveEpilogueINS2G_23Sm100TmaWarpSpecializedILi4ELi2ELi32ELb1ELb0EEEJNS5_IJNSA_ILi64EEESG_SG_EEENS5_IJNSM_IS2L_SC_EENSM_INS5_IJSN_S26_EEENS5_IJSC_SF_EEEEEEEENS_10bfloat16_tESL_S2S_SL_NS2G_6fusion15FusionCallbacksIS2K_NS2T_17LinearCombinationIS2S_fS2S_fLNS_15FloatRoundStyleE2EEES2M_S2R_JEEENS4_5SM1004TMEM4LOAD26SM100_TMEM_LOAD_32dp32b32xES1I_NS1K_INS1L_ILi2ELi4ELi3EEENS1N_ILi16EEENSM_INS5_IJSB_SN_EEENS5_IJSN_SC_EEEEEEENS4_39AutoVectorizingCopyWithAssumedAlignmentILi128EEENS4_14SM90_TMA_STOREES38_S3A_S3A_EEEvvEEEEvNT_6ParamsE)
        /*0bc8*/ 	.short	0x0380
        /*0bca*/ 	.short	0x0c00


	//----- nvinfo : EIATTR_SW_WAR
	.align		4
.L_55:
        /*0bcc*/ 	.byte	0x04, 0x36
        /*0bce*/ 	.short	(.L_57 - .L_56)
.L_56:
        /*0bd0*/ 	.word	0x00000008
.L_57:


//--------------------- .nv.callgraph             --------------------------
	.section	.nv.callgraph,"",@"SHT_CUDA_CALLGRAPH"
	.align	4
	.sectionentsize	8
	.align		4
        /*0000*/ 	.word	0x00000000
	.align		4
        /*0004*/ 	.word	0xffffffff
	.align		4
        /*0008*/ 	.word	index@(_ZN7cutlass13device_kernelINS_4gemm6kernel13GemmUniversalIN4cute5tupleIJiiiiEEENS1_10collective13CollectiveMmaINS1_46MainloopSm100TmaUmmaWarpSpecializedBlockScaledILi3ELi2ELi1ENS5_IJNS4_1CILi8EEENSA_ILi1EEESC_EEEEENS5_IJNSA_ILi128EEENSA_ILi256EEESG_EEENS5_IJNS_12float_e2m1_tENS_13float_ue4m3_tEEEENS5_IJNS5_IJlSC_lEEENS4_6LayoutINS5_IJNS5_IJNS5_IJNSA_ILi32EEENSA_ILi4EEEEEEiEEENS5_IJNS5_IJNSA_ILi16EEESO_EEEiEEENS5_IJSC_iEEEEEENS5_IJST_NS5_IJNS5_IJNSA_ILi0EEESC_EEENSA_ILi512EEEEEENS5_IJSW_iEEEEEEEEEEESK_S13_NS4_8TiledMMAINS4_8MMA_AtomIJNS4_17SM100_MMA_MXF4_SSISI_SI_fSJ_Li128ELi256ELi16ELNS4_4UMMA5MajorE0ELS18_0ELNS17_7ScaleInE0ELS19_0EEEEEENSM_INS5_IJSC_SC_SC_EEENS5_IJSW_SW_SW_EEEEENS5_IJNS4_10UnderscoreES1F_S1F_EEEEENS5_IJNS4_13SM90_TMA_LOADES1I_EEENS5_IJNS4_14ComposedLayoutINS4_7SwizzleILi3ELi4ELi3EEENS4_18smem_ptr_flag_bitsILi4EEENSM_INS5_IJSB_SG_EEENS5_IJSG_SC_EEEEEEENSM_INS5_IJNS5_IJNS5_IJSP_SC_EEESS_EEESC_NS5_IJSC_SO_EEEEEENS5_IJNS5_IJNS5_IJSS_SY_EEESX_EEESW_NS5_IJSO_SY_EEEEEEEEEEEvNS4_8identityENS5_IJNS4_23SM90_TMA_LOAD_MULTICASTES24_EEENS5_IJS1S_NSM_INS5_IJNS5_IJNS5_IJSP_NSA_ILi2EEEEEESS_EEESC_S1V_EEENS5_IJS1Y_SW_NS5_IJSO_NSA_ILi1024EEEEEEEEEEEEEEvS23_EENS_8epilogue10collective18CollectiveEpilogueINS2G_23Sm100TmaWarpSpecializedILi4ELi2ELi32ELb1ELb0EEEJNS5_IJNSA_ILi64EEESG_SG_EEENS5_IJNSM_IS2L_SC_EENSM_INS5_IJSN_S26_EEENS5_IJSC_SF_EEEEEEEENS_10bfloat16_tESL_S2S_SL_NS2G_6fusion15FusionCallbacksIS2K_NS2T_17LinearCombinationIS2S_fS2S_fLNS_15FloatRoundStyleE2EEES2M_S2R_JEEENS4_5SM1004TMEM4LOAD26SM100_TMEM_LOAD_32dp32b32xES1I_NS1K_INS1L_ILi2ELi4ELi3EEENS1N_ILi16EEENSM_INS5_IJSB_SN_EEENS5_IJSN_SC_EEEEEEENS4_39AutoVectorizingCopyWithAssumedAlignmentILi128EEENS4_14SM90_TMA_STOREES38_S3A_S3A_EEEvvEEEEvNT_6ParamsE)
	.align		4
        /*000c*/ 	.word	index@(__assertfail)
	.align		4
        /*0010*/ 	.word	0x00000000
	.align		4
        /*0014*/ 	.word	0xfffffffe
	.align		4
        /*0018*/ 	.word	0x00000000
	.align		4
        /*001c*/ 	.word	0xfffffffd
	.align		4
        /*0020*/ 	.word	0x00000000
	.align		4
        /*0024*/ 	.word	0xfffffffc


//--------------------- .nv.constant4             --------------------------
	.section	.nv.constant4,"a",@progbits
	.align	8
	.align		8
.nv.constant4:
        /*0000*/ 	.dword	__assertfail
	.align		8
        /*0008*/ 	.dword	__unnamed_1
	.align		8
        /*0010*/ 	.dword	__unnamed_2
	.align		8
        /*0018*/ 	.dword	_ZN40_INTERNAL_2389cc0a_4_k_cu_c2014c53_228124cuda3std3__45__cpo5beginE
	.align		8
        /*0020*/ 	.dword	_ZN40_INTERNAL_2389cc0a_4_k_cu_c2014c53_228124cuda3std3__45__cpo3endE
	.align		8
        /*0028*/ 	.dword	_ZN40_INTERNAL_2389cc0a_4_k_cu_c2014c53_228124cuda3std3__45__cpo6cbeginE
	.align		8
        /*0030*/ 	.dword	_ZN40_INTERNAL_2389cc0a_4_k_cu_c2014c53_228124cuda3std3__45__cpo4cendE
	.align		8
        /*0038*/ 	.dword	_ZN40_INTERNAL_2389cc0a_4_k_cu_c2014c53_228124cuda3std3__442_GLOBAL__N__2389cc0a_4_k_cu_c2014c53_228126ignoreE
	.align		8
        /*0040*/ 	.dword	_ZN40_INTERNAL_2389cc0a_4_k_cu_c2014c53_228124cuda3std3__419piecewise_constructE
	.align		8
        /*0048*/ 	.dword	_ZN40_INTERNAL_2389cc0a_4_k_cu_c2014c53_228124cuda3std3__48in_placeE
	.align		8
        /*0050*/ 	.dword	_ZN40_INTERNAL_2389cc0a_4_k_cu_c2014c53_228124cuda3std6ranges3__45__cpo4swapE
	.align		8
        /*0058*/ 	.dword	_ZN40_INTERNAL_2389cc0a_4_k_cu_c2014c53_228124cuda3std6ranges3__45__cpo9iter_moveE
	.align		8
        /*0060*/ 	.dword	_ZN40_INTERNAL_2389cc0a_4_k_cu_c2014c53_228124cute7productE
	.align		8
        /*0068*/ 	.dword	_ZN40_INTERNAL_2389cc0a_4_k_cu_c2014c53_228124cute1_E
	.align		8
        /*0070*/ 	.dword	$str$25
	.align		8
        /*0078*/ 	.dword	$str$26
	.align		8
        /*0080*/ 	.dword	$str$29
	.align		8
        /*0088*/ 	.dword	$str$30


//--------------------- .text._ZN7cutlass13device_kernelINS_4gemm6kernel13GemmUniversalIN4cute5tupleIJiiiiEEENS1_10collective13CollectiveMmaINS1_46MainloopSm100TmaUmmaWarpSpecializedBlockScaledILi3ELi2ELi1ENS5_IJNS4_1CILi8EEENSA_ILi1EEESC_EEEEENS5_IJNSA_ILi128EEENSA_ILi256EEESG_EEENS5_IJNS_12float_e2m1_tENS_13float_ue4m3_tEEEENS5_IJNS5_IJlSC_lEEENS4_6LayoutINS5_IJNS5_IJNS5_IJNSA_ILi32EEENSA_ILi4EEEEEEiEEENS5_IJNS5_IJNSA_ILi16EEESO_EEEiEEENS5_IJSC_iEEEEEENS5_IJST_NS5_IJNS5_IJNSA_ILi0EEESC_EEENSA_ILi512EEEEEENS5_IJSW_iEEEEEEEEEEESK_S13_NS4_8TiledMMAINS4_8MMA_AtomIJNS4_17SM100_MMA_MXF4_SSISI_SI_fSJ_Li128ELi256ELi16ELNS4_4UMMA5MajorE0ELS18_0ELNS17_7ScaleInE0ELS19_0EEEEEENSM_INS5_IJSC_SC_SC_EEENS5_IJSW_SW_SW_EEEEENS5_IJNS4_10UnderscoreES1F_S1F_EEEEENS5_IJNS4_13SM90_TMA_LOADES1I_EEENS5_IJNS4_14ComposedLayoutINS4_7SwizzleILi3ELi4ELi3EEENS4_18smem_ptr_flag_bitsILi4EEENSM_INS5_IJSB_SG_EEENS5_IJSG_SC_EEEEEEENSM_INS5_IJNS5_IJNS5_IJSP_SC_EEESS_EEESC_NS5_IJSC_SO_EEEEEENS5_IJNS5_IJNS5_IJSS_SY_EEESX_EEESW_NS5_IJSO_SY_EEEEEEEEEEEvNS4_8identityENS5_IJNS4_23SM90_TMA_LOAD_MULTICASTES24_EEENS5_IJS1S_NSM_INS5_IJNS5_IJNS5_IJSP_NSA_ILi2EEEEEESS_EEESC_S1V_EEENS5_IJS1Y_SW_NS5_IJSO_NSA_ILi1024EEEEEEEEEEEEEEvS23_EENS_8epilogue10collective18CollectiveEpilogueINS2G_23Sm100TmaWarpSpecializedILi4ELi2ELi32ELb1ELb0EEEJNS5_IJNSA_ILi64EEESG_SG_EEENS5_IJNSM_IS2L_SC_EENSM_INS5_IJSN_S26_EEENS5_IJSC_SF_EEEEEEEENS_10bfloat16_tESL_S2S_SL_NS2G_6fusion15FusionCallbacksIS2K_NS2T_17LinearCombinationIS2S_fS2S_fLNS_15FloatRoundStyleE2EEES2M_S2R_JEEENS4_5SM1004TMEM4LOAD26SM100_TMEM_LOAD_32dp32b32xES1I_NS1K_INS1L_ILi2ELi4ELi3EEENS1N_ILi16EEENSM_INS5_IJSB_SN_EEENS5_IJSN_SC_EEEEEEENS4_39AutoVectorizingCopyWithAssumedAlignmentILi128EEENS4_14SM90_TMA_STOREES38_S3A_S3A_EEEvvEEEEvNT_6ParamsE --------------------------
	.section	.text._ZN7cutlass13device_kernelINS_4gemm6kernel13GemmUniversalIN4cute5tupleIJiiiiEEENS1_10collective13CollectiveMmaINS1_46MainloopSm100TmaUmmaWarpSpecializedBlockScaledILi3ELi2ELi1ENS5_IJNS4_1CILi8EEENSA_ILi1EEESC_EEEEENS5_IJNSA_ILi128EEENSA_ILi256EEESG_EEENS5_IJNS_12float_e2m1_tENS_13float_ue4m3_tEEEENS5_IJNS5_IJlSC_lEEENS4_6LayoutINS5_IJNS5_IJNS5_IJNSA_ILi32EEENSA_ILi4EEEEEEiEEENS5_IJNS5_IJNSA_ILi16EEESO_EEEiEEENS5_IJSC_iEEEEEENS5_IJST_NS5_IJNS5_IJNSA_ILi0EEESC_EEENSA_ILi512EEEEEENS5_IJSW_iEEEEEEEEEEESK_S13_NS4_8TiledMMAINS4_8MMA_AtomIJNS4_17SM100_MMA_MXF4_SSISI_SI_fSJ_Li128ELi256ELi16ELNS4_4UMMA5MajorE0ELS18_0ELNS17_7ScaleInE0ELS19_0EEEEEENSM_INS5_IJSC_SC_SC_EEENS5_IJSW_SW_SW_EEEEENS5_IJNS4_10UnderscoreES1F_S1F_EEEEENS5_IJNS4_13SM90_TMA_LOADES1I_EEENS5_IJNS4_14ComposedLayoutINS4_7SwizzleILi3ELi4ELi3EEENS4_18smem_ptr_flag_bitsILi4EEENSM_INS5_IJSB_SG_EEENS5_IJSG_SC_EEEEEEENSM_INS5_IJNS5_IJNS5_IJSP_SC_EEESS_EEESC_NS5_IJSC_SO_EEEEEENS5_IJNS5_IJNS5_IJSS_SY_EEESX_EEESW_NS5_IJSO_SY_EEEEEEEEEEEvNS4_8identityENS5_IJNS4_23SM90_TMA_LOAD_MULTICASTES24_EEENS5_IJS1S_NSM_INS5_IJNS5_IJNS5_IJSP_NSA_ILi2EEEEEESS_EEESC_S1V_EEENS5_IJS1Y_SW_NS5_IJSO_NSA_ILi1024EEEEEEEEEEEEEEvS23_EENS_8epilogue10collective18CollectiveEpilogueINS2G_23Sm100TmaWarpSpecializedILi4ELi2ELi32ELb1ELb0EEEJNS5_IJNSA_ILi64EEESG_SG_EEENS5_IJNSM_IS2L_SC_EENSM_INS5_IJSN_S26_EEENS5_IJSC_SF_EEEEEEEENS_10bfloat16_tESL_S2S_SL_NS2G_6fusion15FusionCallbacksIS2K_NS2T_17LinearCombinationIS2S_fS2S_fLNS_15FloatRoundStyleE2EEES2M_S2R_JEEENS4_5SM1004TMEM4LOAD26SM100_TMEM_LOAD_32dp32b32xES1I_NS1K_INS1L_ILi2ELi4ELi3EEENS1N_ILi16EEENSM_INS5_IJSB_SN_EEENS5_IJSN_SC_EEEEEEENS4_39AutoVectorizingCopyWithAssumedAlignmentILi128EEENS4_14SM90_TMA_STOREES38_S3A_S3A_EEEvvEEEEvNT_6ParamsE,"ax",@progbits
	.align	128
.text._ZN7cutlass13device_kernelINS_4gemm6kernel13GemmUniversalIN4cute5tupleIJiiiiEEENS1_10collective13CollectiveMmaINS1_46MainloopSm100TmaUmmaWarpSpecializedBlockScaledILi3ELi2ELi1ENS5_IJNS4_1CILi8EEENSA_ILi1EEESC_EEEEENS5_IJNSA_ILi128EEENSA_ILi256EEESG_EEENS5_IJNS_12float_e2m1_tENS_13float_ue4m3_tEEEENS5_IJNS5_IJlSC_lEEENS4_6LayoutINS5_IJNS5_IJNS5_IJNSA_ILi32EEENSA_ILi4EEEEEEiEEENS5_IJNS5_IJNSA_ILi16EEESO_EEEiEEENS5_IJSC_iEEEEEENS5_IJST_NS5_IJNS5_IJNSA_ILi0EEESC_EEENSA_ILi512EEEEEENS5_IJSW_iEEEEEEEEEEESK_S13_NS4_8TiledMMAINS4_8MMA_AtomIJNS4_17SM100_MMA_MXF4_SSISI_SI_fSJ_Li128ELi256ELi16ELNS4_4UMMA5MajorE0ELS18_0ELNS17_7ScaleInE0ELS19_0EEEEEENSM_INS5_IJSC_SC_SC_EEENS5_IJSW_SW_SW_EEEEENS5_IJNS4_10UnderscoreES1F_S1F_EEEEENS5_IJNS4_13SM90_TMA_LOADES1I_EEENS5_IJNS4_14ComposedLayoutINS4_7SwizzleILi3ELi4ELi3EEENS4_18smem_ptr_flag_bitsILi4EEENSM_INS5_IJSB_SG_EEENS5_IJSG_SC_EEEEEEENSM_INS5_IJNS5_IJNS5_IJSP_SC_EEESS_EEESC_NS5_IJSC_SO_EEEEEENS5_IJNS5_IJNS5_IJSS_SY_EEESX_EEESW_NS5_IJSO_SY_EEEEEEEEEEEvNS4_8identityENS5_IJNS4_23SM90_TMA_LOAD_MULTICASTES24_EEENS5_IJS1S_NSM_INS5_IJNS5_IJNS5_IJSP_NSA_ILi2EEEEEESS_EEESC_S1V_EEENS5_IJS1Y_SW_NS5_IJSO_NSA_ILi1024EEEEEEEEEEEEEEvS23_EENS_8epilogue10collective18CollectiveEpilogueINS2G_23Sm100TmaWarpSpecializedILi4ELi2ELi32ELb1ELb0EEEJNS5_IJNSA_ILi64EEESG_SG_EEENS5_IJNSM_IS2L_SC_EENSM_INS5_IJSN_S26_EEENS5_IJSC_SF_EEEEEEEENS_10bfloat16_tESL_S2S_SL_NS2G_6fusion15FusionCallbacksIS2K_NS2T_17LinearCombinationIS2S_fS2S_fLNS_15FloatRoundStyleE2EEES2M_S2R_JEEENS4_5SM1004TMEM4LOAD26SM100_TMEM_LOAD_32dp32b32xES1I_NS1K_INS1L_ILi2ELi4ELi3EEENS1N_ILi16EEENSM_INS5_IJSB_SN_EEENS5_IJSN_SC_EEEEEEENS4_39AutoVectorizingCopyWithAssumedAlignmentILi128EEENS4_14SM90_TMA_STOREES38_S3A_S3A_EEEvvEEEEvNT_6ParamsE:
        .type           _ZN7cutlass13device_kernelINS_4gemm6kernel13GemmUniversalIN4cute5tupleIJiiiiEEENS1_10collective13CollectiveMmaINS1_46MainloopSm100TmaUmmaWarpSpecializedBlockScaledILi3ELi2ELi1ENS5_IJNS4_1CILi8EEENSA_ILi1EEESC_EEEEENS5_IJNSA_ILi128EEENSA_ILi256EEESG_EEENS5_IJNS_12float_e2m1_tENS_13float_ue4m3_tEEEENS5_IJNS5_IJlSC_lEEENS4_6LayoutINS5_IJNS5_IJNS5_IJNSA_ILi32EEENSA_ILi4EEEEEEiEEENS5_IJNS5_IJNSA_ILi16EEESO_EEEiEEENS5_IJSC_iEEEEEENS5_IJST_NS5_IJNS5_IJNSA_ILi0EEESC_EEENSA_ILi512EEEEEENS5_IJSW_iEEEEEEEEEEESK_S13_NS4_8TiledMMAINS4_8MMA_AtomIJNS4_17SM100_MMA_MXF4_SSISI_SI_fSJ_Li128ELi256ELi16ELNS4_4UMMA5MajorE0ELS18_0ELNS17_7ScaleInE0ELS19_0EEEEEENSM_INS5_IJSC_SC_SC_EEENS5_IJSW_SW_SW_EEEEENS5_IJNS4_10UnderscoreES1F_S1F_EEEEENS5_IJNS4_13SM90_TMA_LOADES1I_EEENS5_IJNS4_14ComposedLayoutINS4_7SwizzleILi3ELi4ELi3EEENS4_18smem_ptr_flag_bitsILi4EEENSM_INS5_IJSB_SG_EEENS5_IJSG_SC_EEEEEEENSM_INS5_IJNS5_IJNS5_IJSP_SC_EEESS_EEESC_NS5_IJSC_SO_EEEEEENS5_IJNS5_IJNS5_IJSS_SY_EEESX_EEESW_NS5_IJSO_SY_EEEEEEEEEEEvNS4_8identityENS5_IJNS4_23SM90_TMA_LOAD_MULTICASTES24_EEENS5_IJS1S_NSM_INS5_IJNS5_IJNS5_IJSP_NSA_ILi2EEEEEESS_EEESC_S1V_EEENS5_IJS1Y_SW_NS5_IJSO_NSA_ILi1024EEEEEEEEEEEEEEvS23_EENS_8epilogue10collective18CollectiveEpilogueINS2G_23Sm100TmaWarpSpecializedILi4ELi2ELi32ELb1ELb0EEEJNS5_IJNSA_ILi64EEESG_SG_EEENS5_IJNSM_IS2L_SC_EENSM_INS5_IJSN_S26_EEENS5_IJSC_SF_EEEEEEEENS_10bfloat16_tESL_S2S_SL_NS2G_6fusion15FusionCallbacksIS2K_NS2T_17LinearCombinationIS2S_fS2S_fLNS_15FloatRoundStyleE2EEES2M_S2R_JEEENS4_5SM1004TMEM4LOAD26SM100_TMEM_LOAD_32dp32b32xES1I_NS1K_INS1L_ILi2ELi4ELi3EEENS1N_ILi16EEENSM_INS5_IJSB_SN_EEENS5_IJSN_SC_EEEEEEENS4_39AutoVectorizingCopyWithAssumedAlignmentILi128EEENS4_14SM90_TMA_STOREES38_S3A_S3A_EEEvvEEEEvNT_6ParamsE,@function
        .size           _ZN7cutlass13device_kernelINS_4gemm6kernel13GemmUniversalIN4cute5tupleIJiiiiEEENS1_10collective13CollectiveMmaINS1_46MainloopSm100TmaUmmaWarpSpecializedBlockScaledILi3ELi2ELi1ENS5_IJNS4_1CILi8EEENSA_ILi1EEESC_EEEEENS5_IJNSA_ILi128EEENSA_ILi256EEESG_EEENS5_IJNS_12float_e2m1_tENS_13float_ue4m3_tEEEENS5_IJNS5_IJlSC_lEEENS4_6LayoutINS5_IJNS5_IJNS5_IJNSA_ILi32EEENSA_ILi4EEEEEEiEEENS5_IJNS5_IJNSA_ILi16EEESO_EEEiEEENS5_IJSC_iEEEEEENS5_IJST_NS5_IJNS5_IJNSA_ILi0EEESC_EEENSA_ILi512EEEEEENS5_IJSW_iEEEEEEEEEEESK_S13_NS4_8TiledMMAINS4_8MMA_AtomIJNS4_17SM100_MMA_MXF4_SSISI_SI_fSJ_Li128ELi256ELi16ELNS4_4UMMA5MajorE0ELS18_0ELNS17_7ScaleInE0ELS19_0EEEEEENSM_INS5_IJSC_SC_SC_EEENS5_IJSW_SW_SW_EEEEENS5_IJNS4_10UnderscoreES1F_S1F_EEEEENS5_IJNS4_13SM90_TMA_LOADES1I_EEENS5_IJNS4_14ComposedLayoutINS4_7SwizzleILi3ELi4ELi3EEENS4_18smem_ptr_flag_bitsILi4EEENSM_INS5_IJSB_SG_EEENS5_IJSG_SC_EEEEEEENSM_INS5_IJNS5_IJNS5_IJSP_SC_EEESS_EEESC_NS5_IJSC_SO_EEEEEENS5_IJNS5_IJNS5_IJSS_SY_EEESX_EEESW_NS5_IJSO_SY_EEEEEEEEEEEvNS4_8identityENS5_IJNS4_23SM90_TMA_LOAD_MULTICASTES24_EEENS5_IJS1S_NSM_INS5_IJNS5_IJNS5_IJSP_NSA_ILi2EEEEEESS_EEESC_S1V_EEENS5_IJS1Y_SW_NS5_IJSO_NSA_ILi1024EEEEEEEEEEEEEEvS23_EENS_8epilogue10collective18CollectiveEpilogueINS2G_23Sm100TmaWarpSpecializedILi4ELi2ELi32ELb1ELb0EEEJNS5_IJNSA_ILi64EEESG_SG_EEENS5_IJNSM_IS2L_SC_EENSM_INS5_IJSN_S26_EEENS5_IJSC_SF_EEEEEEEENS_10bfloat16_tESL_S2S_SL_NS2G_6fusion15FusionCallbacksIS2K_NS2T_17LinearCombinationIS2S_fS2S_fLNS_15FloatRoundStyleE2EEES2M_S2R_JEEENS4_5SM1004TMEM4LOAD26SM100_TMEM_LOAD_32dp32b32xES1I_NS1K_INS1L_ILi2ELi4ELi3EEENS1N_ILi16EEENSM_INS5_IJSB_SN_EEENS5_IJSN_SC_EEEEEEENS4_39AutoVectorizingCopyWithAssumedAlignmentILi128EEENS4_14SM90_TMA_STOREES38_S3A_S3A_EEEvvEEEEvNT_6ParamsE,(.L_x_241 - _ZN7cutlass13device_kernelINS_4gemm6kernel13GemmUniversalIN4cute5tupleIJiiiiEEENS1_10collective13CollectiveMmaINS1_46MainloopSm100TmaUmmaWarpSpecializedBlockScaledILi3ELi2ELi1ENS5_IJNS4_1CILi8EEENSA_ILi1EEESC_EEEEENS5_IJNSA_ILi128EEENSA_ILi256EEESG_EEENS5_IJNS_12float_e2m1_tENS_13float_ue4m3_tEEEENS5_IJNS5_IJlSC_lEEENS4_6LayoutINS5_IJNS5_IJNS5_IJNSA_ILi32EEENSA_ILi4EEEEEEiEEENS5_IJNS5_IJNSA_ILi16EEESO_EEEiEEENS5_IJSC_iEEEEEENS5_IJST_NS5_IJNS5_IJNSA_ILi0EEESC_EEENSA_ILi512EEEEEENS5_IJSW_iEEEEEEEEEEESK_S13_NS4_8TiledMMAINS4_8MMA_AtomIJNS4_17SM100_MMA_MXF4_SSISI_SI_fSJ_Li128ELi256ELi16ELNS4_4UMMA5MajorE0ELS18_0ELNS17_7ScaleInE0ELS19_0EEEEEENSM_INS5_IJSC_SC_SC_EEENS5_IJSW_SW_SW_EEEEENS5_IJNS4_10UnderscoreES1F_S1F_EEEEENS5_IJNS4_13SM90_TMA_LOADES1I_EEENS5_IJNS4_14ComposedLayoutINS4_7SwizzleILi3ELi4ELi3EEENS4_18smem_ptr_flag_bitsILi4EEENSM_INS5_IJSB_SG_EEENS5_IJSG_SC_EEEEEEENSM_INS5_IJNS5_IJNS5_IJSP_SC_EEESS_EEESC_NS5_IJSC_SO_EEEEEENS5_IJNS5_IJNS5_IJSS_SY_EEESX_EEESW_NS5_IJSO_SY_EEEEEEEEEEEvNS4_8identityENS5_IJNS4_23SM90_TMA_LOAD_MULTICASTES24_EEENS5_IJS1S_NSM_INS5_IJNS5_IJNS5_IJSP_NSA_ILi2EEEEEESS_EEESC_S1V_EEENS5_IJS1Y_SW_NS5_IJSO_NSA_ILi1024EEEEEEEEEEEEEEvS23_EENS_8epilogue10collective18CollectiveEpilogueINS2G_23Sm100TmaWarpSpecializedILi4ELi2ELi32ELb1ELb0EEEJNS5_IJNSA_ILi64EEESG_SG_EEENS5_IJNSM_IS2L_SC_EENSM_INS5_IJSN_S26_EEENS5_IJSC_SF_EEEEEEEENS_10bfloat16_tESL_S2S_SL_NS2G_6fusion15FusionCallbacksIS2K_NS2T_17LinearCombinationIS2S_fS2S_fLNS_15FloatRoundStyleE2EEES2M_S2R_JEEENS4_5SM1004TMEM4LOAD26SM100_TMEM_LOAD_32dp32b32xES1I_NS1K_INS1L_ILi2ELi4ELi3EEENS1N_ILi16EEENSM_INS5_IJSB_SN_EEENS5_IJSN_SC_EEEEEEENS4_39AutoVectorizingCopyWithAssumedAlignmentILi128EEENS4_14SM90_TMA_STOREES38_S3A_S3A_EEEvvEEEEvNT_6ParamsE)
        .other          _ZN7cutlass13device_kernelINS_4gemm6kernel13GemmUniversalIN4cute5tupleIJiiiiEEENS1_10collective13CollectiveMmaINS1_46MainloopSm100TmaUmmaWarpSpecializedBlockScaledILi3ELi2ELi1ENS5_IJNS4_1CILi8EEENSA_ILi1EEESC_EEEEENS5_IJNSA_ILi128EEENSA_ILi256EEESG_EEENS5_IJNS_12float_e2m1_tENS_13float_ue4m3_tEEEENS5_IJNS5_IJlSC_lEEENS4_6LayoutINS5_IJNS5_IJNS5_IJNSA_ILi32EEENSA_ILi4EEEEEEiEEENS5_IJNS5_IJNSA_ILi16EEESO_EEEiEEENS5_IJSC_iEEEEEENS5_IJST_NS5_IJNS5_IJNSA_ILi0EEESC_EEENSA_ILi512EEEEEENS5_IJSW_iEEEEEEEEEEESK_S13_NS4_8TiledMMAINS4_8MMA_AtomIJNS4_17SM100_MMA_MXF4_SSISI_SI_fSJ_Li128ELi256ELi16ELNS4_4UMMA5MajorE0ELS18_0ELNS17_7ScaleInE0ELS19_0EEEEEENSM_INS5_IJSC_SC_SC_EEENS5_IJSW_SW_SW_EEEEENS5_IJNS4_10UnderscoreES1F_S1F_EEEEENS5_IJNS4_13SM90_TMA_LOADES1I_EEENS5_IJNS4_14ComposedLayoutINS4_7SwizzleILi3ELi4ELi3EEENS4_18smem_ptr_flag_bitsILi4EEENSM_INS5_IJSB_SG_EEENS5_IJSG_SC_EEEEEEENSM_INS5_IJNS5_IJNS5_IJSP_SC_EEESS_EEESC_NS5_IJSC_SO_EEEEEENS5_IJNS5_IJNS5_IJSS_SY_EEESX_EEESW_NS5_IJSO_SY_EEEEEEEEEEEvNS4_8identityENS5_IJNS4_23SM90_TMA_LOAD_MULTICASTES24_EEENS5_IJS1S_NSM_INS5_IJNS5_IJNS5_IJSP_NSA_ILi2EEEEEESS_EEESC_S1V_EEENS5_IJS1Y_SW_NS5_IJSO_NSA_ILi1024EEEEEEEEEEEEEEvS23_EENS_8epilogue10collective18CollectiveEpilogueINS2G_23Sm100TmaWarpSpecializedILi4ELi2ELi32ELb1ELb0EEEJNS5_IJNSA_ILi64EEESG_SG_EEENS5_IJNSM_IS2L_SC_EENSM_INS5_IJSN_S26_EEENS5_IJSC_SF_EEEEEEEENS_10bfloat16_tESL_S2S_SL_NS2G_6fusion15FusionCallbacksIS2K_NS2T_17LinearCombinationIS2S_fS2S_fLNS_15FloatRoundStyleE2EEES2M_S2R_JEEENS4_5SM1004TMEM4LOAD26SM100_TMEM_LOAD_32dp32b32xES1I_NS1K_INS1L_ILi2ELi4ELi3EEENS1N_ILi16EEENSM_INS5_IJSB_SN_EEENS5_IJSN_SC_EEEEEEENS4_39AutoVectorizingCopyWithAssumedAlignmentILi128EEENS4_14SM90_TMA_STOREES38_S3A_S3A_EEEvvEEEEvNT_6ParamsE,@"STO_CUDA_ENTRY STV_DEFAULT"
_ZN7cutlass13device_kernelINS_4gemm6kernel13GemmUniversalIN4cute5tupleIJiiiiEEENS1_10collective13CollectiveMmaINS1_46MainloopSm100TmaUmmaWarpSpecializedBlockScaledILi3ELi2ELi1ENS5_IJNS4_1CILi8EEENSA_ILi1EEESC_EEEEENS5_IJNSA_ILi128EEENSA_ILi256EEESG_EEENS5_IJNS_12float_e2m1_tENS_13float_ue4m3_tEEEENS5_IJNS5_IJlSC_lEEENS4_6LayoutINS5_IJNS5_IJNS5_IJNSA_ILi32EEENSA_ILi4EEEEEEiEEENS5_IJNS5_IJNSA_ILi16EEESO_EEEiEEENS5_IJSC_iEEEEEENS5_IJST_NS5_IJNS5_IJNSA_ILi0EEESC_EEENSA_ILi512EEEEEENS5_IJSW_iEEEEEEEEEEESK_S13_NS4_8TiledMMAINS4_8MMA_AtomIJNS4_17SM100_MMA_MXF4_SSISI_SI_fSJ_Li128ELi256ELi16ELNS4_4UMMA5MajorE0ELS18_0ELNS17_7ScaleInE0ELS19_0EEEEEENSM_INS5_IJSC_SC_SC_EEENS5_IJSW_SW_SW_EEEEENS5_IJNS4_10UnderscoreES1F_S1F_EEEEENS5_IJNS4_13SM90_TMA_LOADES1I_EEENS5_IJNS4_14ComposedLayoutINS4_7SwizzleILi3ELi4ELi3EEENS4_18smem_ptr_flag_bitsILi4EEENSM_INS5_IJSB_SG_EEENS5_IJSG_SC_EEEEEEENSM_INS5_IJNS5_IJNS5_IJSP_SC_EEESS_EEESC_NS5_IJSC_SO_EEEEEENS5_IJNS5_IJNS5_IJSS_SY_EEESX_EEESW_NS5_IJSO_SY_EEEEEEEEEEEvNS4_8identityENS5_IJNS4_23SM90_TMA_LOAD_MULTICASTES24_EEENS5_IJS1S_NSM_INS5_IJNS5_IJNS5_IJSP_NSA_ILi2EEEEEESS_EEESC_S1V_EEENS5_IJS1Y_SW_NS5_IJSO_NSA_ILi1024EEEEEEEEEEEEEEvS23_EENS_8epilogue10collective18CollectiveEpilogueINS2G_23Sm100TmaWarpSpecializedILi4ELi2ELi32ELb1ELb0EEEJNS5_IJNSA_ILi64EEESG_SG_EEENS5_IJNSM_IS2L_SC_EENSM_INS5_IJSN_S26_EEENS5_IJSC_SF_EEEEEEEENS_10bfloat16_tESL_S2S_SL_NS2G_6fusion15FusionCallbacksIS2K_NS2T_17LinearCombinationIS2S_fS2S_fLNS_15FloatRoundStyleE2EEES2M_S2R_JEEENS4_5SM1004TMEM4LOAD26SM100_TMEM_LOAD_32dp32b32xES1I_NS1K_INS1L_ILi2ELi4ELi3EEENS1N_ILi16EEENSM_INS5_IJSB_SN_EEENS5_IJSN_SC_EEEEEEENS4_39AutoVectorizingCopyWithAssumedAlignmentILi128EEENS4_14SM90_TMA_STOREES38_S3A_S3A_EEEvvEEEEvNT_6ParamsE:
[----:B------:R-:W1:Y:S01]  /*0000*/  LDC R1, c[0x0][0x37c] ;  /* 0x0000df00ff017b82 */ /* 0x000e620000000800 */
[----:B------:R-:W2:Y:S01]  /*0010*/  S2R R184, SR_TID.X ;  /* 0x0000000000b87919 */ /* 0x000ea20000002100 */
[----:B------:R-:W3:Y:S01]  /*0020*/  LDCU.64 UR12, c[0x0][0xc90] ;  /* 0x00019200ff0c77ac */ /* 0x000ee20008000a00 */
[----:B------:R-:W-:Y:S02]  /*0030*/  PRMT R176, RZ, 0x7610, R176 ;  /* 0x00007610ffb07816 */ /* 0x000fe400000000b0 */
[----:B------:R-:W-:Y:S01]  /*0040*/  ELECT P4, URZ, PT ;  /* 0x0000000000ff782f */ /* 0x000fe20003880000 */
[----:B---3--:R-:W-:-:S04]  /*0050*/  UISETP.NE.U32.AND UP0, UPT, UR12, URZ, UPT ;  /* 0x000000ff0c00728c */ /* 0x008fc8000bf05070 */
[----:B------:R-:W-:Y:S01]  /*0060*/  UISETP.NE.AND.EX UP0, UPT, UR13, URZ, UPT, UP0 ;  /* 0x000000ff0d00728c */ /* 0x000fe2000bf05300 */
[----:B--2---:R-:W-:-:S05]  /*0070*/  SHF.R.U32.HI R177, RZ, 0x5, R184 ;  /* 0x00000005ffb17819 */ /* 0x004fca00000116b8 */
[----:B------:R-:W2:Y:S02]  /*0080*/  SHFL.IDX PT, R0, R177, RZ, 0x1f ;  /* 0x00001fffb1007589 */ /* 0x000ea400000e0000 */
[----:B--2---:R-:W-:Y:S01]  /*0090*/  R2UR UR20, R0 ;  /* 0x00000000001472ca */ /* 0x004fe200000e0000 */
[----:B-1----:R-:W-:-:S14]  /*00a0*/  BRA.U UP0, `(.L_x_0) ;  /* 0x0000000100307547 */ /* 0x002fdc000b800000 */
[----:B------:R-:W1:Y:S02]  /*00b0*/  LDCU.64 UR4, c[0x0][0xc88] ;  /* 0x00019100ff0477ac */ /* 0x000e640008000a00 */
[----:B-1----:R-:W-:-:S04]  /*00c0*/  UISETP.NE.U32.AND UP0, UPT, UR4, URZ, UPT ;  /* 0x000000ff0400728c */ /* 0x002fc8000bf05070 */
[----:B------:R-:W-:-:S09]  /*00d0*/  UISETP.NE.AND.EX UP0, UPT, UR5, URZ, UPT, UP0 ;  /* 0x000000ff0500728c */ /* 0x000fd2000bf05300 */
[----:B------:R-:W-:Y:S05]  /*00e0*/  BRA.U !UP0, `(.L_x_1) ;  /* 0x0000000108147547 */ /* 0x000fea000b800000 */
[----:B------:R-:W1:Y:S01]  /*00f0*/  LDC.64 R2, c[0x0][0xc88] ;  /* 0x00032200ff027b82 */ /* 0x000e620000000a00 */
[----:B------:R-:W1:Y:S02]  /*0100*/  LDCU.64 UR4, c[0x0][0x358] ;  /* 0x00006b00ff0477ac */ /* 0x000e640008000a00 */
[----:B-1----:R1:W5:Y:S01]  /*0110*/  LDG.E R133, desc[UR4][R2.64] ;  /* 0x0000000402857981 */ /* 0x002362000c1e1900 */
[----:B------:R-:W-:Y:S01]  /*0120*/  HFMA2 R176, -RZ, RZ, 0, 5.9604644775390625e-08 ;  /* 0x00000001ffb07431 */ /* 0x000fe200000001ff */
[----:B------:R-:W-:Y:S05]  /*0130*/  BRA `(.L_x_0) ;  /* 0x00000000000c7947 */ /* 0x000fea0003800000 */
.L_x_1:
[----:B------:R-:W1:Y:S01]  /*0140*/  LDCU UR4, c[0x0][0xc80] ;  /* 0x00019000ff0477ac */ /* 0x000e620008000800 */
[----:B------:R-:W-:Y:S01]  /*0150*/  HFMA2 R176, -RZ, RZ, 0, 5.9604644775390625e-08 ;  /* 0x00000001ffb07431 */ /* 0x000fe200000001ff */
[----:B-1----:R-:W-:-:S07]  /*0160*/  MOV R133, UR4 ;  /* 0x0000000400857c02 */ /* 0x002fce0008000f00 */
.L_x_0:
[----:B------:R-:W2:Y:S02]  /*0170*/  LDCU.64 UR4, c[0x0][0xcb0] ;  /* 0x00019600ff0477ac */ /* 0x000ea40008000a00 */
[----:B--2---:R-:W-:-:S04]  /*0180*/  UISETP.NE.U32.AND UP0, UPT, UR4, URZ, UPT ;  /* 0x000000ff0400728c */ /* 0x004fc8000bf05070 */
[----:B------:R-:W-:-:S09]  /*0190*/  UISETP.NE.AND.EX UP0, UPT, UR5, URZ, UPT, UP0 ;  /* 0x000000ff0500728c */ /* 0x000fd2000bf05300 */
[----:B------:R-:W-:Y:S05]  /*01a0*/  BRA.U UP0, `(.L_x_2) ;  /* 0x0000000100287547 */ /* 0x000fea000b800000 */
[----:B------:R-:W2:Y:S02]  /*01b0*/  LDCU.64 UR4, c[0x0][0xca8] ;  /* 0x00019500ff0477ac */ /* 0x000ea40008000a00 */
[----:B--2---:R-:W-:-:S04]  /*01c0*/  UISETP.NE.U32.AND UP0, UPT, UR4, URZ, UPT ;  /* 0x000000ff0400728c */ /* 0x004fc8000bf05070 */
[----:B------:R-:W-:-:S09]  /*01d0*/  UISETP.NE.AND.EX UP0, UPT, UR5, URZ, UPT, UP0 ;  /* 0x000000ff0500728c */ /* 0x000fd2000bf05300 */
[----:B------:R-:W-:Y:S05]  /*01e0*/  BRA.U !UP0, `(.L_x_3) ;  /* 0x0000000108107547 */ /* 0x000fea000b800000 */
[----:B------:R-:W2:Y:S01]  /*01f0*/  LDC.64 R130, c[0x0][0xca8] ;  /* 0x00032a00ff827b82 */ /* 0x000ea20000000a00 */
[----:B------:R-:W2:Y:S02]  /*0200*/  LDCU.64 UR4, c[0x0][0x358] ;  /* 0x00006b00ff0477ac */ /* 0x000ea40008000a00 */
[----:B--2---:R2:W5:Y:S01]  /*0210*/  LDG.E R130, desc[UR4][R130.64] ;  /* 0x0000000482827981 */ /* 0x004562000c1e1900 */
[----:B------:R-:W-:Y:S05]  /*0220*/  BRA `(.L_x_2) ;  /* 0x0000000000087947 */ /* 0x000fea0003800000 */
.L_x_3:
[----:B------:R-:W2:Y:S02]  /*0230*/  LDCU UR4, c[0x0][0xca0] ;  /* 0x00019400ff0477ac */ /* 0x000ea40008000800 */
[----:B--2---:R-:W-:Y:S02]  /*0240*/  MOV R130, UR4 ;  /* 0x0000000400827c02 */ /* 0x004fe40008000f00 */
.L_x_2:
[----:B------:R-:W-:Y:S01]  /*0250*/  IMAD.U32 R0, RZ, RZ, UR20 ;  /* 0x00000014ff007e24 */ /* 0x000fe2000f8e00ff */
[----:B------:R-:W-:Y:S04]  /*0260*/  BSSY.RECONVERGENT B0, `(.L_x_4) ;  /* 0x0000012000007945 */ /* 0x000fe80003800200 */
[C---:B------:R-:W-:Y:S02]  /*0270*/  ISETP.NE.OR P1, PT, R0.reuse, 0x1, !P4 ;  /* 0x000000010000780c */ /* 0x040fe40006725670 */
[----:B------:R-:W-:-:S11]  /*0280*/  ISETP.NE.OR P0, PT, R0, 0x3, !P4 ;  /* 0x000000030000780c */ /* 0x000fd60006705670 */
[----:B------:R-:W-:Y:S05]  /*0290*/  @P1 BRA `(.L_x_5) ;  /* 0x0000000000381947 */ /* 0x000fea0003800000 */
[----:B------:R-:W3:Y:S02]  /*02a0*/  LDCU.64 UR4, c[0x0][0x348] ;  /* 0x00006900ff0477ac */ /* 0x000ee40008000a00 */
[----:B---3--:R-:W-:Y:S02]  /*02b0*/  UIADD3 UR10, UP3, UPT, UR4, 0x80, URZ ;  /* 0x00000080040a7890 */ /* 0x008fe4000ff7e0ff */
[----:B------:R-:W-:Y:S02]  /*02c0*/  UIADD3 UR8, UP2, UPT, UR4, 0x180, URZ ;  /* 0x0000018004087890 */ /* 0x000fe4000ff5e0ff */
[----:B------:R-:W-:Y:S02]  /*02d0*/  UIADD3 UR6, UP1, UPT, UR4, 0x280, URZ ;  /* 0x0000028004067890 */ /* 0x000fe4000ff3e0ff */
[----:B------:R-:W-:Y:S02]  /*02e0*/  UIADD3 UR4, UP0, UPT, UR4, 0x380, URZ ;  /* 0x0000038004047890 */ /* 0x000fe4000ff1e0ff */
[----:B------:R-:W-:-:S02]  /*02f0*/  UIADD3.X UR11, UPT, UPT, URZ, UR5, URZ, UP3, !UPT ;  /* 0x00000005ff0b7290 */ /* 0x000fc40009ffe4ff */
[----:B------:R-:W-:Y:S02]  /*0300*/  UIADD3.X UR9, UPT, UPT, URZ, UR5, URZ, UP2, !UPT ;  /* 0x00000005ff097290 */ /* 0x000fe400097fe4ff */
[----:B------:R-:W-:Y:S02]  /*0310*/  UIADD3.X UR7, UPT, UPT, URZ, UR5, URZ, UP1, !UPT ;  /* 0x00000005ff077290 */ /* 0x000fe40008ffe4ff */
[----:B------:R-:W-:-:S03]  /*0320*/  UIADD3.X UR5, UPT, UPT, URZ, UR5, URZ, UP0, !UPT ;  /* 0x00000005ff057290 */ /* 0x000fc600087fe4ff */
[----:B------:R3:W-:Y:S02]  /*0330*/  UTMACCTL.PF [UR10] ;  /* 0x000000000a0079b9 */ /* 0x0007e40008040000 */
[----:B------:R3:W-:Y:S02]  /*0340*/  UTMACCTL.PF [UR8] ;  /* 0x00000000080079b9 */ /* 0x0007e40008040000 */
[----:B------:R3:W-:Y:S02]  /*0350*/  UTMACCTL.PF [UR6] ;  /* 0x00000000060079b9 */ /* 0x0007e40008040000 */
[----:B------:R3:W-:Y:S02]  /*0360*/  UTMACCTL.PF [UR4] ;  /* 0x00000000040079b9 */ /* 0x0007e40008040000 */
[----:B---3--:R-:W-:Y:S01]  /*0370*/  NOP ;  /* 0x0000000000007918 */ /* 0x008fe20000000000 */
.L_x_5:
[----:B------:R-:W-:Y:S05]  /*0380*/  BSYNC.RECONVERGENT B0 ;  /* 0x0000000000007941 */ /* 0x000fea0003800200 */
.L_x_4:
[----:B------:R-:W-:Y:S04]  /*0390*/  BSSY.RECONVERGENT B0, `(.L_x_6) ;  /* 0x000000a000007945 */ /* 0x000fe80003800200 */
[----:B------:R-:W-:Y:S05]  /*03a0*/  @P0 BRA `(.L_x_7) ;  /* 0x0000000000200947 */ /* 0x000fea0003800000 */
[----:B------:R-:W3:Y:S02]  /*03b0*/  LDCU.64 UR4, c[0x0][0x348] ;  /* 0x00006900ff0477ac */ /* 0x000ee40008000a00 */
[----:B---3--:R-:W-:Y:S02]  /*03c0*/  UIADD3 UR6, UP1, UPT, UR4, 0x980, URZ ;  /* 0x0000098004067890 */ /* 0x008fe4000ff3e0ff */
[----:B------:R-:W-:Y:S02]  /*03d0*/  UIADD3 UR4, UP0, UPT, UR4, 0xa80, URZ ;  /* 0x00000a8004047890 */ /* 0x000fe4000ff1e0ff */
[----:B------:R-:W-:Y:S02]  /*03e0*/  UIADD3.X UR7, UPT, UPT, URZ, UR5, URZ, UP1, !UPT ;  /* 0x00000005ff077290 */ /* 0x000fe40008ffe4ff */
[----:B------:R-:W-:-:S07]  /*03f0*/  UIADD3.X UR5, UPT, UPT, URZ, UR5, URZ, UP0, !UPT ;  /* 0x00000005ff057290 */ /* 0x000fce00087fe4ff */
[----:B------:R3:W-:Y:S02]  /*0400*/  UTMACCTL.PF [UR6] ;  /* 0x00000000060079b9 */ /* 0x0007e40008040000 */
[----:B------:R3:W-:Y:S02]  /*0410*/  UTMACCTL.PF [UR4] ;  /* 0x00000000040079b9 */ /* 0x0007e40008040000 */
[----:B---3--:R-:W-:Y:S01]  /*0420*/  NOP ;  /* 0x0000000000007918 */ /* 0x008fe20000000000 */
.L_x_7:
[----:B------:R-:W-:Y:S05]  /*0430*/  BSYNC.RECONVERGENT B0 ;  /* 0x0000000000007941 */ /* 0x000fea0003800200 */
.L_x_6:
[----:B------:R-:W3:Y:S01]  /*0440*/  LDCU.64 UR4, c[0x0][0xc88] ;  /* 0x00019100ff0477ac */ /* 0x000ee20008000a00 */
[----:B------:R-:W-:Y:S02]  /*0450*/  UISETP.EQ.U32.AND UP1, UPT, UR12, URZ, UPT ;  /* 0x000000ff0c00728c */ /* 0x000fe4000bf22070 */
[----:B------:R-:W-:Y:S02]  /*0460*/  UPLOP3.LUT UP3, UPT, UPT, UPT, UPT, 0x80, 0x8 ;  /* 0x000000000008789c */ /* 0x000fe40003f6f070 */
[----:B---3--:R-:W-:-:S04]  /*0470*/  UISETP.NE.U32.AND UP0, UPT, UR4, URZ, UPT ;  /* 0x000000ff0400728c */ /* 0x008fc8000bf05070 */
[----:B------:R-:W-:-:S04]  /*0480*/  UISETP.NE.AND.EX UP2, UPT, UR5, URZ, UPT, UP0 ;  /* 0x000000ff0500728c */ /* 0x000fc8000bf45300 */
[----:B------:R-:W-:-:S04]  /*0490*/  UISETP.EQ.OR.EX UP4, UPT, UR13, URZ, !UP2, UP1 ;  /* 0x000000ff0d00728c */ /* 0x000fc8000d782710 */
[----:B------:R-:W-:-:S06]  /*04a0*/  UP2UR UR4, UPR, URZ, 0x10 ;  /* 0x00000010ff047883 */ /* 0x000fcc0008000000 */
[----:B------:R-:W-:Y:S01]  /*04b0*/  MOV R180, UR4 ;  /* 0x0000000400b47c02 */ /* 0x000fe20008000f00 */
[----:B------:R-:W-:Y:S06]  /*04c0*/  BRA.U !UP4, `(.L_x_8) ;  /* 0x000000010c207547 */ /* 0x000fec000b800000 */
[----:B------:R-:W-:Y:S01]  /*04d0*/  UISETP.NE.U32.AND UP0, UPT, UR12, URZ, UPT ;  /* 0x000000ff0c00728c */ /* 0x000fe2000bf05070 */
[----:B-----5:R-:W-:Y:S01]  /*04e0*/  FSETP.NEU.AND P0, PT, R133, RZ, PT ;  /* 0x000000ff8500720b */ /* 0x020fe20003f0d000 */
[----:B------:R-:W-:Y:S02]  /*04f0*/  USEL UR4, URZ, 0xffffffff, UP2 ;  /* 0xffffffffff047887 */ /* 0x000fe40009000000 */
[----:B------:R-:W-:-:S10]  /*0500*/  UISETP.NE.AND.EX UP1, UPT, UR13, URZ, UPT, UP0 ;  /* 0x000000ff0d00728c */ /* 0x000fd4000bf25300 */
[----:B------:R-:W-:Y:S01]  /*0510*/  VOTEU.ANY UP0, P0 ;  /* 0x0000000000ff7886 */ /* 0x000fe20000000100 */
[----:B------:R-:W-:-:S04]  /*0520*/  @!UP1 USEL UR4, URZ, 0xffffffff, UP0 ;  /* 0xffffffffff049887 */ /* 0x000fc80008000000 */
[----:B------:R-:W-:-:S04]  /*0530*/  ULOP3.LUT UR4, UR4, 0x1, URZ, 0xc0, !UPT ;  /* 0x0000000104047892 */ /* 0x000fc8000f8ec0ff */
[----:B------:R-:W-:-:S11]  /*0540*/  UISETP.NE.U32.AND UP3, UPT, UR4, 0x1, UPT ;  /* 0x000000010400788c */ /* 0x000fd6000bf65070 */
.L_x_8:
[----:B-1----:R-:W1:Y:S01]  /*0550*/  SHFL.IDX PT, R2, R177, RZ, 0x1f ;  /* 0x00001fffb1027589 */ /* 0x002e6200000e0000 */
[----:B------:R-:W-:Y:S01]  /*0560*/  UISETP.NE.AND UP5, UPT, UR20, 0x2, UPT ;  /* 0x000000021400788c */ /* 0x000fe2000bfa5270 */
[----:B-1----:R-:W-:-:S13]  /*0570*/  ISETP.NE.AND P0, PT, R2, RZ, PT ;  /* 0x000000ff0200720c */ /* 0x002fda0003f05270 */
[----:B------:R-:W-:Y:S05]  /*0580*/  @P0 BRA `(.L_x_9) ;  /* 0x0000000000500947 */ /* 0x000fea0003800000 */
[----:B------:R-:W1:Y:S01]  /*0590*/  S2UR UR4, SR_CgaCtaId ;  /* 0x00000000000479c3 */ /* 0x000e620000008800 */
[----:B------:R-:W-:Y:S01]  /*05a0*/  UMOV UR5, 0x400 ;  /* 0x0000040000057882 */ /* 0x000fe20000000000 */
[----:B------:R-:W-:Y:S01]  /*05b0*/  UMOV UR8, 0x1 ;  /* 0x0000000100087882 */ /* 0x000fe20000000000 */
[----:B------:R-:W-:Y:S01]  /*05c0*/  UMOV UR6, 0x8 ;  /* 0x0000000800067882 */ /* 0x000fe20000000000 */
[----:B------:R-:W-:-:S04]  /*05d0*/  UIADD3 UR8, UPT, UPT, -UR8, 0x100000, URZ ;  /* 0x0010000008087890 */ /* 0x000fc8000fffe1ff */
[----:B------:R-:W-:Y:S02]  /*05e0*/  USHF.L.U32 UR9, UR8, 0xb, URZ ;  /* 0x0000000b08097899 */ /* 0x000fe400080006ff */
[----:B------:R-:W-:Y:S02]  /*05f0*/  USHF.L.U32 UR8, UR8, 0x1, URZ ;  /* 0x0000000108087899 */ /* 0x000fe400080006ff */
[----:B------:R-:W-:-:S04]  /*0600*/  UIADD3 UR6, UPT, UPT, -UR6, 0x100000, URZ ;  /* 0x0010000006067890 */ /* 0x000fc8000fffe1ff */
[----:B------:R-:W-:Y:S02]  /*0610*/  USHF.L.U32 UR7, UR6, 0xb, URZ ;  /* 0x0000000b06077899 */ /* 0x000fe400080006ff */
[----:B------:R-:W-:Y:S01]  /*0620*/  USHF.L.U32 UR6, UR6, 0x1, URZ ;  /* 0x0000000106067899 */ /* 0x000fe200080006ff */
[----:B------:R-:W-:Y:S01]  /*0630*/  ELECT P0, URZ, PT ;  /* 0x0000000000ff782f */ /* 0x000fe20003800000 */
[----:B-1----:R-:W-:Y:S01]  /*0640*/  ULEA UR4, UR4, UR5, 0x18 ;  /* 0x0000000504047291 */ /* 0x002fe2000f8ec0ff */
[----:B------:R-:W1:Y:S11]  /*0650*/  FENCE.VIEW.ASYNC.S ;  /* 0x00000000000073c6 */ /* 0x000e760000000000 */
[----:B-1----:R1:W3:Y:S01]  /*0660*/  SYNCS.EXCH.64 URZ, [UR4], UR8 ;  /* 0x0000000804ff75b2 */ /* 0x0022e20008000100 */
[----:B------:R1:W4:Y:S01]  /*0670*/  SYNCS.EXCH.64 URZ, [UR4+0x18], UR6 ;  /* 0x0000180604ff75b2 */ /* 0x0003220008000100 */
[----:B------:R1:W1:Y:S01]  /*0680*/  SYNCS.EXCH.64 URZ, [UR4+0x8], UR8 ;  /* 0x0000080804ff75b2 */ /* 0x0002620008000100 */
[----:B------:R1:W1:Y:S01]  /*0690*/  SYNCS.EXCH.64 URZ, [UR4+0x20], UR6 ;  /* 0x0000200604ff75b2 */ /* 0x0002620008000100 */
[----:B------:R1:W1:Y:S01]  /*06a0*/  SYNCS.EXCH.64 URZ, [UR4+0x10], UR8 ;  /* 0x0000100804ff75b2 */ /* 0x0002620008000100 */
[----:B------:R1:W1:Y:S01]  /*06b0*/  SYNCS.EXCH.64 URZ, [UR4+0x28], UR6 ;  /* 0x0000280604ff75b2 */ /* 0x0002620008000100 */
[----:B------:R-:W-:Y:S01]  /*06c0*/  NOP ;  /* 0x0000000000007918 */ /* 0x000fe20000000000 */
.L_x_9:
[----:B------:R-:W2:Y:S01]  /*06d0*/  SHFL.IDX PT, R2, R177, RZ, 0x1f ;  /* 0x00001fffb1027589 */ /* 0x000ea200000e0000 */
[----:B------:R-:W-:Y:S01]  /*06e0*/  NOP ;  /* 0x0000000000007918 */ /* 0x000fe20000000000 */
[----:B--2---:R-:W-:-:S13]  /*06f0*/  ISETP.NE.AND P0, PT, R2, 0x1, PT ;  /* 0x000000010200780c */ /* 0x004fda0003f05270 */
[----:B------:R-:W-:Y:S05]  /*0700*/  @P0 BRA `(.L_x_10) ;  /* 0x0000000000580947 */ /* 0x000fea0003800000 */
[----:B-1----:R-:W1:Y:S01]  /*0710*/  S2UR UR4, SR_CgaCtaId ;  /* 0x00000000000479c3 */ /* 0x002e620000008800 */
        /* <DEDUP_REMOVED lines=12> */
[----:B-1----:R2:W1:Y:S01]  /*07e0*/  SYNCS.EXCH.64 URZ, [UR4+0x30], UR8 ;  /* 0x0000300804ff75b2 */ /* 0x0024620008000100 */
[----:B------:R2:W1:Y:S01]  /*07f0*/  SYNCS.EXCH.64 URZ, [UR4+0x50], UR6 ;  /* 0x0000500604ff75b2 */ /* 0x0004620008000100 */
[----:B------:R2:W1:Y:S01]  /*0800*/  SYNCS.EXCH.64 URZ, [UR4+0x38], UR8 ;  /* 0x0000380804ff75b2 */ /* 0x0004620008000100 */
[----:B------:R2:W1:Y:S01]  /*0810*/  SYNCS.EXCH.64 URZ, [UR4+0x58], UR6 ;  /* 0x0000580604ff75b2 */ /* 0x0004620008000100 */
[----:B------:R2:W1:Y:S01]  /*0820*/  SYNCS.EXCH.64 URZ, [UR4+0x40], UR8 ;  /* 0x0000400804ff75b2 */ /* 0x0004620008000100 */
[----:B------:R2:W1:Y:S01]  /*0830*/  SYNCS.EXCH.64 URZ, [UR4+0x60], UR6 ;  /* 0x0000600604ff75b2 */ /* 0x0004620008000100 */
[----:B------:R2:W1:Y:S01]  /*0840*/  SYNCS.EXCH.64 URZ, [UR4+0x48], UR8 ;  /* 0x0000480804ff75b2 */ /* 0x0004620008000100 */
[----:B------:R2:W1:Y:S02]  /*0850*/  SYNCS.EXCH.64 URZ, [UR4+0x68], UR6 ;  /* 0x0000680604ff75b2 */ /* 0x0004640008000100 */
[----:B--2---:R-:W-:Y:S01]  /*0860*/  NOP ;  /* 0x0000000000007918 */ /* 0x004fe20000000000 */
.L_x_10:
[----:B------:R-:W2:Y:S01]  /*0870*/  SHFL.IDX PT, R2, R177, RZ, 0x1f ;  /* 0x00001fffb1027589 */ /* 0x000ea200000e0000 */
[----:B------:R-:W-:Y:S01]  /*0880*/  NOP ;  /* 0x0000000000007918 */ /* 0x000fe20000000000 */
[----:B--2---:R-:W-:-:S13]  /*0890*/  ISETP.NE.AND P0, PT, R2, 0x3, PT ;  /* 0x000000030200780c */ /* 0x004fda0003f05270 */
[----:B------:R-:W-:Y:S05]  /*08a0*/  @P0 BRA `(.L_x_11) ;  /* 0x0000000000300947 */ /* 0x000fea0003800000 */
[----:B-1----:R-:W1:Y:S01]  /*08b0*/  S2UR UR4, SR_CgaCtaId ;  /* 0x00000000000479c3 */ /* 0x002e620000008800 */
[----:B------:R-:W-:Y:S01]  /*08c0*/  UMOV UR6, 0x400 ;  /* 0x0000040000067882 */ /* 0x000fe20000000000 */
[----:B------:R-:W-:Y:S01]  /*08d0*/  UMOV UR5, 0x20 ;  /* 0x0000002000057882 */ /* 0x000fe20000000000 */
[----:B------:R-:W-:Y:S01]  /*08e0*/  ELECT P0, URZ, PT ;  /* 0x0000000000ff782f */ /* 0x000fe20003800000 */
[----:B-1----:R-:W-:Y:S02]  /*08f0*/  ULEA UR6, UR4, UR6, 0x18 ;  /* 0x0000000604067291 */ /* 0x002fe4000f8ec0ff */
[----:B------:R-:W-:-:S04]  /*0900*/  UIADD3 UR4, UPT, UPT, -UR5, 0x100000, URZ ;  /* 0x0010000005047890 */ /* 0x000fc8000fffe1ff */
[----:B------:R-:W-:Y:S02]  /*0910*/  USHF.L.U32 UR5, UR4, 0xb, URZ ;  /* 0x0000000b04057899 */ /* 0x000fe400080006ff */
[----:B------:R-:W-:Y:S01]  /*0920*/  USHF.L.U32 UR4, UR4, 0x1, URZ ;  /* 0x0000000104047899 */ /* 0x000fe200080006ff */
[----:B------:R-:W1:Y:S11]  /*0930*/  FENCE.VIEW.ASYNC.S ;  /* 0x00000000000073c6 */ /* 0x000e760000000000 */
[----:B-1----:R2:W1:Y:S01]  /*0940*/  SYNCS.EXCH.64 URZ, [UR6+0x70], UR4 ;  /* 0x0000700406ff75b2 */ /* 0x0024620008000100 */
[----:B------:R2:W1:Y:S02]  /*0950*/  SYNCS.EXCH.64 URZ, [UR6+0x78], UR4 ;  /* 0x0000780406ff75b2 */ /* 0x0004640008000100 */
[----:B--2---:R-:W-:Y:S01]  /*0960*/  NOP ;  /* 0x0000000000007918 */ /* 0x004fe20000000000 */
.L_x_11:
[----:B------:R-:W2:Y:S01]  /*0970*/  SHFL.IDX PT, R2, R177, RZ, 0x1f ;  /* 0x00001fffb1027589 */ /* 0x000ea200000e0000 */
[----:B------:R-:W-:Y:S01]  /*0980*/  NOP ;  /* 0x0000000000007918 */ /* 0x000fe20000000000 */
[----:B--2---:R-:W-:-:S13]  /*0990*/  ISETP.NE.AND P0, PT, R2, 0x4, PT ;  /* 0x000000040200780c */ /* 0x004fda0003f05270 */
[----:B------:R-:W-:Y:S05]  /*09a0*/  @P0 BRA `(.L_x_12) ;  /* 0x00000000004c0947 */ /* 0x000fea0003800000 */
[----:B-1----:R-:W1:Y:S01]  /*09b0*/  S2UR UR6, SR_CgaCtaId ;  /* 0x00000000000679c3 */ /* 0x002e620000008800 */
[----:B------:R-:W-:Y:S01]  /*09c0*/  UMOV UR4, 0x720 ;  /* 0x0000072000047882 */ /* 0x000fe20000000000 */
[----:B------:R-:W-:Y:S01]  /*09d0*/  UMOV UR5, 0x400 ;  /* 0x0000040000057882 */ /* 0x000fe20000000000 */
[----:B------:R-:W-:Y:S01]  /*09e0*/  USEL UR4, UR4, 0x620, UP3 ;  /* 0x0000062004047887 */ /* 0x000fe20009800000 */
[----:B------:R-:W-:Y:S01]  /*09f0*/  UMOV UR8, 0x1 ;  /* 0x0000000100087882 */ /* 0x000fe20000000000 */
[----:B------:R-:W-:Y:S01]  /*0a00*/  ELECT P0, URZ, PT ;  /* 0x0000000000ff782f */ /* 0x000fe20003800000 */
[----:B------:R-:W-:-:S04]  /*0a10*/  UIADD3 UR8, UPT, UPT, -UR8, 0x100000, URZ ;  /* 0x0010000008087890 */ /* 0x000fc8000fffe1ff */
[----:B------:R-:W-:Y:S02]  /*0a20*/  USHF.L.U32 UR9, UR8, 0xb, URZ ;  /* 0x0000000b08097899 */ /* 0x000fe400080006ff */
[----:B------:R-:W-:Y:S02]  /*0a30*/  USHF.L.U32 UR8, UR8, 0x1, URZ ;  /* 0x0000000108087899 */ /* 0x000fe400080006ff */
[----:B-1----:R-:W-:Y:S02]  /*0a40*/  ULEA UR6, UR6, UR5, 0x18 ;  /* 0x0000000506067291 */ /* 0x002fe4000f8ec0ff */
[----:B------:R-:W-:-:S04]  /*0a50*/  UIADD3 UR4, UPT, UPT, -UR4, 0x100000, URZ ;  /* 0x0010000004047890 */ /* 0x000fc8000fffe1ff */
[----:B------:R-:W-:Y:S02]  /*0a60*/  USHF.L.U32 UR5, UR4, 0xb, URZ ;  /* 0x0000000b04057899 */ /* 0x000fe400080006ff */
[----:B------:R-:W-:Y:S01]  /*0a70*/  USHF.L.U32 UR4, UR4, 0x1, URZ ;  /* 0x0000000104047899 */ /* 0x000fe200080006ff */
[----:B------:R-:W1:Y:S03]  /*0a80*/  FENCE.VIEW.ASYNC.S ;  /* 0x00000000000073c6 */ /* 0x000e660000000000 */
[----:B-1----:R2:W1:Y:S08]  /*0a90*/  SYNCS.EXCH.64 URZ, [UR6+0x80], UR8 ;  /* 0x0000800806ff75b2 */ /* 0x0024700008000100 */
[----:B------:R2:W1:Y:S01]  /*0aa0*/  SYNCS.EXCH.64 URZ, [UR6+0x90], UR4 ;  /* 0x0000900406ff75b2 */ /* 0x0004620008000100 */
[----:B------:R2:W1:Y:S01]  /*0ab0*/  SYNCS.EXCH.64 URZ, [UR6+0x88], UR8 ;  /* 0x0000880806ff75b2 */ /* 0x0004620008000100 */
[----:B------:R2:W1:Y:S02]  /*0ac0*/  SYNCS.EXCH.64 URZ, [UR6+0x98], UR4 ;  /* 0x0000980406ff75b2 */ /* 0x0004640008000100 */
[----:B--2---:R-:W-:Y:S01]  /*0ad0*/  NOP ;  /* 0x0000000000007918 */ /* 0x004fe20000000000 */
.L_x_12:
        /* <DEDUP_REMOVED lines=18> */
[----:B------:R2:W1:Y:S02]  /*0c00*/  SYNCS.EXCH.64 URZ, [UR4+0xa8], UR6 ;  /* 0x0000a80604ff75b2 */ /* 0x0004640008000100 */
[----:B--2---:R-:W-:Y:S01]  /*0c10*/  NOP ;  /* 0x0000000000007918 */ /* 0x004fe20000000000 */
.L_x_13:
[----:B------:R-:W2:Y:S01]  /*0c20*/  SHFL.IDX PT, R2, R177, RZ, 0x1f ;  /* 0x00001fffb1027589 */ /* 0x000ea200000e0000 */
[----:B------:R-:W-:Y:S01]  /*0c30*/  ISETP.NE.OR P1, PT, RZ, UR20, !P4 ;  /* 0x00000014ff007c0c */ /* 0x000fe2000e725670 */
[----:B------:R-:W-:Y:S01]  /*0c40*/  NOP ;  /* 0x0000000000007918 */ /* 0x000fe20000000000 */
[----:B--2---:R-:W-:-:S13]  /*0c50*/  ISETP.NE.AND P0, PT, R2, 0x3, PT ;  /* 0x000000030200780c */ /* 0x004fda0003f05270 */
[----:B------:R-:W-:Y:S05]  /*0c60*/  @P0 BRA `(.L_x_14) ;  /* 0x0000000000380947 */ /* 0x000fea0003800000 */
[----:B-1----:R-:W1:Y:S01]  /*0c70*/  S2UR UR4, SR_CgaCtaId ;  /* 0x00000000000479c3 */ /* 0x002e620000008800 */
[----:B------:R-:W-:Y:S01]  /*0c80*/  UMOV UR5, 0x400 ;  /* 0x0000040000057882 */ /* 0x000fe20000000000 */
[----:B------:R-:W-:Y:S01]  /*0c90*/  UMOV UR6, 0x20 ;  /* 0x0000002000067882 */ /* 0x000fe20000000000 */
[----:B------:R-:W-:Y:S01]  /*0ca0*/  ELECT P0, URZ, PT ;  /* 0x0000000000ff782f */ /* 0x000fe20003800000 */
[----:B------:R-:W-:-:S04]  /*0cb0*/  UIADD3 UR6, UPT, UPT, -UR6, 0x100000, URZ ;  /* 0x0010000006067890 */ /* 0x000fc8000fffe1ff */
[----:B------:R-:W-:Y:S02]  /*0cc0*/  USHF.L.U32 UR7, UR6, 0xb, URZ ;  /* 0x0000000b06077899 */ /* 0x000fe400080006ff */
[----:B------:R-:W-:Y:S02]  /*0cd0*/  USHF.L.U32 UR6, UR6, 0x1, URZ ;  /* 0x0000000106067899 */ /* 0x000fe400080006ff */
[----:B-1----:R-:W-:Y:S01]  /*0ce0*/  ULEA UR4, UR4, UR5, 0x18 ;  /* 0x0000000504047291 */ /* 0x002fe2000f8ec0ff */
[----:B------:R-:W1:Y:S11]  /*0cf0*/  FENCE.VIEW.ASYNC.S ;  /* 0x00000000000073c6 */ /* 0x000e760000000000 */
[----:B-1----:R2:W1:Y:S01]  /*0d00*/  SYNCS.EXCH.64 URZ, [UR4+0xb0], UR6 ;  /* 0x0000b00604ff75b2 */ /* 0x0024620008000100 */
[----:B------:R2:W1:Y:S01]  /*0d10*/  SYNCS.EXCH.64 URZ, [UR4+0xc0], UR6 ;  /* 0x0000c00604ff75b2 */ /* 0x0004620008000100 */
[----:B------:R2:W1:Y:S01]  /*0d20*/  SYNCS.EXCH.64 URZ, [UR4+0xb8], UR6 ;  /* 0x0000b80604ff75b2 */ /* 0x0004620008000100 */
[----:B------:R2:W1:Y:S02]  /*0d30*/  SYNCS.EXCH.64 URZ, [UR4+0xc8], UR6 ;  /* 0x0000c80604ff75b2 */ /* 0x0004640008000100 */
[----:B--2---:R-:W-:Y:S01]  /*0d40*/  NOP ;  /* 0x0000000000007918 */ /* 0x004fe20000000000 */
.L_x_14:
[----:B-1----:R-:W1:Y:S01]  /*0d50*/  S2UR UR7, SR_CgaCtaId ;  /* 0x00000000000779c3 */ /* 0x002e620000008800 */
[----:B------:R-:W-:Y:S01]  /*0d60*/  VOTEU.ALL UP0, P1 ;  /* 0x0000000000ff7886 */ /* 0x000fe20000800000 */
[----:B------:R-:W-:Y:S01]  /*0d70*/  UMOV UR4, 0x80 ;  /* 0x0000008000047882 */ /* 0x000fe20000000000 */
[----:B------:R-:W-:Y:S01]  /*0d80*/  NOP ;  /* 0x0000000000007918 */ /* 0x000fe20000000000 */
[----:B------:R-:W-:Y:S01]  /*0d90*/  ISETP.NE.OR P4, PT, R0, 0x2, !P4 ;  /* 0x000000020000780c */ /* 0x000fe20006785670 */
[----:B------:R-:W-:Y:S01]  /*0da0*/  UISETP.NE.AND UP4, UPT, UR20, URZ, UPT ;  /* 0x000000ff1400728c */ /* 0x000fe2000bf85270 */
[----:B------:R-:W-:Y:S01]  /*0db0*/  LOP3.LUT R0, R184, 0x1f, RZ, 0xc0, !PT ;  /* 0x0000001fb8007812 */ /* 0x000fe200078ec0ff */
[----:B------:R-:W-:Y:S01]  /*0dc0*/  @!UP0 UMOV UR6, 0x400 ;  /* 0x0000040000068882 */ /* 0x000fe20000000000 */
[----:B------:R-:W-:-:S04]  /*0dd0*/  @!UP0 UIADD3 UR4, UPT, UPT, -UR4, 0x100000, URZ ;  /* 0x0010000004048890 */ /* 0x000fc8000fffe1ff */
[----:B------:R-:W-:Y:S02]  /*0de0*/  @!UP0 USHF.L.U32 UR5, UR4, 0xb, URZ ;  /* 0x0000000b04058899 */ /* 0x000fe400080006ff */
[----:B------:R-:W-:Y:S02]  /*0df0*/  @!UP0 USHF.L.U32 UR4, UR4, 0x1, URZ ;  /* 0x0000000104048899 */ /* 0x000fe400080006ff */
[----:B-1----:R-:W-:Y:S01]  /*0e00*/  @!UP0 ULEA UR6, UR7, UR6, 0x18 ;  /* 0x0000000607068291 */ /* 0x002fe2000f8ec0ff */
[----:B------:R-:W1:Y:S01]  /*0e10*/  LDCU UR7, c[0x0][0x36c] ;  /* 0x00006d80ff0777ac */ /* 0x000e620008000800 */
[----:B------:R-:W-:Y:S01]  /*0e20*/  VOTEU.ALL UP0, P1 ;  /* 0x0000000000ff7886 */ /* 0x000fe20000800000 */
[----:B------:R-:W2:Y:S09]  /*0e30*/  FENCE.VIEW.ASYNC.S ;  /* 0x00000000000073c6 */ /* 0x000eb20000000000 */
[----:B--2---:R2:W2:Y:S01]  /*0e40*/  @!UP0 SYNCS.EXCH.64 URZ, [UR6+0xd0], UR4 ;  /* 0x0000d00406ff85b2 */ /* 0x0044a20008000100 */
[----:B-1----:R-:W-:-:S09]  /*0e50*/  UISETP.EQ.U32.AND UP6, UPT, UR7, 0x1, UPT ;  /* 0x000000010700788c */ /* 0x002fd2000bfc2070 */
[----:B------:R-:W-:Y:S05]  /*0e60*/  BRA.U !UP6, `(.L_x_15) ;  /* 0x000000010e087547 */ /* 0x000fea000b800000 */
[----:B--234-:R-:W-:Y:S01]  /*0e70*/  UCGABAR_ARV ;  /* 0x00000000000079c7 */ /* 0x01cfe20008000000 */
[----:B------:R-:W-:Y:S05]  /*0e80*/  BRA `(.L_x_16) ;  /* 0x0000000000047947 */ /* 0x000fea0003800000 */
.L_x_15:
[----:B--234-:R-:W-:Y:S01]  /*0e90*/  NOP ;  /* 0x0000000000007918 */ /* 0x01cfe20000000000 */
.L_x_16:
[----:B------:R-:W1:Y:S01]  /*0ea0*/  S2UR UR14, SR_CTAID.X ;  /* 0x00000000000e79c3 */ /* 0x000e620000002500 */
[----:B------:R-:W-:-:S05]  /*0eb0*/  CS2R.32 R179, SR_CgaSize ;  /* 0x0000000000b37805 */ /* 0x000fca0000008a00 */
[----:B------:R-:W-:-:S05]  /*0ec0*/  IMAD R179, R179, -0xa0, RZ ;  /* 0xffffff60b3b37824 */ /* 0x000fca00078e02ff */
[----:B------:R-:W-:-:S14]  /*0ed0*/  R2UR UR5, R179 ;  /* 0x00000000b30572ca */ /* 0x000fdc00000e0000 */
[----:B------:R-:W2:Y:S01]  /*0ee0*/  LDCU UR5, c[0x0][UR5+0x2b0] ;  /* 0x00005600050577ac */ /* 0x000ea20008000800 */
[----:B------:R-:W-:-:S05]  /*0ef0*/  CS2R.32 R179, SR_CgaSize ;  /* 0x0000000000b37805 */ /* 0x000fca0000008a00 */
[----:B------:R-:W-:-:S05]  /*0f00*/  IMAD R179, R179, -0xa0, RZ ;  /* 0xffffff60b3b37824 */ /* 0x000fca00078e02ff */
[----:B------:R-:W-:-:S14]  /*0f10*/  R2UR UR4, R179 ;  /* 0x00000000b30472ca */ /* 0x000fdc00000e0000 */
[----:B------:R-:W3:Y:S01]  /*0f20*/  LDCU UR4, c[0x0][UR4+0x2b4] ;  /* 0x00005680040477ac */ /* 0x000ee20008000800 */
[----:B------:R-:W4:Y:S01]  /*0f30*/  S2UR UR24, SR_CTAID.Y ;  /* 0x00000000001879c3 */ /* 0x000f220000002600 */
[----:B------:R-:W-:-:S05]  /*0f40*/  CS2R.32 R179, SR_CgaSize ;  /* 0x0000000000b37805 */ /* 0x000fca0000008a00 */
[----:B------:R-:W-:-:S05]  /*0f50*/  IMAD R179, R179, -0xa0, RZ ;  /* 0xffffff60b3b37824 */ /* 0x000fca00078e02ff */
[----:B------:R-:W-:-:S14]  /*0f60*/  R2UR UR7, R179 ;  /* 0x00000000b30772ca */ /* 0x000fdc00000e0000 */
[----:B------:R-:W3:Y:S01]  /*0f70*/  LDCU UR7, c[0x0][UR7+0x2a0] ;  /* 0x00005400070777ac */ /* 0x000ee20008000800 */
[----:B------:R-:W-:-:S05]  /*0f80*/  CS2R.32 R179, SR_CgaSize ;  /* 0x0000000000b37805 */ /* 0x000fca0000008a00 */
[----:B------:R-:W-:-:S05]  /*0f90*/  IMAD R179, R179, -0xa0, RZ ;  /* 0xffffff60b3b37824 */ /* 0x000fca00078e02ff */
[----:B------:R-:W-:-:S14]  /*0fa0*/  R2UR UR8, R179 ;  /* 0x00000000b30872ca */ /* 0x000fdc00000e0000 */
[----:B------:R-:W3:Y:S01]  /*0fb0*/  LDCU UR8, c[0x0][UR8+0x2a4] ;  /* 0x00005480080877ac */ /* 0x000ee20008000800 */
[----:B------:R-:W3:Y:S01]  /*0fc0*/  S2UR UR9, SR_CgaCtaId ;  /* 0x00000000000979c3 */ /* 0x000ee20000008800 */
[----:B------:R-:W3:Y:S01]  /*0fd0*/  LDCU UR21, c[0x0][0xf24] ;  /* 0x0001e480ff1577ac */ /* 0x000ee20008000800 */
[----:B------:R-:W3:Y:S01]  /*0fe0*/  LDCU UR45, c[0x0][0xf24] ;  /* 0x0001e480ff2d77ac */ /* 0x000ee20008000800 */
[----:B-1----:R-:W-:Y:S01]  /*0ff0*/  I2FP.F32.U32 R3, UR14 ;  /* 0x0000000e00037c45 */ /* 0x002fe20008201000 */
[----:B------:R-:W1:Y:S04]  /*1000*/  LDCU UR23, c[0x0][0xf30] ;  /* 0x0001e600ff1777ac */ /* 0x000e680008000800 */
[----:B--2---:R-:W-:Y:S01]  /*1010*/  FMUL R3, R3, UR5 ;  /* 0x0000000503037c20 */ /* 0x004fe20008400000 */
[----:B----4-:R-:W-:-:S05]  /*1020*/  I2FP.F32.U32 R2, UR24 ;  /* 0x0000001800027c45 */ /* 0x010fca0008201000 */
[----:B------:R-:W2:Y:S01]  /*1030*/  F2I.U32.TRUNC.NTZ R3, R3 ;  /* 0x0000000300037305 */ /* 0x000ea2000020f000 */
[----:B---3--:R-:W-:Y:S01]  /*1040*/  FMUL R2, R2, UR4 ;  /* 0x0000000402027c20 */ /* 0x008fe20008400000 */
[----:B------:R-:W-:Y:S02]  /*1050*/  USHF.L.U32 UR46, UR9, 0xc, URZ ;  /* 0x0000000c092e7899 */ /* 0x000fe400080006ff */
[----:B------:R-:W-:-:S04]  /*1060*/  USHF.L.U32 UR29, UR9, 0x9, URZ ;  /* 0x00000009091d7899 */ /* 0x000fc800080006ff */
[----:B------:R-:W3:Y:S01]  /*1070*/  F2I.U32.TRUNC.NTZ R2, R2 ;  /* 0x0000000200027305 */ /* 0x000ee2000020f000 */
[----:B------:R-:W-:Y:S02]  /*1080*/  ULOP3.LUT UR46, UR46, 0x7000, URZ, 0xc0, !UPT ;  /* 0x000070002e2e7892 */ /* 0x000fe4000f8ec0ff */
[----:B------:R-:W-:Y:S01]  /*1090*/  ULOP3.LUT UR29, UR29, 0xe00, URZ, 0xc0, !UPT ;  /* 0x00000e001d1d7892 */ /* 0x000fe2000f8ec0ff */
[----:B--2---:R-:W-:Y:S02]  /*10a0*/  R2UR UR4, R3 ;  /* 0x00000000030472ca */ /* 0x004fe400000e0000 */
[----:B---3--:R-:W-:Y:S02]  /*10b0*/  R2UR UR6, R2 ;  /* 0x00000000020672ca */ /* 0x008fe400000e0000 */
[----:B------:R-:W-:-:S09]  /*10c0*/  PRMT R2, RZ, 0x7610, R2 ;  /* 0x00007610ff027816 */ /* 0x000fd20000000002 */
[----:B------:R-:W-:-:S04]  /*10d0*/  UIADD3 UR5, UPT, UPT, -UR4, URZ, URZ ;  /* 0x000000ff04057290 */ /* 0x000fc8000fffe1ff */
[----:B------:R-:W-:Y:S02]  /*10e0*/  UIMAD UR5, UR7, UR5, UR14 ;  /* 0x00000005070572a4 */ /* 0x000fe4000f8e020e */
[----:B------:R-:W-:-:S04]  /*10f0*/  UIADD3 UR4, UPT, UPT, -UR6, URZ, URZ ;  /* 0x000000ff06047290 */ /* 0x000fc8000fffe1ff */
[----:B------:R-:W-:Y:S01]  /*1100*/  IMAD.U32 R179, RZ, RZ, UR5 ;  /* 0x00000005ffb37e24 */ /* 0x000fe2000f8e00ff */
[----:B------:R-:W-:-:S06]  /*1110*/  UIMAD UR4, UR8, UR4, UR24 ;  /* 0x00000004080472a4 */ /* 0x000fcc000f8e0218 */
[----:B------:R-:W-:Y:S01]  /*1120*/  IMAD.U32 R178, RZ, RZ, UR4 ;  /* 0x00000004ffb27e24 */ /* 0x000fe2000f8e00ff */
[----:B-1----:R-:W-:Y:S06]  /*1130*/  BRA.U UP4, `(.L_x_17) ;  /* 0x0000000104807547 */ /* 0x002fec000b800000 */
[----:B------:R-:W-:Y:S02]  /*1140*/  R2UR UR9, R178 ;  /* 0x00000000b20972ca */ /* 0x000fe400000e0000 */
[----:B------:R-:W-:-:S11]  /*1150*/  R2UR UR15, R179 ;  /* 0x00000000b30f72ca */ /* 0x000fd600000e0000 */
[----:B------:R-:W-:-:S04]  /*1160*/  UISETP.NE.AND UP0, UPT, UR9, URZ, UPT ;  /* 0x000000ff0900728c */ /* 0x000fc8000bf05270 */
[----:B------:R-:W-:Y:S02]  /*1170*/  USEL UR5, URZ, 0x2, UP0 ;  /* 0x00000002ff057887 */ /* 0x000fe40008000000 */
[----:B------:R-:W-:Y:S02]  /*1180*/  USEL UR4, URZ, 0x4, UP0 ;  /* 0x00000004ff047887 */ /* 0x000fe40008000000 */
[----:B------:R-:W-:Y:S02]  /*1190*/  USEL UR7, URZ, 0x8, UP0 ;  /* 0x00000008ff077887 */ /* 0x000fe40008000000 */
[----:B------:R-:W-:Y:S02]  /*11a0*/  USEL UR6, URZ, 0x10, UP0 ;  /* 0x00000010ff067887 */ /* 0x000fe40008000000 */
[----:B------:R-:W-:Y:S02]  /*11b0*/  USEL UR8, URZ, 0x20, UP0 ;  /* 0x00000020ff087887 */ /* 0x000fe40008000000 */
[----:B------:R-:W-:-:S02]  /*11c0*/  USEL UR12, URZ, 0x40, UP0 ;  /* 0x00000040ff0c7887 */ /* 0x000fc40008000000 */
[----:B------:R-:W-:Y:S02]  /*11d0*/  USEL UR13, URZ, 0x80, UP0 ;  /* 0x00000080ff0d7887 */ /* 0x000fe40008000000 */
[----:B------:R-:W-:-:S04]  /*11e0*/  UISETP.NE.AND UP0, UPT, UR9, URZ, UPT ;  /* 0x000000ff0900728c */ /* 0x000fc8000bf05270 */
[----:B------:R-:W-:-:S04]  /*11f0*/  UISETP.EQ.OR UP0, UPT, UR15, URZ, !UP0 ;  /* 0x000000ff0f00728c */ /* 0x000fc8000c702670 */
[----:B------:R-:W-:Y:S02]  /*1200*/  USEL UR11, URZ, 0x1, !UP0 ;  /* 0x00000001ff0b7887 */ /* 0x000fe4000c000000 */
[----:B------:R-:W-:-:S04]  /*1210*/  UISETP.NE.AND UP0, UPT, UR15, 0x1, UPT ;  /* 0x000000010f00788c */ /* 0x000fc8000bf05270 */
[----:B------:R-:W-:Y:S02]  /*1220*/  USEL UR10, UR5, 0x2, UP0 ;  /* 0x00000002050a7887 */ /* 0x000fe40008000000 */
[----:B------:R-:W-:-:S04]  /*1230*/  UISETP.NE.AND UP0, UPT, UR15, 0x2, UPT ;  /* 0x000000020f00788c */ /* 0x000fc8000bf05270 */
[----:B------:R-:W-:Y:S02]  /*1240*/  USEL UR4, UR4, 0x4, UP0 ;  /* 0x0000000404047887 */ /* 0x000fe40008000000 */
[----:B------:R-:W-:Y:S02]  /*1250*/  UISETP.NE.AND UP0, UPT, UR15, 0x3, UPT ;  /* 0x000000030f00788c */ /* 0x000fe4000bf05270 */
[----:B------:R-:W-:Y:S02]  /*1260*/  UIADD3 UR4, UPT, UPT, UR4, UR10, UR11 ;  /* 0x0000000a04047290 */ /* 0x000fe4000fffe00b */
        /* <DEDUP_REMOVED lines=10> */
[----:B------:R-:W-:-:S04]  /*1310*/  USEL UR5, UR13, 0x80, UP0 ;  /* 0x000000800d057887 */ /* 0x000fc80008000000 */
[----:B------:R-:W-:-:S06]  /*1320*/  UIADD3 UR4, UPT, UPT, UR4, UR5, URZ ;  /* 0x0000000504047290 */ /* 0x000fcc000fffe0ff */
[----:B------:R-:W-:-:S07]  /*1330*/  IMAD.U32 R2, RZ, RZ, UR4 ;  /* 0x00000004ff027e24 */ /* 0x000fce000f8e00ff */
.L_x_17:
[----:B------:R-:W1:Y:S01]  /*1340*/  S2UR UR36, SR_CTAID.Z ;  /* 0x00000000002479c3 */ /* 0x000e620000002700 */
[----:B------:R-:W-:Y:S01]  /*1350*/  UISETP.GE.AND UP0, UPT, UR21, 0x1, UPT ;  /* 0x000000011500788c */ /* 0x000fe2000bf06270 */
[----:B------:R-:W-:-:S08]  /*1360*/  UMOV UR12, UR14 ;  /* 0x0000000e000c7c82 */ /* 0x000fd00008000000 */
[----:B------:R-:W-:Y:S05]  /*1370*/  BRA.U !UP0, `(.L_x_18) ;  /* 0x0000000108d07547 */ /* 0x000fea000b800000 */
[----:B------:R-:W2:Y:S01]  /*1380*/  LDCU UR13, c[0x0][0xf0c] ;  /* 0x0001e180ff0d77ac */ /* 0x000ea20008000800 */
[----:B------:R-:W3:Y:S01]  /*1390*/  LDCU.128 UR16, c[0x0][0xf10] ;  /* 0x0001e200ff1077ac */ /* 0x000ee20008000c00 */
[----:B------:R-:W4:Y:S01]  /*13a0*/  LDCU UR6, c[0x0][0x370] ;  /* 0x00006e00ff0677ac */ /* 0x000f220008000800 */
[----:B------:R-:W1:Y:S01]  /*13b0*/  LDCU UR7, c[0x0][0x374] ;  /* 0x00006e80ff0777ac */ /* 0x000e620008000800 */
[----:B------:R-:W1:Y:S01]  /*13c0*/  LDCU UR22, c[0x0][0xf20] ;  /* 0x0001e400ff1677ac */ /* 0x000e620008000800 */
[----:B--2---:R-:W-:Y:S02]  /*13d0*/  UISETP.NE.AND UP0, UPT, UR13, 0x1, UPT ;  /* 0x000000010d00788c */ /* 0x004fe4000bf05270 */
[----:B---3--:R-:W-:Y:S01]  /*13e0*/  UIMAD.WIDE.U32 UR4, UR12, UR16, URZ ;  /* 0x000000100c0472a5 */ /* 0x008fe2000f8e00ff */
[----:B------:R-:W2:Y:S01]  /*13f0*/  LDCU.64 UR8, c[0x0][0xf28] ;  /* 0x0001e500ff0877ac */ /* 0x000ea20008000a00 */
[----:B----4-:R-:W-:Y:S02]  /*1400*/  UIMAD.WIDE.U32 UR10, UR6, UR16, URZ ;  /* 0x00000010060a72a5 */ /* 0x010fe4000f8e00ff */
[----:B------:R-:W-:-:S02]  /*1410*/  USHF.R.U32.HI UR5, URZ, UR17, UR5 ;  /* 0x00000011ff057299 */ /* 0x000fc40008011605 */
[----:B------:R-:W-:Y:S02]  /*1420*/  UIMAD.WIDE.U32 UR14, UR24, UR19, URZ ;  /* 0x00000013180e72a5 */ /* 0x000fe4000f8e00ff */
[----:B------:R-:W-:Y:S01]  /*1430*/  USEL UR5, UR12, UR5, !UP0 ;  /* 0x000000050c057287 */ /* 0x000fe2000c000000 */
[----:B------:R-:W-:Y:S01]  /*1440*/  UMOV UR10, UR11 ;  /* 0x0000000b000a7c82 */ /* 0x000fe20008000000 */
[----:B------:R-:W-:Y:S02]  /*1450*/  UISETP.NE.AND UP1, UPT, UR21, 0x1, UPT ;  /* 0x000000011500788c */ /* 0x000fe4000bf25270 */
[----:B------:R-:W-:Y:S02]  /*1460*/  @UP0 USHF.R.U32.HI UR6, URZ, UR17, UR10 ;  /* 0x00000011ff060299 */ /* 0x000fe4000801160a */
[----:B------:R-:W-:Y:S02]  /*1470*/  UISETP.NE.AND UP0, UPT, UR18, 0x1, UPT ;  /* 0x000000011200788c */ /* 0x000fe4000bf05270 */
[----:B-1----:R-:W-:Y:S01]  /*1480*/  UIMAD.WIDE.U32 UR10, UR7, UR19, URZ ;  /* 0x00000013070a72a5 */ /* 0x002fe2000f8e00ff */
[----:B------:R-:W-:Y:S01]  /*1490*/  UMOV UR4, UR15 ;  /* 0x0000000f00047c82 */ /* 0x000fe20008000000 */
[----:B--2---:R-:W-:-:S02]  /*14a0*/  UIMAD.WIDE.U32 UR14, UR6, UR8, URZ ;  /* 0x00000008060e72a5 */ /* 0x004fc4000f8e00ff */
[----:B------:R-:W-:-:S03]  /*14b0*/  USHF.R.U32.HI UR4, URZ, UR22, UR4 ;  /* 0x00000016ff047299 */ /* 0x000fc60008011604 */
[----:B------:R-:W-:Y:S02]  /*14c0*/  UMOV UR10, UR11 ;  /* 0x0000000b000a7c82 */ /* 0x000fe40008000000 */
[----:B------:R-:W-:Y:S01]  /*14d0*/  @UP0 USHF.R.U32.HI UR7, URZ, UR22, UR10 ;  /* 0x00000016ff070299 */ /* 0x000fe2000801160a */
[----:B------:R-:W-:Y:S01]  /*14e0*/  UMOV UR14, UR15 ;  /* 0x0000000f000e7c82 */ /* 0x000fe20008000000 */
[----:B------:R-:W-:Y:S02]  /*14f0*/  USEL UR4, UR24, UR4, !UP0 ;  /* 0x0000000418047287 */ /* 0x000fe4000c000000 */
[----:B------:R-:W-:Y:S02]  /*1500*/  UIMAD.WIDE.U32 UR10, UR7, UR8, URZ ;  /* 0x00000008070a72a5 */ /* 0x000fe4000f8e00ff */
[----:B------:R-:W-:Y:S02]  /*1510*/  @UP1 USHF.R.U32.HI UR6, URZ, UR9, UR14 ;  /* 0x00000009ff061299 */ /* 0x000fe4000801160e */
[----:B------:R-:W-:-:S03]  /*1520*/  UIMAD.WIDE.U32 UR14, UR4, UR8, URZ ;  /* 0x00000008040e72a5 */ /* 0x000fc6000f8e00ff */
[----:B------:R-:W-:Y:S02]  /*1530*/  UMOV UR10, UR11 ;  /* 0x0000000b000a7c82 */ /* 0x000fe40008000000 */
[----:B------:R-:W-:Y:S02]  /*1540*/  @UP1 USHF.R.U32.HI UR7, URZ, UR9, UR10 ;  /* 0x00000009ff071299 */ /* 0x000fe4000801160a */
[----:B------:R-:W-:Y:S02]  /*1550*/  UIMAD UR10, UR6, UR21, URZ ;  /* 0x00000015060a72a4 */ /* 0x000fe4000f8e02ff */
[----:B------:R-:W-:-:S04]  /*1560*/  UIMAD UR7, UR7, UR21, URZ ;  /* 0x00000015070772a4 */ /* 0x000fc8000f8e02ff */
[----:B------:R-:W-:-:S03]  /*1570*/  UISETP.GE.AND UP0, UPT, UR4, UR7, UPT ;  /* 0x000000070400728c */ /* 0x000fc6000bf06270 */
[----:B------:R-:W-:Y:S01]  /*1580*/  UMOV UR7, UR15 ;  /* 0x0000000f00077c82 */ /* 0x000fe20008000000 */
[----:B------:R-:W-:Y:S02]  /*1590*/  UISETP.GE.OR UP0, UPT, UR5, UR10, UP0 ;  /* 0x0000000a0500728c */ /* 0x000fe40008706670 */
[----:B------:R-:W-:Y:S02]  /*15a0*/  UIMAD.WIDE.U32 UR10, UR5, UR8, URZ ;  /* 0x00000008050a72a5 */ /* 0x000fe4000f8e00ff */
[----:B------:R-:W-:Y:S02]  /*15b0*/  USHF.R.U32.HI UR7, URZ, UR9, UR7 ;  /* 0x00000009ff077299 */ /* 0x000fe40008011607 */
[----:B------:R-:W-:Y:S02]  /*15c0*/  UIADD3 UR10, UPT, UPT, -UR4, URZ, URZ ;  /* 0x000000ff040a7290 */ /* 0x000fe4000fffe1ff */
[----:B------:R-:W-:Y:S02]  /*15d0*/  USEL UR7, UR4, UR7, !UP1 ;  /* 0x0000000704077287 */ /* 0x000fe4000c800000 */
[----:B------:R-:W-:Y:S01]  /*15e0*/  UIMAD UR10, UR18, UR10, UR24 ;  /* 0x0000000a120a72a4 */ /* 0x000fe2000f8e0218 */
[----:B------:R-:W-:Y:S01]  /*15f0*/  @!UP0 UMOV UR8, UR11 ;  /* 0x0000000b00088c82 */ /* 0x000fe20008000000 */
[----:B------:R-:W-:-:S02]  /*1600*/  UIADD3 UR11, UPT, UPT, -UR5, URZ, URZ ;  /* 0x000000ff050b7290 */ /* 0x000fc4000fffe1ff */
[----:B------:R-:W-:Y:S02]  /*1610*/  @!UP0 USHF.R.U32.HI UR8, URZ, UR9, UR8 ;  /* 0x00000009ff088299 */ /* 0x000fe40008011608 */
[----:B------:R-:W-:Y:S02]  /*1620*/  UIADD3 UR9, UPT, UPT, -UR7, URZ, URZ ;  /* 0x000000ff07097290 */ /* 0x000fe4000fffe1ff */
[----:B------:R-:W-:Y:S02]  /*1630*/  @!UP0 USEL UR8, UR5, UR8, !UP1 ;  /* 0x0000000805088287 */ /* 0x000fe4000c800000 */
[----:B------:R-:W-:Y:S02]  /*1640*/  UIMAD UR9, UR21, UR9, UR4 ;  /* 0x00000009150972a4 */ /* 0x000fe4000f8e0204 */
[----:B------:R-:W-:Y:S02]  /*1650*/  @!UP0 UIADD3 UR7, UPT, UPT, UR7, -UR8, URZ ;  /* 0x8000000807078290 */ /* 0x000fe4000fffe0ff */
[----:B------:R-:W-:-:S02]  /*1660*/  @!UP0 UIMAD UR6, UR9, UR6, UR8 ;  /* 0x00000006090682a4 */ /* 0x000fc4000f8e0208 */
[----:B------:R-:W-:Y:S02]  /*1670*/  @!UP0 UIMAD UR4, UR7, UR21, UR5 ;  /* 0x00000015070482a4 */ /* 0x000fe4000f8e0205 */
[----:B------:R-:W-:Y:S02]  /*1680*/  UIMAD UR12, UR13, UR11, UR12 ;  /* 0x0000000b0d0c72a4 */ /* 0x000fe4000f8e020c */
[----:B------:R-:W-:Y:S01]  /*1690*/  UIMAD UR24, UR4, UR18, UR10 ;  /* 0x00000012041872a4 */ /* 0x000fe2000f8e020a */
[----:B------:R-:W-:Y:S02]  /*16a0*/  @!UP0 UMOV UR5, UR6 ;  /* 0x0000000600058c82 */ /* 0x000fe40008000000 */
[----:B------:R-:W-:-:S12]  /*16b0*/  UIMAD UR12, UR5, UR13, UR12 ;  /* 0x0000000d050c72a4 */ /* 0x000fd8000f8e020c */
.L_x_18:
[----:B------:R-:W-:-:S09]  /*16c0*/  UISETP.NE.AND UP0, UPT, UR23, 0x1, UPT ;  /* 0x000000011700788c */ /* 0x000fd2000bf05270 */
[----:B------:R-:W-:Y:S05]  /*16d0*/  BRA.U UP0, `(.L_x_19) ;  /* 0x0000000100407547 */ /* 0x000fea000b800000 */
[----:B------:R-:W2:Y:S01]  /*16e0*/  LDCU.128 UR8, c[0x0][0xf10] ;  /* 0x0001e200ff0877ac */ /* 0x000ea20008000c00 */
[----:B------:R-:W3:Y:S01]  /*16f0*/  LDCU UR13, c[0x0][0xf0c] ;  /* 0x0001e180ff0d77ac */ /* 0x000ee20008000800 */
[----:B------:R-:W4:Y:S01]  /*1700*/  LDCU UR14, c[0x0][0xf20] ;  /* 0x0001e400ff0e77ac */ /* 0x000f220008000800 */
[----:B--2---:R-:W-:Y:S02]  /*1710*/  UIMAD.WIDE.U32 UR4, UR12, UR8, URZ ;  /* 0x000000080c0472a5 */ /* 0x004fe4000f8e00ff */
[----:B------:R-:W-:Y:S02]  /*1720*/  UIMAD.WIDE.U32 UR6, UR24, UR11, URZ ;  /* 0x0000000b180672a5 */ /* 0x000fe4000f8e00ff */
[----:B---3--:R-:W-:Y:S02]  /*1730*/  UISETP.NE.AND UP0, UPT, UR13, 0x1, UPT ;  /* 0x000000010d00788c */ /* 0x008fe4000bf05270 */
[----:B------:R-:W-:-:S03]  /*1740*/  USHF.R.U32.HI UR5, URZ, UR9, UR5 ;  /* 0x00000009ff057299 */ /* 0x000fc60008011605 */
[----:B------:R-:W-:Y:S01]  /*1750*/  UMOV UR4, UR7 ;  /* 0x0000000700047c82 */ /* 0x000fe20008000000 */
[----:B------:R-:W-:Y:S02]  /*1760*/  USEL UR5, UR12, UR5, !UP0 ;  /* 0x000000050c057287 */ /* 0x000fe4000c000000 */
[----:B------:R-:W-:Y:S02]  /*1770*/  UISETP.NE.AND UP0, UPT, UR10, 0x1, UPT ;  /* 0x000000010a00788c */ /* 0x000fe4000bf05270 */
[----:B----4-:R-:W-:-:S04]  /*1780*/  USHF.R.U32.HI UR4, URZ, UR14, UR4 ;  /* 0x0000000eff047299 */ /* 0x010fc80008011604 */
[----:B------:R-:W-:-:S04]  /*1790*/  USEL UR4, UR24, UR4, !UP0 ;  /* 0x0000000418047287 */ /* 0x000fc8000c000000 */
[----:B------:R-:W-:Y:S02]  /*17a0*/  UIADD3 UR6, UPT, UPT, UR5, -UR4, URZ ;  /* 0x8000000405067290 */ /* 0x000fe4000fffe0ff */
[----:B------:R-:W-:Y:S02]  /*17b0*/  UIADD3 UR4, UPT, UPT, -UR5, UR4, URZ ;  /* 0x0000000405047290 */ /* 0x000fe4000fffe1ff */
[----:B------:R-:W-:Y:S02]  /*17c0*/  UIMAD UR24, UR6, UR10, UR24 ;  /* 0x0000000a061872a4 */ /* 0x000fe4000f8e0218 */
[----:B------:R-:W-:-:S12]  /*17d0*/  UIMAD UR12, UR4, UR13, UR12 ;  /* 0x0000000d040c72a4 */ /* 0x000fd8000f8e020c */
.L_x_19:
[----:B------:R-:W-:Y:S01]  /*17e0*/  UISETP.NE.AND UP0, UPT, UR20, 0x2, UPT ;  /* 0x000000021400788c */ /* 0x000fe2000bf05270 */
[----:B------:R-:W-:Y:S09]  /*17f0*/  BRA.U !UP6, `(.L_x_20) ;  /* 0x000000010e0c7547 */ /* 0x000ff2000b800000 */
[----:B------:R-:W-:Y:S01]  /*1800*/  UCGABAR_WAIT ;  /* 0x0000000000007dc7 */ /* 0x000fe20008000000 */
[----:B------:R-:W-:Y:S01]  /*1810*/  CCTL.IVALL ;  /* 0x00000000ff00798f */ /* 0x000fe20002000000 */
[----:B------:R-:W-:Y:S05]  /*1820*/  BRA `(.L_x_21) ;  /* 0x0000000000047947 */ /* 0x000fea0003800000 */
.L_x_20:
[----:B------:R-:W-:Y:S06]  /*1830*/  BAR.SYNC.DEFER_BLOCKING 0x0 ;  /* 0x0000000000007b1d */ /* 0x000fec0000010000 */
.L_x_21:
[----:B------:R-:W-:Y:S05]  /*1840*/  BRA.U UP0, `(.L_x_22) ;  /* 0x0000001500587547 */ /* 0x000fea000b800000 */
[----:B------:R-:W2:Y:S01]  /*1850*/  LDCU UR6, c[0x0][0x38c] ;  /* 0x00007180ff0677ac */ /* 0x000ea20008000800 */
[----:B------:R-:W3:Y:S01]  /*1860*/  S2UR UR8, SR_CgaCtaId ;  /* 0x00000000000879c3 */ /* 0x000ee20000008800 */
[----:B------:R-:W-:Y:S01]  /*1870*/  PLOP3.LUT P2, PT, PT, PT, UP3, 0x80, 0x8 ;  /* 0x000000000008781c */ /* 0x000fe20003f4f038 */
[----:B------:R-:W-:Y:S01]  /*1880*/  IMAD.MOV.U32 R12, RZ, RZ, 0x1 ;  /* 0x00000001ff0c7424 */ /* 0x000fe200078e00ff */
[----:B------:R-:W-:Y:S01]  /*1890*/  UMOV UR7, 0x400 ;  /* 0x0000040000077882 */ /* 0x000fe20000000000 */
[----:B------:R-:W-:Y:S01]  /*18a0*/  UISETP.NE.AND UP1, UPT, UR20, URZ, UPT ;  /* 0x000000ff1400728c */ /* 0x000fe2000bf25270 */
[----:B------:R-:W-:Y:S01]  /*18b0*/  ISETP.EQ.OR P3, PT, R0, RZ, P4 ;  /* 0x000000ff0000720c */ /* 0x000fe20002762670 */
[----:B------:R-:W-:Y:S01]  /*18c0*/  USEL UR44, URZ, 0x1, UP5 ;  /* 0x00000001ff2c7887 */ /* 0x000fe2000a800000 */
[----:B------:R-:W-:Y:S02]  /*18d0*/  PLOP3.LUT P2, PT, P2, PT, PT, 0x8, 0x80 ;  /* 0x000000000080781c */ /* 0x000fe4000174e170 */
[----:B------:R-:W-:Y:S01]  /*18e0*/  CS2R R10, SRZ ;  /* 0x00000000000a7805 */ /* 0x000fe2000001ff00 */
[----:B------:R-:W-:Y:S01]  /*18f0*/  IMAD.MOV.U32 R9, RZ, RZ, RZ ;  /* 0x000000ffff097224 */ /* 0x000fe200078e00ff */
[----:B------:R-:W4:Y:S01]  /*1900*/  LDCU UR54, c[0x0][0x370] ;  /* 0x00006e00ff3677ac */ /* 0x000f220008000800 */
[----:B------:R-:W-:Y:S01]  /*1910*/  IMAD.MOV.U32 R8, RZ, RZ, 0x1 ;  /* 0x00000001ff087424 */ /* 0x000fe200078e00ff */
[----:B------:R-:W1:Y:S01]  /*1920*/  LDCU.64 UR42, c[0x0][0x348] ;  /* 0x00006900ff2a77ac */ /* 0x000e620008000a00 */
[----:B--2---:R-:W-:-:S02]  /*1930*/  UIADD3 UR5, UPT, UPT, UR6, 0xff, URZ ;  /* 0x000000ff06057890 */ /* 0x004fc4000fffe0ff */
[----:B------:R-:W-:Y:S02]  /*1940*/  UIADD3 UR59, UPT, UPT, UR6, 0x1fe, URZ ;  /* 0x000001fe063b7890 */ /* 0x000fe4000fffe0ff */
[----:B------:R-:W-:Y:S02]  /*1950*/  USHF.R.S32.HI UR4, URZ, 0x1f, UR5 ;  /* 0x0000001fff047899 */ /* 0x000fe40008011405 */
[----:B---3--:R-:W-:Y:S02]  /*1960*/  USHF.L.U32 UR58, UR8, 0x5, URZ ;  /* 0x00000005083a7899 */ /* 0x008fe400080006ff */
[----:B------:R-:W-:Y:S02]  /*1970*/  ULEA.HI UR4, UR4, UR5, URZ, 0x8 ;  /* 0x0000000504047291 */ /* 0x000fe4000f8f40ff */
[----:B------:R-:W-:Y:S02]  /*1980*/  UIADD3 UR5, UPT, UPT, UR6, -0x1, URZ ;  /* 0xffffffff06057890 */ /* 0x000fe4000fffe0ff */
[----:B------:R-:W-:-:S02]  /*1990*/  USHF.R.S32.HI UR56, URZ, 0x8, UR4 ;  /* 0x00000008ff387899 */ /* 0x000fc40008011404 */
[----:B------:R-:W-:Y:S02]  /*19a0*/  UISETP.GE.U32.AND UP2, UPT, UR5, -0x1ff, UPT ;  /* 0xfffffe010500788c */ /* 0x000fe4000bf46070 */
[----:B------:R-:W-:Y:S02]  /*19b0*/  UISETP.LT.U32.AND UP0, UPT, UR56, 0x3, UPT ;  /* 0x000000033800788c */ /* 0x000fe4000bf01070 */
[----:B------:R-:W-:Y:S02]  /*19c0*/  ULEA UR7, UR8, UR7, 0x18 ;  /* 0x0000000708077291 */ /* 0x000fe4000f8ec0ff */
[----:B------:R-:W-:Y:S02]  /*19d0*/  USEL UR55, UR56, 0x3, UP0 ;  /* 0x0000000338377887 */ /* 0x000fe40008000000 */
[----:B------:R-:W-:Y:S02]  /*19e0*/  ULOP3.LUT UR60, UR8, 0x1, URZ, 0xc0, !UPT ;  /* 0x00000001083c7892 */ /* 0x000fe4000f8ec0ff */
[----:B------:R-:W-:-:S02]  /*19f0*/  UIADD3 UR37, UPT, UPT, UR55, -0x1, URZ ;  /* 0xffffffff37257890 */ /* 0x000fc4000fffe0ff */
[----:B------:R-:W-:Y:S01]  /*1a00*/  @UP2 UIADD3 UR37, UPT, UPT, UR55, URZ, URZ ;  /* 0x000000ff37252290 */ /* 0x000fe2000fffe0ff */
[----:B------:R-:W2:Y:S01]  /*1a10*/  LDCU UR53, c[0x0][0x374] ;  /* 0x00006e80ff3577ac */ /* 0x000ea20008000800 */
[----:B------:R-:W-:Y:S02]  /*1a20*/  ULOP3.LUT UR58, UR58, 0xe0, URZ, 0xe2, !UPT ;  /* 0x000000e03a3a7892 */ /* 0x000fe4000f8ee2ff */
[----:B------:R-:W-:Y:S02]  /*1a30*/  USEL UR44, UR44, 0x2, UP1 ;  /* 0x000000022c2c7887 */ /* 0x000fe40008800000 */
[----:B------:R-:W-:Y:S02]  /*1a40*/  UIADD3 UR50, UPT, UPT, UR7, 0x2dc00, UR29 ;  /* 0x0002dc0007327890 */ /* 0x000fe4000fffe01d */
[----:B------:R-:W-:Y:S02]  /*1a50*/  UIADD3 UR57, UPT, UPT, UR56, -UR55, URZ ;  /* 0x8000003738397290 */ /* 0x000fe4000fffe0ff */
[----:B------:R-:W-:Y:S01]  /*1a60*/  UIADD3 UR37, UPT, UPT, UR37, 0x1, URZ ;  /* 0x0000000125257890 */ /* 0x000fe2000fffe0ff */
[----:B-1--4-:R-:W-:-:S11]  /*1a70*/  UMOV UR15, URZ ;  /* 0x000000ff000f7c82 */ /* 0x012fd60008000000 */
.L_x_46:
[----:B-1----:R-:W1:Y:S02]  /*1a80*/  S2UR UR4, SR_CgaCtaId ;  /* 0x00000000000479c3 */ /* 0x002e640000008800 */
[----:B-1----:R-:W-:-:S09]  /*1a90*/  UISETP.NE.AND UP0, UPT, UR4, URZ, UPT ;  /* 0x000000ff0400728c */ /* 0x002fd2000bf05270 */
[----:B---3--:R-:W-:Y:S05]  /*1aa0*/  BRA.U UP0, `(.L_x_23) ;  /* 0x0000000100287547 */ /* 0x008fea000b800000 */
[----:B------:R-:W-:Y:S02]  /*1ab0*/  LEA R0, R9, UR7, 0x3 ;  /* 0x0000000709007c11 */ /* 0x000fe4000f8e18ff */
[----:B------:R-:W-:-:S04]  /*1ac0*/  SHF.L.U32 R3, R8, 0x1f, RZ ;  /* 0x0000001f08037819 */ /* 0x000fc800000006ff */
[----:B------:R-:W1:Y:S02]  /*1ad0*/  SYNCS.PHASECHK.TRANS64.TRYWAIT P0, [R0+URZ+0xc0], R3 ;  /* 0x0000c003000075a7 */ /* 0x000e6400080011ff */
[----:B-1----:R-:W-:Y:S05]  /*1ae0*/  @!P0 BRA `(.L_x_24) ;  /* 0x0000011400548947 */ /* 0x002fea0003800000 */
.L_x_195:
[----:B------:R3:W-:Y:S01]  /*1af0*/  SYNCS.ARRIVE.TRANS64.A1T0 RZ, [R0+URZ+0xb0], RZ ;  /* 0x0000b0ff00ff79a7 */ /* 0x0007e200081000ff */
[----:B------:R-:W-:-:S05]  /*1b00*/  VIADD R9, R9, 0x1 ;  /* 0x0000000109097836 */ /* 0x000fca0000000000 */
[----:B------:R-:W-:-:S04]  /*1b10*/  ISETP.NE.AND P0, PT, R9, 0x2, PT ;  /* 0x000000020900780c */ /* 0x000fc80003f05270 */
[----:B-1----:R-:W-:Y:S02]  /*1b20*/  SEL R3, RZ, 0x1, P0 ;  /* 0x00000001ff037807 */ /* 0x002fe40000000000 */
[----:B------:R-:W-:Y:S02]  /*1b30*/  SEL R9, R9, RZ, P0 ;  /* 0x000000ff09097207 */ /* 0x000fe40000000000 */
[----:B------:R-:W-:Y:S02]  /*1b40*/  LOP3.LUT R8, R8, R3, RZ, 0x3c, !PT ;  /* 0x0000000308087212 */ /* 0x000fe400078e3cff */
.L_x_23:
[----:B------:R-:W-:Y:S01]  /*1b50*/  ULEA UR4, UR15, UR7, 0x3 ;  /* 0x000000070f047291 */ /* 0x000fe2000f8e18ff */
[----:B---3--:R-:W-:Y:S01]  /*1b60*/  SHF.L.U32 R0, R12, 0x1f, RZ ;  /* 0x0000001f0c007819 */ /* 0x008fe200000006ff */
[----:B------:R-:W-:Y:S02]  /*1b70*/  UISETP.GE.U32.AND UP0, UPT, UR59, 0x1ff, UPT ;  /* 0x000001ff3b00788c */ /* 0x000fe4000bf06070 */
[----:B------:R-:W-:Y:S02]  /*1b80*/  USHF.L.U32 UR35, UR12, 0x7, URZ ;  /* 0x000000070c237899 */ /* 0x000fe400080006ff */
[----:B------:R-:W-:Y:S02]  /*1b90*/  ULEA UR27, UR24, UR58, 0x8 ;  /* 0x0000003a181b7291 */ /* 0x000fe4000f8e40ff */
[----:B------:R-:W-:Y:S01]  /*1ba0*/  ULEA UR19, UR24, UR60, 0x1 ;  /* 0x0000003c18137291 */ /* 0x000fe2000f8e08ff */
[----:B------:R1:W3:Y:S01]  /*1bb0*/  SYNCS.PHASECHK.TRANS64.TRYWAIT P1, [UR4+0x18], R0 ;  /* 0x00001800ff0075a7 */ /* 0x0002e20008021104 */
[----:B------:R-:W-:Y:S01]  /*1bc0*/  UMOV UR14, URZ ;  /* 0x000000ff000e7c82 */ /* 0x000fe20008000000 */
[----:B------:R-:W-:Y:S09]  /*1bd0*/  BRA.U !UP0, `(.L_x_25) ;  /* 0x0000000508187547 */ /* 0x000ff2000b800000 */
[----:B------:R-:W-:Y:S01]  /*1be0*/  UMOV UR6, URZ ;  /* 0x000000ff00067c82 */ /* 0x000fe20008000000 */
[----:B------:R-:W-:-:S05]  /*1bf0*/  UMOV UR4, UR15 ;  /* 0x0000000f00047c82 */ /* 0x000fca0008000000 */
.L_x_33:
[----:B------:R-:W-:Y:S01]  /*1c00*/  ULEA UR33, UR4, UR7, 0x3 ;  /* 0x0000000704217291 */ /* 0x000fe2000f8e18ff */
[----:B---3--:R-:W-:Y:S01]  /*1c10*/  @!P4 MOV R2, 0xd800 ;  /* 0x0000d8000002c802 */ /* 0x008fe20000000f00 */
[----:B--23--:R-:W-:Y:S10]  /*1c20*/  @P1 BRA `(.L_x_26) ;  /* 0x00000000000c1947 */ /* 0x00cff40003800000 */
[----:B------:R-:W-:-:S04]  /*1c30*/  SHF.L.U32 R3, R12, 0x1f, RZ ;  /* 0x0000001f0c037819 */ /* 0x000fc800000006ff */
[----:B------:R-:W3:Y:S02]  /*1c40*/  SYNCS.PHASECHK.TRANS64.TRYWAIT P0, [UR33+0x18], R3 ;  /* 0x00001803ff0075a7 */ /* 0x000ee40008001121 */
[----:B---3--:R-:W-:Y:S05]  /*1c50*/  @!P0 BRA `(.L_x_27) ;  /* 0x00000114000c8947 */ /* 0x008fea0003800000 */
.L_x_26:
[----:B------:R3:W-:Y:S01]  /*1c60*/  @!P4 SYNCS.ARRIVE.TRANS64 RZ, [UR33], R2 ;  /* 0x00000002ffffc9a7 */ /* 0x0007e20008000021 */
[----:B------:R-:W-:-:S04]  /*1c70*/  ULOP3.LUT UR5, UR44, 0x2, URZ, 0xfc, !UPT ;  /* 0x000000022c057892 */ /* 0x000fc8000f8efcff */
[----:B------:R-:W-:-:S09]  /*1c80*/  UISETP.NE.AND UP0, UPT, UR5, 0x2, UPT ;  /* 0x000000020500788c */ /* 0x000fd2000bf05270 */
[----:B------:R-:W-:Y:S05]  /*1c90*/  BRA.U UP0, `(.L_x_28) ;  /* 0x0000000100047547 */ /* 0x000fea000b800000 */
[----:B--2---:R-:W-:Y:S05]  /*1ca0*/  BPT.TRAP 0x1 ;  /* 0x000000040000795c */ /* 0x004fea0000300000 */
.L_x_28:
[----:B------:R-:W-:Y:S04]  /*1cb0*/  BSSY.RECONVERGENT B0, `(.L_x_29) ;  /* 0x0000003000007945 */ /* 0x000fe80003800200 */
[----:B------:R-:W-:Y:S05]  /*1cc0*/  @P3 BRA `(.L_x_30) ;  /* 0x0000000000043947 */ /* 0x000fea0003800000 */
[----:B--2---:R-:W-:Y:S05]  /*1cd0*/  BPT.TRAP 0x1 ;  /* 0x000000040000795c */ /* 0x004fea0000300000 */
.L_x_30:
[----:B--2---:R-:W-:Y:S05]  /*1ce0*/  BSYNC.RECONVERGENT B0 ;  /* 0x0000000000007941 */ /* 0x004fea0003800200 */
.L_x_29:
[----:B------:R-:W-:Y:S01]  /*1cf0*/  UIADD3 UR5, UPT, UPT, UR4, 0x1, URZ ;  /* 0x0000000104057890 */ /* 0x000fe2000fffe0ff */
[----:B------:R-:W-:Y:S01]  /*1d00*/  BSSY.RECONVERGENT B0, `(.L_x_31) ;  /* 0x000002e000007945 */ /* 0x000fe20003800200 */
[----:B------:R-:W-:Y:S02]  /*1d10*/  ELECT P0, URZ, PT ;  /* 0x0000000000ff782f */ /* 0x000fe40003800000 */
[----:B------:R-:W-:-:S04]  /*1d20*/  UISETP.NE.AND UP0, UPT, UR5, 0x3, UPT ;  /* 0x000000030500788c */ /* 0x000fc8000bf05270 */
[----:B------:R-:W-:Y:S02]  /*1d30*/  USEL UR8, URZ, 0x1, UP0 ;  /* 0x00000001ff087887 */ /* 0x000fe40008000000 */
[----:B------:R-:W-:-:S04]  /*1d40*/  USEL UR15, UR5, URZ, UP0 ;  /* 0x000000ff050f7287 */ /* 0x000fc80008000000 */
[----:B------:R-:W-:Y:S01]  /*1d50*/  ULEA UR5, UR15, UR7, 0x3 ;  /* 0x000000070f057291 */ /* 0x000fe2000f8e18ff */
[----:B------:R-:W-:-:S04]  /*1d60*/  LOP3.LUT R12, R12, UR8, RZ, 0x3c, !PT ;  /* 0x000000080c0c7c12 */ /* 0x000fc8000f8e3cff */
[----:B-1----:R-:W-:-:S04]  /*1d70*/  SHF.L.U32 R0, R12, 0x1f, RZ ;  /* 0x0000001f0c007819 */ /* 0x002fc800000006ff */
[----:B------:R1:W2:Y:S01]  /*1d80*/  SYNCS.PHASECHK.TRANS64.TRYWAIT P1, [UR5+0x18], R0 ;  /* 0x00001800ff0075a7 */ /* 0x0002a20008021105 */
[----:B------:R-:W-:Y:S05]  /*1d90*/  @!P0 BRA `(.L_x_32) ;  /* 0x0000000000908947 */ /* 0x000fea0003800000 */
[----:B------:R-:W-:Y:S02]  /*1da0*/  ULEA UR32, UR4, UR7, 0xe ;  /* 0x0000000704207291 */ /* 0x000fe4000f8e70ff */
[----:B------:R-:W-:Y:S02]  /*1db0*/  UIADD3 UR40, UP3, UPT, UR42, 0x80, URZ ;  /* 0x000000802a287890 */ /* 0x000fe4000ff7e0ff */
[----:B------:R-:W-:Y:S02]  /*1dc0*/  ULEA UR24, UR4, UR46, 0xf ;  /* 0x0000002e04187291 */ /* 0x000fe4000f8e78ff */
[----:B------:R-:W-:Y:S02]  /*1dd0*/  UIADD3 UR38, UP2, UPT, UR42, 0x180, URZ ;  /* 0x000001802a267890 */ /* 0x000fe4000ff5e0ff */
[----:B------:R-:W-:Y:S02]  /*1de0*/  ULEA UR8, UR4, UR7, 0xb ;  /* 0x0000000704087291 */ /* 0x000fe4000f8e58ff */
[----:B------:R-:W-:-:S02]  /*1df0*/  UIADD3 UR30, UP1, UPT, UR42, 0x280, URZ ;  /* 0x000002802a1e7890 */ /* 0x000fc4000ff3e0ff */
[----:B------:R-:W-:Y:S02]  /*1e00*/  ULEA UR16, UR4, UR29, 0xc ;  /* 0x0000001d04107291 */ /* 0x000fe4000f8e60ff */
[----:B------:R-:W-:Y:S02]  /*1e10*/  UIADD3 UR22, UP0, UPT, UR42, 0x380, URZ ;  /* 0x000003802a167890 */ /* 0x000fe4000ff1e0ff */
[----:B------:R-:W-:Y:S02]  /*1e20*/  USHF.L.U32 UR11, UR6, 0x2, URZ ;  /* 0x00000002060b7899 */ /* 0x000fe400080006ff */
[----:B------:R-:W-:Y:S02]  /*1e30*/  USHF.L.U32 UR34, UR6, 0x8, URZ ;  /* 0x0000000806227899 */ /* 0x000fe400080006ff */
[----:B------:R-:W-:Y:S02]  /*1e40*/  UIADD3.X UR41, UPT, UPT, URZ, UR43, URZ, UP3, !UPT ;  /* 0x0000002bff297290 */ /* 0x000fe40009ffe4ff */
[----:B------:R-:W-:-:S02]  /*1e50*/  UIADD3 UR32, UPT, UPT, UR32, 0x8400, URZ ;  /* 0x0000840020207890 */ /* 0x000fc4000fffe0ff */
[----:B------:R-:W-:Y:S02]  /*1e60*/  UIADD3.X UR39, UPT, UPT, URZ, UR43, URZ, UP2, !UPT ;  /* 0x0000002bff277290 */ /* 0x000fe400097fe4ff */
[----:B------:R-:W-:Y:S02]  /*1e70*/  UIADD3 UR24, UPT, UPT, UR7, 0x14400, UR24 ;  /* 0x0001440007187890 */ /* 0x000fe4000fffe018 */
[----:B------:R-:W-:Y:S02]  /*1e80*/  UIADD3.X UR31, UPT, UPT, URZ, UR43, URZ, UP1, !UPT ;  /* 0x0000002bff1f7290 */ /* 0x000fe40008ffe4ff */
[----:B------:R-:W-:Y:S02]  /*1e90*/  UIADD3 UR8, UPT, UPT, UR8, 0x2c400, URZ ;  /* 0x0002c40008087890 */ /* 0x000fe4000fffe0ff */
[----:B------:R-:W-:Y:S02]  /*1ea0*/  UIADD3.X UR23, UPT, UPT, URZ, UR43, URZ, UP0, !UPT ;  /* 0x0000002bff177290 */ /* 0x000fe400087fe4ff */
[----:B------:R-:W-:-:S02]  /*1eb0*/  ULEA.HI UR20, UR29, UR11, URZ, 0x16 ;  /* 0x0000000b1d147291 */ /* 0x000fc4000f8fb0ff */
[----:B------:R-:W-:Y:S01]  /*1ec0*/  UIADD3 UR16, UPT, UPT, UR7, 0x2dc00, UR16 ;  /* 0x0002dc0007107890 */ /* 0x000fe2000fffe010 */
[----:B------:R-:W-:Y:S01]  /*1ed0*/  UMOV UR48, 0x0 ;  /* 0x0000000000307882 */ /* 0x000fe20000000000 */
[----:B------:R-:W-:Y:S01]  /*1ee0*/  UMOV UR49, 0x10000000 ;  /* 0x1000000000317882 */ /* 0x000fe20000000000 */
[----:B------:R-:W-:Y:S01]  /*1ef0*/  UMOV UR5, 0xff0000 ;  /* 0x00ff000000057882 */ /* 0x000fe20000000000 */
[----:B------:R-:W-:Y:S01]  /*1f00*/  UMOV UR25, UR33 ;  /* 0x0000002100197c82 */ /* 0x000fe20008000000 */
[----:B------:R-:W-:Y:S01]  /*1f10*/  UMOV UR28, UR36 ;  /* 0x00000024001c7c82 */ /* 0x000fe20008000000 */
[----:B------:R-:W-:Y:S01]  /*1f20*/  UMOV UR10, URZ ;  /* 0x000000ff000a7c82 */ /* 0x000fe20008000000 */
[----:B------:R-:W-:Y:S01]  /*1f30*/  UMOV UR26, UR34 ;  /* 0x00000022001a7c82 */ /* 0x000fe20008000000 */
[----:B------:R-:W-:Y:S01]  /*1f40*/  UMOV UR9, UR33 ;  /* 0x0000002100097c82 */ /* 0x000fe20008000000 */
[----:B------:R-:W-:Y:S01]  /*1f50*/  UMOV UR13, UR36 ;  /* 0x00000024000d7c82 */ /* 0x000fe20008000000 */
[----:B------:R4:W-:Y:S01]  /*1f60*/  UTMALDG.3D [UR32], [UR40], desc[UR48] ;  /* 0x00003020280075b4 */ /* 0x0009e20008011000 */
[----:B------:R-:W-:Y:S01]  /*1f70*/  UMOV UR17, UR33 ;  /* 0x0000002100117c82 */ /* 0x000fe20008000000 */
[----:B------:R-:W-:Y:S01]  /*1f80*/  UMOV UR21, UR36 ;  /* 0x0000002400157c82 */ /* 0x000fe20008000000 */
[----:B------:R-:W-:Y:S01]  /*1f90*/  UMOV UR18, UR10 ;  /* 0x0000000a00127c82 */ /* 0x000fe20008000000 */
[----:B------:R4:W-:Y:S01]  /*1fa0*/  UTMALDG.3D.MULTICAST [UR24], [UR38], UR5, desc[UR48] ;  /* 0x00003018260073b4 */ /* 0x0009e20008011805 */
[----:B------:R4:W-:Y:S01]  /*1fb0*/  UTMALDG.4D [UR8], [UR30], desc[UR48] ;  /* 0x000030081e0075b4 */ /* 0x0009e20008019000 */
[----:B------:R4:W-:Y:S02]  /*1fc0*/  UTMALDG.4D.MULTICAST [UR16], [UR22], UR5, desc[UR48] ;  /* 0x00003010160073b4 */ /* 0x0009e40008019805 */
[----:B----4-:R-:W-:Y:S01]  /*1fd0*/  NOP ;  /* 0x0000000000007918 */ /* 0x010fe20000000000 */
.L_x_32:
[----:B------:R-:W-:Y:S05]  /*1fe0*/  BSYNC.RECONVERGENT B0 ;  /* 0x0000000000007941 */ /* 0x000fea0003800200 */
.L_x_31:
[----:B------:R-:W-:Y:S01]  /*1ff0*/  UIADD3 UR6, UPT, UPT, UR6, 0x1, URZ ;  /* 0x0000000106067890 */ /* 0x000fe2000fffe0ff */
[----:B------:R-:W-:Y:S01]  /*2000*/  UMOV UR4, UR15 ;  /* 0x0000000f00047c82 */ /* 0x000fe20008000000 */
[----:B------:R-:W-:Y:S02]  /*2010*/  UMOV UR14, UR37 ;  /* 0x00000025000e7c82 */ /* 0x000fe40008000000 */
[----:B------:R-:W-:-:S09]  /*2020*/  UISETP.NE.AND UP0, UPT, UR6, UR37, UPT ;  /* 0x000000250600728c */ /* 0x000fd2000bf05270 */
[----:B------:R-:W-:Y:S05]  /*2030*/  BRA.U UP0, `(.L_x_33) ;  /* 0xfffffff900f07547 */ /* 0x000fea000b83ffff */
.L_x_25:
[----:B------:R-:W-:Y:S01]  /*2040*/  ULEA UR4, UR15, UR7, 0x3 ;  /* 0x000000070f047291 */ /* 0x000fe2000f8e18ff */
[----:B-1----:R-:W-:Y:S01]  /*2050*/  SHF.L.U32 R0, R12, 0x1f, RZ ;  /* 0x0000001f0c007819 */ /* 0x002fe200000006ff */
[----:B------:R-:W-:Y:S01]  /*2060*/  @!P2 SYNCS.ARRIVE.TRANS64.A1T0 RZ, [UR7+0x78], RZ ;  /* 0x000078ffffffa9a7 */ /* 0x000fe20008100007 */
[----:B------:R-:W-:-:S06]  /*2070*/  UISETP.GT.AND UP0, UPT, UR56, UR55, UPT ;  /* 0x000000373800728c */ /* 0x000fcc000bf04270 */
[----:B--23--:R1:W2:Y:S03]  /*2080*/  SYNCS.PHASECHK.TRANS64.TRYWAIT P1, [UR4+0x18], R0 ;  /* 0x00001800ff0075a7 */ /* 0x00c2a60008021104 */
[----:B------:R-:W-:Y:S05]  /*2090*/  BRA.U !UP0, `(.L_x_34) ;  /* 0x0000000508107547 */ /* 0x000fea000b800000 */
[----:B------:R-:W-:Y:S01]  /*20a0*/  UIADD3 UR47, UPT, UPT, UR57, UR14, URZ ;  /* 0x0000000e392f7290 */ /* 0x000fe2000fffe0ff */
[----:B------:R-:W-:-:S11]  /*20b0*/  UMOV UR5, UR15 ;  /* 0x0000000f00057c82 */ /* 0x000fd60008000000 */
.L_x_42:
[----:B------:R-:W-:Y:S01]  /*20c0*/  ULEA UR33, UR5, UR7, 0x3 ;  /* 0x0000000705217291 */ /* 0x000fe2000f8e18ff */
[----:B--2---:R-:W-:Y:S01]  /*20d0*/  @!P4 MOV R2, 0xd800 ;  /* 0x0000d8000002c802 */ /* 0x004fe20000000f00 */
[----:B--23--:R-:W-:Y:S10]  /*20e0*/  @P1 BRA `(.L_x_35) ;  /* 0x00000000000c1947 */ /* 0x00cff40003800000 */
[----:B------:R-:W-:-:S04]  /*20f0*/  SHF.L.U32 R3, R12, 0x1f, RZ ;  /* 0x0000001f0c037819 */ /* 0x000fc800000006ff */
[----:B------:R-:W2:Y:S02]  /*2100*/  SYNCS.PHASECHK.TRANS64.TRYWAIT P0, [UR33+0x18], R3 ;  /* 0x00001803ff0075a7 */ /* 0x000ea40008001121 */
[----:B--2---:R-:W-:Y:S05]  /*2110*/  @!P0 BRA `(.L_x_36) ;  /* 0x0000010c00f48947 */ /* 0x004fea0003800000 */
.L_x_35:
[----:B------:R2:W-:Y:S01]  /*2120*/  @!P4 SYNCS.ARRIVE.TRANS64 RZ, [UR33], R2 ;  /* 0x00000002ffffc9a7 */ /* 0x0005e20008000021 */
[----:B------:R-:W-:-:S04]  /*2130*/  ULOP3.LUT UR4, UR44, 0x2, URZ, 0xfc, !UPT ;  /* 0x000000022c047892 */ /* 0x000fc8000f8efcff */
[----:B------:R-:W-:-:S09]  /*2140*/  UISETP.NE.AND UP0, UPT, UR4, 0x2, UPT ;  /* 0x000000020400788c */ /* 0x000fd2000bf05270 */
[----:B------:R-:W-:Y:S05]  /*2150*/  BRA.U UP0, `(.L_x_37) ;  /* 0x0000000100047547 */ /* 0x000fea000b800000 */
[----:B------:R-:W-:Y:S05]  /*2160*/  BPT.TRAP 0x1 ;  /* 0x000000040000795c */ /* 0x000fea0000300000 */
.L_x_37:
[----:B------:R-:W-:Y:S04]  /*2170*/  BSSY.RECONVERGENT B0, `(.L_x_38) ;  /* 0x0000003000007945 */ /* 0x000fe80003800200 */
[----:B------:R-:W-:Y:S05]  /*2180*/  @P3 BRA `(.L_x_39) ;  /* 0x0000000000043947 */ /* 0x000fea0003800000 */
[----:B------:R-:W-:Y:S05]  /*2190*/  BPT.TRAP 0x1 ;  /* 0x000000040000795c */ /* 0x000fea0000300000 */
.L_x_39:
[----:B------:R-:W-:Y:S05]  /*21a0*/  BSYNC.RECONVERGENT B0 ;  /* 0x0000000000007941 */ /* 0x000fea0003800200 */
.L_x_38:
        /* <DEDUP_REMOVED lines=9> */
[----:B------:R1:W3:Y:S01]  /*2240*/  SYNCS.PHASECHK.TRANS64.TRYWAIT P1, [UR4+0x18], R0 ;  /* 0x00001800ff0075a7 */ /* 0x0002e20008021104 */
[----:B------:R-:W-:Y:S05]  /*2250*/  @!P0 BRA `(.L_x_41) ;  /* 0x00000000008c8947 */ /* 0x000fea0003800000 */
[----:B------:R-:W-:Y:S02]  /*2260*/  ULEA UR32, UR5, UR7, 0xe ;  /* 0x0000000705207291 */ /* 0x000fe4000f8e70ff */
[----:B------:R-:W-:Y:S02]  /*2270*/  UIADD3 UR30, UP3, UPT, UR42, 0x80, URZ ;  /* 0x000000802a1e7890 */ /* 0x000fe4000ff7e0ff */
[----:B------:R-:W-:Y:S02]  /*2280*/  ULEA UR24, UR5, UR46, 0xf ;  /* 0x0000002e05187291 */ /* 0x000fe4000f8e78ff */
[----:B------:R-:W-:Y:S02]  /*2290*/  UIADD3 UR22, UP2, UPT, UR42, 0x180, URZ ;  /* 0x000001802a167890 */ /* 0x000fe4000ff5e0ff */
[----:B------:R-:W-:Y:S02]  /*22a0*/  ULEA UR8, UR5, UR7, 0xb ;  /* 0x0000000705087291 */ /* 0x000fe4000f8e58ff */
[----:B------:R-:W-:-:S02]  /*22b0*/  UIADD3 UR38, UP1, UPT, UR42, 0x280, URZ ;  /* 0x000002802a267890 */ /* 0x000fc4000ff3e0ff */
[----:B------:R-:W-:Y:S02]  /*22c0*/  UIADD3 UR40, UP0, UPT, UR42, 0x380, URZ ;  /* 0x000003802a287890 */ /* 0x000fe4000ff1e0ff */
[----:B------:R-:W-:Y:S02]  /*22d0*/  USHF.L.U32 UR11, UR14, 0x2, URZ ;  /* 0x000000020e0b7899 */ /* 0x000fe400080006ff */
[----:B------:R-:W-:Y:S02]  /*22e0*/  USHF.L.U32 UR34, UR14, 0x8, URZ ;  /* 0x000000080e227899 */ /* 0x000fe400080006ff */
[----:B------:R-:W-:Y:S02]  /*22f0*/  UIADD3.X UR31, UPT, UPT, URZ, UR43, URZ, UP3, !UPT ;  /* 0x0000002bff1f7290 */ /* 0x000fe40009ffe4ff */
[----:B------:R-:W-:Y:S02]  /*2300*/  UIADD3 UR32, UPT, UPT, UR32, 0x8400, URZ ;  /* 0x0000840020207890 */ /* 0x000fe4000fffe0ff */
[----:B------:R-:W-:-:S02]  /*2310*/  UIADD3.X UR23, UPT, UPT, URZ, UR43, URZ, UP2, !UPT ;  /* 0x0000002bff177290 */ /* 0x000fc400097fe4ff */
[----:B------:R-:W-:Y:S02]  /*2320*/  UIADD3 UR24, UPT, UPT, UR7, 0x14400, UR24 ;  /* 0x0001440007187890 */ /* 0x000fe4000fffe018 */
[----:B------:R-:W-:Y:S02]  /*2330*/  UIADD3.X UR39, UPT, UPT, URZ, UR43, URZ, UP1, !UPT ;  /* 0x0000002bff277290 */ /* 0x000fe40008ffe4ff */
[----:B------:R-:W-:Y:S02]  /*2340*/  UIADD3 UR8, UPT, UPT, UR8, 0x2c400, URZ ;  /* 0x0002c40008087890 */ /* 0x000fe4000fffe0ff */
[----:B------:R-:W-:Y:S02]  /*2350*/  ULEA UR16, UR5, UR50, 0xc ;  /* 0x0000003205107291 */ /* 0x000fe4000f8e60ff */
[----:B------:R-:W-:Y:S02]  /*2360*/  ULEA.HI UR20, UR29, UR11, URZ, 0x16 ;  /* 0x0000000b1d147291 */ /* 0x000fe4000f8fb0ff */
[----:B------:R-:W-:Y:S01]  /*2370*/  UIADD3.X UR41, UPT, UPT, URZ, UR43, URZ, UP0, !UPT ;  /* 0x0000002bff297290 */ /* 0x000fe200087fe4ff */
        /* <DEDUP_REMOVED lines=17> */
.L_x_41:
[----:B------:R-:W-:Y:S05]  /*2490*/  BSYNC.RECONVERGENT B0 ;  /* 0x0000000000007941 */ /* 0x000fea0003800200 */
.L_x_40:
[----:B------:R-:W-:Y:S01]  /*24a0*/  UIADD3 UR14, UPT, UPT, UR14, 0x1, URZ ;  /* 0x000000010e0e7890 */ /* 0x000fe2000fffe0ff */
[----:B------:R-:W-:-:S03]  /*24b0*/  UMOV UR5, UR15 ;  /* 0x0000000f00057c82 */ /* 0x000fc60008000000 */
[----:B------:R-:W-:-:S09]  /*24c0*/  UISETP.NE.AND UP0, UPT, UR14, UR47, UPT ;  /* 0x0000002f0e00728c */ /* 0x000fd2000bf05270 */
[----:B------:R-:W-:Y:S05]  /*24d0*/  BRA.U UP0, `(.L_x_42) ;  /* 0xfffffff900f87547 */ /* 0x000fea000b83ffff */
.L_x_34:
[C---:B------:R-:W-:Y:S01]  /*24e0*/  LEA R3, R11.reuse, UR7, 0x3 ;  /* 0x000000070b037c11 */ /* 0x040fe2000f8e18ff */
[----:B------:R-:W-:Y:S01]  /*24f0*/  NOP ;  /* 0x0000000000007918 */ /* 0x000fe20000000000 */
[----:B-1----:R-:W-:Y:S02]  /*2500*/  SHF.L.U32 R0, R10, 0x1f, RZ ;  /* 0x0000001f0a007819 */ /* 0x002fe400000006ff */
[----:B------:R-:W-:Y:S02]  /*2510*/  LEA R5, R11, UR7, 0x4 ;  /* 0x000000070b057c11 */ /* 0x000fe4000f8e20ff */
[----:B------:R-:W1:Y:S02]  /*2520*/  SYNCS.PHASECHK.TRANS64.TRYWAIT P0, [R3+URZ+0x80], R0 ;  /* 0x00008000030075a7 */ /* 0x000e6400080011ff */
[----:B-1----:R-:W-:Y:S05]  /*2530*/  @!P0 BRA `(.L_x_43) ;  /* 0x0000010c00048947 */ /* 0x002fea0003800000 */
.L_x_198:
[----:B------:R-:W4:Y:S01]  /*2540*/  LDS.128 R4, [R5+0xe0] ;  /* 0x0000e00005047984 */ /* 0x000f220000000c00 */
[----:B------:R-:W-:Y:S01]  /*2550*/  UISETP.GE.AND UP0, UPT, UR45, 0x1, UPT ;  /* 0x000000012d00788c */ /* 0x000fe2000bf06270 */
[----:B------:R-:W-:Y:S01]  /*2560*/  @!PT LDS RZ, [RZ] ;  /* 0x00000000fffff984 */ /* 0x000fe20000000800 */
[----:B------:R-:W-:Y:S01]  /*2570*/  @!PT LDS RZ, [RZ] ;  /* 0x00000000fffff984 */ /* 0x000fe20000000800 */
[----:B------:R-:W-:Y:S01]  /*2580*/  @!PT LDS RZ, [RZ] ;  /* 0x00000000fffff984 */ /* 0x000fe20000000800 */
[----:B------:R-:W-:Y:S01]  /*2590*/  @!PT LDS RZ, [RZ] ;  /* 0x00000000fffff984 */ /* 0x000fe20000000800 */
[----:B------:R1:W-:Y:S06]  /*25a0*/  MEMBAR.ALL.CTA ;  /* 0x0000000000007992 */ /* 0x0003ec0000008000 */
[----:B-1----:R-:W1:Y:S01]  /*25b0*/  FENCE.VIEW.ASYNC.S ;  /* 0x00000000000073c6 */ /* 0x002e620000000000 */
[----:B----4-:R-:W-:-:S13]  /*25c0*/  LOP3.LUT P0, RZ, R6, 0x1, RZ, 0xc0, !PT ;  /* 0x0000000106ff7812 */ /* 0x010fda000780c0ff */
[----:B-1----:R-:W-:Y:S01]  /*25d0*/  VOTEU.ANY UP1, P0 ;  /* 0x0000000000ff7886 */ /* 0x002fe20000020100 */
[----:B------:R-:W-:-:S13]  /*25e0*/  PLOP3.LUT P0, PT, PT, PT, UP1, 0x80, 0x8 ;  /* 0x000000000008781c */ /* 0x000fda0003f0f018 */
[----:B------:R-:W-:Y:S02]  /*25f0*/  @P0 LOP3.LUT R0, R5, 0xffff, RZ, 0xc0, !PT ;  /* 0x0000ffff05000812 */ /* 0x000fe400078ec0ff */
[----:B--2---:R-:W-:Y:S02]  /*2600*/  @P0 MOV R2, R4 ;  /* 0x0000000400020202 */ /* 0x004fe40000000f00 */
[----:B------:R-:W-:Y:S01]  /*2610*/  @P0 R2UR UR5, R0 ;  /* 0x00000000000502ca */ /* 0x000fe200000e0000 */
[----:B------:R-:W-:Y:S01]  /*2620*/  VIADD R0, R3, 0x90 ;  /* 0x0000009003007836 */ /* 0x000fe20000000000 */
[----:B------:R-:W-:Y:S02]  /*2630*/  @P0 SHF.R.U32.HI R4, RZ, 0x10, R5 ;  /* 0x00000010ff040819 */ /* 0x000fe40000011605 */
[----:B------:R-:W-:Y:S02]  /*2640*/  @P0 R2UR UR6, R2 ;  /* 0x00000000020602ca */ /* 0x000fe400000e0000 */
[----:B------:R-:W-:-:S02]  /*2650*/  PRMT R0, RZ, 0x654, R0 ;  /* 0x00000654ff007816 */ /* 0x000fc40000000000 */
[----:B------:R-:W-:Y:S02]  /*2660*/  @P0 R2UR UR4, R4 ;  /* 0x00000000040402ca */ /* 0x000fe400000e0000 */
[----:B------:R1:W-:Y:S03]  /*2670*/  SYNCS.ARRIVE.TRANS64.RED.A1T0 RZ, [R0+URZ], RZ ;  /* 0x000000ff00ff79a7 */ /* 0x0003e600081004ff */
[----:B------:R-:W-:-:S04]  /*2680*/  @UP1 UMOV UR51, UR5 ;  /* 0x0000000500331c82 */ /* 0x000fc80008000000 */
[----:B------:R-:W-:-:S04]  /*2690*/  @UP1 UMOV UR52, UR6 ;  /* 0x0000000600341c82 */ /* 0x000fc80008000000 */
[----:B------:R-:W-:Y:S01]  /*26a0*/  @UP1 UMOV UR36, UR4 ;  /* 0x0000000400241c82 */ /* 0x000fe20008000000 */
[----:B------:R-:W-:Y:S05]  /*26b0*/  BRA.U !UP0, `(.L_x_44) ;  /* 0x0000000108d47547 */ /* 0x000fea000b800000 */
[----:B------:R-:W2:Y:S01]  /*26c0*/  LDCU.128 UR16, c[0x0][0xf10] ;  /* 0x0001e200ff1077ac */ /* 0x000ea20008000c00 */
[----:B------:R-:W4:Y:S01]  /*26d0*/  LDCU UR22, c[0x0][0xf20] ;  /* 0x0001e400ff1677ac */ /* 0x000f220008000800 */
[----:B------:R-:W3:Y:S01]  /*26e0*/  LDCU UR14, c[0x0][0xf0c] ;  /* 0x0001e180ff0e77ac */ /* 0x000ee20008000800 */
[----:B------:R-:W1:Y:S01]  /*26f0*/  LDCU.64 UR8, c[0x0][0xf28] ;  /* 0x0001e500ff0877ac */ /* 0x000e620008000a00 */
[----:B------:R-:W-:Y:S02]  /*2700*/  UISETP.NE.AND UP3, UPT, UR45, 0x1, UPT ;  /* 0x000000012d00788c */ /* 0x000fe4000bf65270 */
[----:B--2---:R-:W-:Y:S02]  /*2710*/  UIMAD.WIDE.U32 UR10, UR53, UR19, URZ ;  /* 0x00000013350a72a5 */ /* 0x004fe4000f8e00ff */
[----:B------:R-:W-:Y:S02]  /*2720*/  UIMAD.WIDE.U32 UR4, UR54, UR16, URZ ;  /* 0x00000010360472a5 */ /* 0x000fe4000f8e00ff */
[----:B------:R-:W-:-:S02]  /*2730*/  UISETP.NE.AND UP0, UPT, UR18, 0x1, UPT ;  /* 0x000000011200788c */ /* 0x000fc4000bf05270 */
[----:B------:R-:W-:Y:S01]  /*2740*/  UIMAD.WIDE.U32 UR20, UR51, UR19, URZ ;  /* 0x00000013331472a5 */ /* 0x000fe2000f8e00ff */
[----:B------:R-:W-:Y:S02]  /*2750*/  UMOV UR10, UR11 ;  /* 0x0000000b000a7c82 */ /* 0x000fe40008000000 */
[----:B------:R-:W-:Y:S01]  /*2760*/  UMOV UR4, UR5 ;  /* 0x0000000500047c82 */ /* 0x000fe20008000000 */
[----:B----4-:R-:W-:Y:S02]  /*2770*/  USHF.R.U32.HI UR10, URZ, UR22, UR10 ;  /* 0x00000016ff0a7299 */ /* 0x010fe4000801160a */
[----:B---3--:R-:W-:Y:S02]  /*2780*/  UISETP.NE.AND UP2, UPT, UR14, 0x1, UPT ;  /* 0x000000010e00788c */ /* 0x008fe4000bf45270 */
[----:B------:R-:W-:Y:S02]  /*2790*/  USHF.R.U32.HI UR4, URZ, UR17, UR4 ;  /* 0x00000011ff047299 */ /* 0x000fe40008011604 */
[----:B------:R-:W-:-:S02]  /*27a0*/  USEL UR5, UR53, UR10, !UP0 ;  /* 0x0000000a35057287 */ /* 0x000fc4000c000000 */
[----:B------:R-:W-:Y:S02]  /*27b0*/  USEL UR6, UR54, UR4, !UP2 ;  /* 0x0000000436067287 */ /* 0x000fe4000d000000 */
[----:B-1----:R-:W-:Y:S01]  /*27c0*/  UIMAD.WIDE.U32 UR10, UR5, UR8, URZ ;  /* 0x00000008050a72a5 */ /* 0x002fe2000f8e00ff */
[----:B------:R-:W-:Y:S01]  /*27d0*/  UMOV UR4, UR21 ;  /* 0x0000001500047c82 */ /* 0x000fe20008000000 */
[----:B------:R-:W-:Y:S02]  /*27e0*/  UIMAD.WIDE.U32 UR12, UR52, UR16, URZ ;  /* 0x00000010340c72a5 */ /* 0x000fe4000f8e00ff */
[----:B------:R-:W-:-:S03]  /*27f0*/  UIMAD.WIDE.U32 UR20, UR6, UR8, URZ ;  /* 0x00000008061472a5 */ /* 0x000fc6000f8e00ff */
[----:B------:R-:W-:Y:S01]  /*2800*/  UMOV UR10, UR11 ;  /* 0x0000000b000a7c82 */ /* 0x000fe20008000000 */
[----:B------:R-:W-:Y:S02]  /*2810*/  USHF.R.U32.HI UR4, URZ, UR22, UR4 ;  /* 0x00000016ff047299 */ /* 0x000fe40008011604 */
[----:B------:R-:W-:Y:S01]  /*2820*/  @UP3 USHF.R.U32.HI UR5, URZ, UR9, UR10 ;  /* 0x00000009ff053299 */ /* 0x000fe2000801160a */
[----:B------:R-:W-:Y:S01]  /*2830*/  UMOV UR12, UR13 ;  /* 0x0000000d000c7c82 */ /* 0x000fe20008000000 */
[----:B------:R-:W-:Y:S01]  /*2840*/  UMOV UR20, UR21 ;  /* 0x0000001500147c82 */ /* 0x000fe20008000000 */
[----:B------:R-:W-:Y:S02]  /*2850*/  USHF.R.U32.HI UR17, URZ, UR17, UR12 ;  /* 0x00000011ff117299 */ /* 0x000fe4000801160c */
[----:B------:R-:W-:Y:S02]  /*2860*/  USEL UR4, UR51, UR4, !UP0 ;  /* 0x0000000433047287 */ /* 0x000fe4000c000000 */
[----:B------:R-:W-:-:S02]  /*2870*/  @UP3 USHF.R.U32.HI UR6, URZ, UR9, UR20 ;  /* 0x00000009ff063299 */ /* 0x000fc40008011614 */
[----:B------:R-:W-:Y:S02]  /*2880*/  UIMAD UR10, UR45, UR5, URZ ;  /* 0x000000052d0a72a4 */ /* 0x000fe4000f8e02ff */
[----:B------:R-:W-:Y:S02]  /*2890*/  USEL UR5, UR52, UR17, !UP2 ;  /* 0x0000001134057287 */ /* 0x000fe4000d000000 */
[----:B------:R-:W-:Y:S02]  /*28a0*/  UIMAD UR12, UR45, UR6, URZ ;  /* 0x000000062d0c72a4 */ /* 0x000fe4000f8e02ff */
[----:B------:R-:W-:Y:S02]  /*28b0*/  UISETP.GE.AND UP0, UPT, UR4, UR10, UPT ;  /* 0x0000000a0400728c */ /* 0x000fe4000bf06270 */
[----:B------:R-:W-:Y:S02]  /*28c0*/  UIMAD.WIDE.U32 UR10, UR4, UR8, URZ ;  /* 0x00000008040a72a5 */ /* 0x000fe4000f8e00ff */
[----:B------:R-:W-:-:S02]  /*28d0*/  UISETP.GE.OR UP0, UPT, UR5, UR12, UP0 ;  /* 0x0000000c0500728c */ /* 0x000fc40008706670 */
[----:B------:R-:W-:Y:S02]  /*28e0*/  UIMAD.WIDE.U32 UR12, UR5, UR8, URZ ;  /* 0x00000008050c72a5 */ /* 0x000fe4000f8e00ff */
[----:B------:R-:W-:Y:S01]  /*28f0*/  UIADD3 UR12, UPT, UPT, -UR5, URZ, URZ ;  /* 0x000000ff050c7290 */ /* 0x000fe2000fffe1ff */
[----:B------:R-:W-:Y:S01]  /*2900*/  UMOV UR10, UR11 ;  /* 0x0000000b000a7c82 */ /* 0x000fe20008000000 */
[----:B------:R-:W-:Y:S02]  /*2910*/  UIADD3 UR11, UPT, UPT, -UR4, URZ, URZ ;  /* 0x000000ff040b7290 */ /* 0x000fe4000fffe1ff */
[----:B------:R-:W-:-:S03]  /*2920*/  USHF.R.U32.HI UR10, URZ, UR9, UR10 ;  /* 0x00000009ff0a7299 */ /* 0x000fc6000801160a */
[----:B------:R-:W-:Y:S01]  /*2930*/  @!UP0 UMOV UR8, UR13 ;  /* 0x0000000d00088c82 */ /* 0x000fe20008000000 */
[----:B------:R-:W-:Y:S02]  /*2940*/  UIMAD UR11, UR18, UR11, UR51 ;  /* 0x0000000b120b72a4 */ /* 0x000fe4000f8e0233 */
[----:B------:R-:W-:Y:S02]  /*2950*/  USEL UR10, UR4, UR10, !UP3 ;  /* 0x0000000a040a7287 */ /* 0x000fe4000d800000 */
[----:B------:R-:W-:Y:S02]  /*2960*/  @!UP0 USHF.R.U32.HI UR8, URZ, UR9, UR8 ;  /* 0x00000009ff088299 */ /* 0x000fe40008011608 */
[----:B------:R-:W-:Y:S02]  /*2970*/  UIADD3 UR9, UPT, UPT, -UR10, URZ, URZ ;  /* 0x000000ff0a097290 */ /* 0x000fe4000fffe1ff */
[----:B------:R-:W-:Y:S02]  /*2980*/  @!UP0 USEL UR8, UR5, UR8, !UP3 ;  /* 0x0000000805088287 */ /* 0x000fe4000d800000 */
[----:B------:R-:W-:-:S02]  /*2990*/  UIMAD UR9, UR45, UR9, UR4 ;  /* 0x000000092d0972a4 */ /* 0x000fc4000f8e0204 */
[----:B------:R-:W-:Y:S02]  /*29a0*/  @!UP0 UIADD3 UR10, UPT, UPT, UR10, -UR8, URZ ;  /* 0x800000080a0a8290 */ /* 0x000fe4000fffe0ff */
[----:B------:R-:W-:Y:S02]  /*29b0*/  @!UP0 UIMAD UR8, UR9, UR6, UR8 ;  /* 0x00000006090882a4 */ /* 0x000fe4000f8e0208 */
[----:B------:R-:W-:Y:S02]  /*29c0*/  @!UP0 UIMAD UR4, UR45, UR10, UR5 ;  /* 0x0000000a2d0482a4 */ /* 0x000fe4000f8e0205 */
[----:B------:R-:W-:Y:S02]  /*29d0*/  UIMAD UR6, UR14, UR12, UR52 ;  /* 0x0000000c0e0672a4 */ /* 0x000fe4000f8e0234 */
[----:B------:R-:W-:Y:S01]  /*29e0*/  UIMAD UR51, UR4, UR18, UR11 ;  /* 0x00000012043372a4 */ /* 0x000fe2000f8e020b */
[----:B------:R-:W-:Y:S02]  /*29f0*/  @!UP0 UMOV UR5, UR8 ;  /* 0x0000000800058c82 */ /* 0x000fe40008000000 */
[----:B------:R-:W-:-:S12]  /*2a00*/  UIMAD UR52, UR5, UR14, UR6 ;  /* 0x0000000e053472a4 */ /* 0x000fd8000f8e0206 */
.L_x_44:
[----:B------:R-:W2:Y:S02]  /*2a10*/  LDCU UR4, c[0x0][0xf30] ;  /* 0x0001e600ff0477ac */ /* 0x000ea40008000800 */
[----:B--2---:R-:W-:-:S09]  /*2a20*/  UISETP.NE.AND UP0, UPT, UR4, 0x1, UPT ;  /* 0x000000010400788c */ /* 0x004fd2000bf05270 */
[----:B------:R-:W-:Y:S05]  /*2a30*/  BRA.U UP0, `(.L_x_45) ;  /* 0x0000000100447547 */ /* 0x000fea000b800000 */
[----:B------:R-:W2:Y:S01]  /*2a40*/  LDCU.128 UR16, c[0x0][0xf10] ;  /* 0x0001e200ff1077ac */ /* 0x000ea20008000c00 */
[----:B------:R-:W4:Y:S01]  /*2a50*/  LDCU UR10, c[0x0][0xf0c] ;  /* 0x0001e180ff0a77ac */ /* 0x000f220008000800 */
[----:B------:R-:W1:Y:S01]  /*2a60*/  LDCU UR6, c[0x0][0xf20] ;  /* 0x0001e400ff0677ac */ /* 0x000e620008000800 */
[----:B--2---:R-:W-:Y:S02]  /*2a70*/  UIMAD.WIDE.U32 UR8, UR52, UR16, URZ ;  /* 0x00000010340872a5 */ /* 0x004fe4000f8e00ff */
[----:B------:R-:W-:Y:S02]  /*2a80*/  UIMAD.WIDE.U32 UR4, UR51, UR19, URZ ;  /* 0x00000013330472a5 */ /* 0x000fe4000f8e00ff */
[----:B----4-:R-:W-:Y:S02]  /*2a90*/  UISETP.NE.AND UP2, UPT, UR10, 0x1, UPT ;  /* 0x000000010a00788c */ /* 0x010fe4000bf45270 */
[----:B------:R-:W-:Y:S01]  /*2aa0*/  UISETP.NE.AND UP0, UPT, UR18, 0x1, UPT ;  /* 0x000000011200788c */ /* 0x000fe2000bf05270 */
[----:B------:R-:W-:-:S02]  /*2ab0*/  UMOV UR8, UR9 ;  /* 0x0000000900087c82 */ /* 0x000fc40008000000 */
[----:B------:R-:W-:Y:S01]  /*2ac0*/  UMOV UR4, UR5 ;  /* 0x0000000500047c82 */ /* 0x000fe20008000000 */
[----:B------:R-:W-:Y:S02]  /*2ad0*/  USHF.R.U32.HI UR17, URZ, UR17, UR8 ;  /* 0x00000011ff117299 */ /* 0x000fe40008011608 */
[----:B-1----:R-:W-:Y:S02]  /*2ae0*/  USHF.R.U32.HI UR4, URZ, UR6, UR4 ;  /* 0x00000006ff047299 */ /* 0x002fe40008011604 */
[----:B------:R-:W-:Y:S02]  /*2af0*/  USEL UR5, UR52, UR17, !UP2 ;  /* 0x0000001134057287 */ /* 0x000fe4000d000000 */
[----:B------:R-:W-:-:S04]  /*2b00*/  USEL UR4, UR51, UR4, !UP0 ;  /* 0x0000000433047287 */ /* 0x000fc8000c000000 */
[----:B------:R-:W-:Y:S02]  /*2b10*/  UIADD3 UR6, UPT, UPT, UR5, -UR4, URZ ;  /* 0x8000000405067290 */ /* 0x000fe4000fffe0ff */
[----:B------:R-:W-:Y:S02]  /*2b20*/  UIADD3 UR4, UPT, UPT, -UR5, UR4, URZ ;  /* 0x0000000405047290 */ /* 0x000fe4000fffe1ff */
[----:B------:R-:W-:Y:S02]  /*2b30*/  UIMAD UR51, UR6, UR18, UR51 ;  /* 0x00000012063372a4 */ /* 0x000fe4000f8e0233 */
[----:B------:R-:W-:-:S12]  /*2b40*/  UIMAD UR52, UR4, UR10, UR52 ;  /* 0x0000000a043472a4 */ /* 0x000fd8000f8e0234 */
.L_x_45:
[----:B------:R-:W-:Y:S01]  /*2b50*/  VIADD R11, R11, 0x1 ;  /* 0x000000010b0b7836 */ /* 0x000fe20000000000 */
[----:B------:R-:W-:Y:S02]  /*2b60*/  R2UR UR5, R178 ;  /* 0x00000000b20572ca */ /* 0x000fe400000e0000 */
[----:B------:R-:W-:Y:S02]  /*2b70*/  R2UR UR4, R179 ;  /* 0x00000000b30472ca */ /* 0x000fe400000e0000 */
[C---:B------:R-:W-:Y:S02]  /*2b80*/  ISETP.NE.AND P0, PT, R11.reuse, 0x2, PT ;  /* 0x000000020b00780c */ /* 0x040fe40003f05270 */
[----:B------:R-:W-:Y:S02]  /*2b90*/  PLOP3.LUT P2, PT, PT, PT, PT, 0x80, 0x8 ;  /* 0x000000000008781c */ /* 0x000fe40003f4f070 */
[----:B------:R-:W-:Y:S02]  /*2ba0*/  SEL R3, RZ, 0x1, P0 ;  /* 0x00000001ff037807 */ /* 0x000fe40000000000 */
[----:B------:R-:W-:-:S02]  /*2bb0*/  SEL R11, R11, RZ, P0 ;  /* 0x000000ff0b0b7207 */ /* 0x000fc40000000000 */
[----:B------:R-:W-:Y:S01]  /*2bc0*/  LOP3.LUT R10, R10, R3, RZ, 0x3c, !PT ;  /* 0x000000030a0a7212 */ /* 0x000fe200078e3cff */
[----:B------:R-:W-:Y:S02]  /*2bd0*/  UIADD3 UR24, UPT, UPT, UR51, UR5, URZ ;  /* 0x0000000533187290 */ /* 0x000fe4000fffe0ff */
[----:B------:R-:W-:Y:S01]  /*2be0*/  UIADD3 UR12, UPT, UPT, UR52, UR4, URZ ;  /* 0x00000004340c7290 */ /* 0x000fe2000fffe0ff */
[----:B------:R-:W-:Y:S11]  /*2bf0*/  BRA.U UP1, `(.L_x_46) ;  /* 0xffffffed01a07547 */ /* 0x000ff6000b83ffff */
[----:B------:R-:W-:Y:S01]  /*2c00*/  UIADD3 UR7, UPT, UPT, UR7, 0x18, URZ ;  /* 0x0000001807077890 */ /* 0x000fe2000fffe0ff */
[----:B------:R-:W-:-:S03]  /*2c10*/  SHF.L.U32 R3, R12, 0x1f, RZ ;  /* 0x0000001f0c037819 */ /* 0x000fc600000006ff */
[----:B------:R-:W-:-:S09]  /*2c20*/  ULEA UR4, UR15, UR7, 0x3 ;  /* 0x000000070f047291 */ /* 0x000fd2000f8e18ff */
[----:B------:R-:W2:Y:S02]  /*2c30*/  SYNCS.PHASECHK.TRANS64.TRYWAIT P0, [UR4], R3 ;  /* 0x00000003ff0075a7 */ /* 0x000ea40008001104 */
[----:B--2---:R-:W-:Y:S05]  /*2c40*/  @!P0 BRA `(.L_x_47) ;  /* 0x0000010400548947 */ /* 0x004fea0003800000 */
.L_x_200:
[----:B------:R-:W-:-:S04]  /*2c50*/  UIADD3 UR4, UPT, UPT, UR15, 0x1, URZ ;  /* 0x000000010f047890 */ /* 0x000fc8000fffe0ff */
[----:B------:R-:W-:-:S04]  /*2c60*/  UISETP.NE.AND UP0, UPT, UR4, 0x3, UPT ;  /* 0x000000030400788c */ /* 0x000fc8000bf05270 */
[----:B------:R-:W-:Y:S02]  /*2c70*/  USEL UR6, URZ, 0x1, UP0 ;  /* 0x00000001ff067887 */ /* 0x000fe40008000000 */
[----:B------:R-:W-:-:S04]  /*2c80*/  USEL UR4, UR4, URZ, UP0 ;  /* 0x000000ff04047287 */ /* 0x000fc80008000000 */
[----:B------:R-:W-:Y:S01]  /*2c90*/  ULEA UR5, UR4, UR7, 0x3 ;  /* 0x0000000704057291 */ /* 0x000fe2000f8e18ff */
[----:B------:R-:W-:-:S04]  /*2ca0*/  LOP3.LUT R12, R12, UR6, RZ, 0x3c, !PT ;  /* 0x000000060c0c7c12 */ /* 0x000fc8000f8e3cff */
[----:B-1----:R-:W-:-:S04]  /*2cb0*/  SHF.L.U32 R3, R12, 0x1f, RZ ;  /* 0x0000001f0c037819 */ /* 0x002fc800000006ff */
[----:B------:R-:W1:Y:S02]  /*2cc0*/  SYNCS.PHASECHK.TRANS64.TRYWAIT P0, [UR5], R3 ;  /* 0x00000003ff0075a7 */ /* 0x000e640008001105 */
[----:B-1----:R-:W-:Y:S05]  /*2cd0*/  @!P0 BRA `(.L_x_48) ;  /* 0x0000010400488947 */ /* 0x002fea0003800000 */
.L_x_202:
[----:B------:R-:W-:-:S04]  /*2ce0*/  UIADD3 UR4, UPT, UPT, UR4, 0x1, URZ ;  /* 0x0000000104047890 */ /* 0x000fc8000fffe0ff */
[----:B------:R-:W-:-:S04]  /*2cf0*/  UISETP.NE.AND UP0, UPT, UR4, 0x3, UPT ;  /* 0x000000030400788c */ /* 0x000fc8000bf05270 */
[----:B------:R-:W-:Y:S02]  /*2d00*/  USEL UR5, URZ, 0x1, UP0 ;  /* 0x00000001ff057887 */ /* 0x000fe40008000000 */
[----:B------:R-:W-:-:S04]  /*2d10*/  USEL UR4, UR4, URZ, UP0 ;  /* 0x000000ff04047287 */ /* 0x000fc80008000000 */
[----:B------:R-:W-:Y:S01]  /*2d20*/  ULEA UR4, UR4, UR7, 0x3 ;  /* 0x0000000704047291 */ /* 0x000fe2000f8e18ff */
[----:B-1----:R-:W-:-:S04]  /*2d30*/  LOP3.LUT R3, R12, UR5, RZ, 0x3c, !PT ;  /* 0x000000050c037c12 */ /* 0x002fc8000f8e3cff */
[----:B------:R-:W-:Y:S01]  /*2d40*/  SHF.L.U32 R3, R3, 0x1f, RZ ;  /* 0x0000001f03037819 */ /* 0x000fe200000006ff */
[----:B------:R-:W-:-:S07]  /*2d50*/  IMAD.U32 R0, RZ, RZ, UR4 ;  /* 0x00000004ff007e24 */ /* 0x000fce000f8e00ff */
.L_x_49:
[----:B-1----:R1:W2:Y:S02]  /*2d60*/  SYNCS.PHASECHK.TRANS64.TRYWAIT P0, [R0+URZ], R3 ;  /* 0x00000003000075a7 */ /* 0x0022a400080011ff */
[----:B--2---:R-:W-:Y:S05]  /*2d70*/  @!P0 NANOSLEEP.SYNCS 0x989680 ;  /* 0x009896800000895d */ /* 0x004fea0003900000 */
[----:B------:R-:W2:Y:S02]  /*2d80*/  @!P0 SYNCS.PHASECHK.TRANS64 P0, [R0+URZ], R3 ;  /* 0x00000003000085a7 */ /* 0x000ea400080010ff */
[----:B--2---:R-:W-:Y:S05]  /*2d90*/  @P0 EXIT ;  /* 0x000000000000094d */ /* 0x004fea0003800000 */
[----:B------:R-:W-:Y:S05]  /*2da0*/  BRA `(.L_x_49) ;  /* 0xfffffffc00ec7947 */ /* 0x000fea000383ffff */
.L_x_22:
[----:B------:R-:W2:Y:S02]  /*2db0*/  S2UR UR4, SR_CgaCtaId ;  /* 0x00000000000479c3 */ /* 0x000ea40000008800 */
[----:B--2---:R-:W-:-:S04]  /*2dc0*/  UISETP.NE.AND UP0, UPT, UR4, URZ, UPT ;  /* 0x000000ff0400728c */ /* 0x004fc8000bf05270 */
[----:B------:R-:W-:-:S09]  /*2dd0*/  UISETP.NE.OR UP0, UPT, UR20, 0x1, UP0 ;  /* 0x000000011400788c */ /* 0x000fd20008705670 */
[----:B------:R-:W-:Y:S05]  /*2de0*/  BRA.U UP0, `(.L_x_50) ;  /* 0x00000005004c7547 */ /* 0x000fea000b800000 */
[----:B------:R-:W2:Y:S01]  /*2df0*/  S2UR UR5, SR_CgaCtaId ;  /* 0x00000000000579c3 */ /* 0x000ea20000008800 */
[----:B------:R-:W-:Y:S01]  /*2e00*/  UMOV UR4, 0x400 ;  /* 0x0000040000047882 */ /* 0x000fe20000000000 */
[----:B------:R-:W-:Y:S01]  /*2e10*/  ISETP.GE.U32.AND P2, PT, R0, 0x8, PT ;  /* 0x000000080000780c */ /* 0x000fe20003f46070 */
[----:B------:R-:W-:Y:S01]  /*2e20*/  IMAD.MOV.U32 R12, RZ, RZ, 0x1 ;  /* 0x00000001ff0c7424 */ /* 0x000fe200078e00ff */
[----:B------:R-:W-:Y:S02]  /*2e30*/  CS2R R10, SRZ ;  /* 0x00000000000a7805 */ /* 0x000fe4000001ff00 */
[----:B------:R-:W-:Y:S01]  /*2e40*/  CS2R R8, SRZ ;  /* 0x0000000000087805 */ /* 0x000fe2000001ff00 */
[----:B--2---:R-:W-:-:S03]  /*2e50*/  ULEA UR6, UR5, UR4, 0x18 ;  /* 0x0000000405067291 */ /* 0x004fc6000f8ec0ff */
[----:B------:R-:W-:-:S09]  /*2e60*/  UMOV UR5, URZ ;  /* 0x000000ff00057c82 */ /* 0x000fd20008000000 */
.L_x_54:
[----:B------:R-:W-:Y:S02]  /*2e70*/  LEA R2, R8, UR6, 0x3 ;  /* 0x0000000608027c11 */ /* 0x000fe4000f8e18ff */
[----:B------:R-:W-:-:S03]  /*2e80*/  SHF.L.U32 R5, R9, 0x1f, RZ ;  /* 0x0000001f09057819 */ /* 0x000fc600000006ff */
[----:B------:R-:W-:Y:S01]  /*2e90*/  VIADD R4, R2, 0xc0 ;  /* 0x000000c002047836 */ /* 0x000fe20000000000 */
[----:B------:R-:W2:Y:S02]  /*2ea0*/  SYNCS.PHASECHK.TRANS64.TRYWAIT P0, [R2+URZ+0xb0], R5 ;  /* 0x0000b005020075a7 */ /* 0x000ea400080011ff */
[----:B--2---:R-:W-:Y:S05]  /*2eb0*/  @!P0 BRA `(.L_x_51) ;  /* 0x0000010000e88947 */ /* 0x004fea0003800000 */
.L_x_203:
[----:B------:R-:W-:Y:S01]  /*2ec0*/  ULEA UR4, UR5, UR6, 0x3 ;  /* 0x0000000605047291 */ /* 0x000fe2000f8e18ff */
[----:B------:R-:W-:Y:S02]  /*2ed0*/  PRMT R4, RZ, 0x654, R4 ;  /* 0x00000654ff047816 */ /* 0x000fe40000000004 */
[----:B--2---:R-:W-:Y:S01]  /*2ee0*/  SHF.L.U32 R5, R12, 0x1f, RZ ;  /* 0x0000001f0c057819 */ /* 0x004fe200000006ff */
[----:B------:R-:W-:Y:S01]  /*2ef0*/  UIADD3 UR7, UPT, UPT, UR4, 0x80, URZ ;  /* 0x0000008004077890 */ /* 0x000fe2000fffe0ff */
[----:B------:R2:W-:Y:S05]  /*2f00*/  SYNCS.ARRIVE.TRANS64.RED.A1T0 RZ, [R4+URZ], RZ ;  /* 0x000000ff04ff79a7 */ /* 0x0005ea00081004ff */
[----:B------:R-:W-:Y:S01]  /*2f10*/  IMAD.U32 R7, RZ, RZ, UR7 ;  /* 0x00000007ff077e24 */ /* 0x000fe2000f8e00ff */
[----:B------:R-:W3:Y:S04]  /*2f20*/  SYNCS.PHASECHK.TRANS64.TRYWAIT P0, [UR4+0x90], R5 ;  /* 0x00009005ff0075a7 */ /* 0x000ee80008001104 */
[----:B------:R-:W-:Y:S01]  /*2f30*/  PRMT R6, R0, 0x654, R7 ;  /* 0x0000065400067816 */ /* 0x000fe20000000007 */
[----:B--2---:R-:W-:Y:S01]  /*2f40*/  @!P2 IMAD.MOV.U32 R4, RZ, RZ, 0x10 ;  /* 0x00000010ff04a424 */ /* 0x004fe200078e00ff */
[----:B---3--:R-:W-:Y:S06]  /*2f50*/  @!P0 BRA `(.L_x_52) ;  /* 0x0000010000d48947 */ /* 0x008fec0003800000 */
.L_x_205:
[----:B------:R-:W-:Y:S01]  /*2f60*/  ULEA UR8, UR5, UR6, 0x4 ;  /* 0x0000000605087291 */ /* 0x000fe2000f8e20ff */
[----:B------:R-:W-:Y:S01]  /*2f70*/  SEL R3, R6, R3, !P2 ;  /* 0x0000000306037207 */ /* 0x000fe20005000000 */
[----:B------:R-:W-:Y:S01]  /*2f80*/  UIADD3 UR9, UPT, UPT, UR4, 0x80, URZ ;  /* 0x0000008004097890 */ /* 0x000fe2000fffe0ff */
[----:B--2---:R-:W-:Y:S01]  /*2f90*/  LEA R2, R11, UR6, 0x3 ;  /* 0x000000060b027c11 */ /* 0x004fe2000f8e18ff */
[----:B------:R-:W-:Y:S01]  /*2fa0*/  UIADD3 UR8, UPT, UPT, UR8, 0xe0, URZ ;  /* 0x000000e008087890 */ /* 0x000fe2000fffe0ff */
[----:B------:R-:W-:Y:S01]  /*2fb0*/  SHF.L.U32 R5, R10, 0x1f, RZ ;  /* 0x0000001f0a057819 */ /* 0x000fe200000006ff */
[----:B------:R2:W-:Y:S01]  /*2fc0*/  @!P2 SYNCS.ARRIVE.TRANS64.RED RZ, [R3+URZ], R4 ;  /* 0x0000000403ffa9a7 */ /* 0x0005e200080004ff */
[----:B------:R-:W-:Y:S01]  /*2fd0*/  UIADD3 UR4, UPT, UPT, UR5, 0x1, URZ ;  /* 0x0000000105047890 */ /* 0x000fe2000fffe0ff */
[----:B------:R-:W-:-:S03]  /*2fe0*/  VIADD R8, R8, 0x1 ;  /* 0x0000000108087836 */ /* 0x000fc60000000000 */
[----:B------:R-:W-:Y:S02]  /*2ff0*/  UISETP.NE.AND UP0, UPT, UR4, 0x2, UPT ;  /* 0x000000020400788c */ /* 0x000fe4000bf05270 */
[----:B------:R-:W-:Y:S06]  /*3000*/  UGETNEXTWORKID.BROADCAST [UR8], [UR9] ;  /* 0x00000000080073ca */ /* 0x000fec0008000100 */
[----:B------:R-:W-:Y:S01]  /*3010*/  USEL UR7, URZ, 0x1, UP0 ;  /* 0x00000001ff077887 */ /* 0x000fe20008000000 */
[----:B------:R-:W-:Y:S01]  /*3020*/  ISETP.NE.AND P0, PT, R8, 0x2, PT ;  /* 0x000000020800780c */ /* 0x000fe20003f05270 */
[----:B------:R-:W-:Y:S01]  /*3030*/  USEL UR5, UR4, URZ, UP0 ;  /* 0x000000ff04057287 */ /* 0x000fe20008000000 */
[----:B------:R-:W3:Y:S03]  /*3040*/  SYNCS.PHASECHK.TRANS64.TRYWAIT P1, [R2+URZ+0x80], R5 ;  /* 0x00008005020075a7 */ /* 0x000ee600080211ff */
[----:B------:R-:W-:Y:S01]  /*3050*/  LOP3.LUT R12, R12, UR7, RZ, 0x3c, !PT ;  /* 0x000000070c0c7c12 */ /* 0x000fe2000f8e3cff */
[----:B--23--:R-:W-:Y:S07]  /*3060*/  @!P1 BRA `(.L_x_53) ;  /* 0x0000010000a89947 */ /* 0x00cfee0003800000 */
.L_x_206:
[C---:B------:R-:W-:Y:S01]  /*3070*/  LEA R4, R11.reuse, UR6, 0x4 ;  /* 0x000000060b047c11 */ /* 0x040fe2000f8e20ff */
[----:B--2---:R-:W-:Y:S01]  /*3080*/  VIADD R2, R2, 0x90 ;  /* 0x0000009002027836 */ /* 0x004fe20000000000 */
[----:B------:R-:W-:Y:S01]  /*3090*/  SEL R8, R8, RZ, P0 ;  /* 0x000000ff08087207 */ /* 0x000fe20000000000 */
[----:B------:R-:W-:-:S03]  /*30a0*/  VIADD R11, R11, 0x1 ;  /* 0x000000010b0b7836 */ /* 0x000fc60000000000 */
[----:B------:R-:W2:Y:S01]  /*30b0*/  LDS.128 R4, [R4+0xe0] ;  /* 0x0000e00004047984 */ /* 0x000ea20000000c00 */
[----:B------:R-:W-:Y:S02]  /*30c0*/  PRMT R2, RZ, 0x654, R2 ;  /* 0x00000654ff027816 */ /* 0x000fe40000000002 */
[C---:B------:R-:W-:Y:S01]  /*30d0*/  ISETP.NE.AND P1, PT, R11.reuse, 0x2, PT ;  /* 0x000000020b00780c */ /* 0x040fe20003f25270 */
[----:B------:R-:W-:Y:S01]  /*30e0*/  @!PT LDS RZ, [RZ] ;  /* 0x00000000fffff984 */ /* 0x000fe20000000800 */
[----:B------:R-:W-:Y:S01]  /*30f0*/  @!PT LDS RZ, [RZ] ;  /* 0x00000000fffff984 */ /* 0x000fe20000000800 */
[----:B------:R-:W-:Y:S01]  /*3100*/  @!PT LDS RZ, [RZ] ;  /* 0x00000000fffff984 */ /* 0x000fe20000000800 */
[----:B------:R-:W-:Y:S01]  /*3110*/  @!PT LDS RZ, [RZ] ;  /* 0x00000000fffff984 */ /* 0x000fe20000000800 */
[----:B------:R3:W-:Y:S06]  /*3120*/  MEMBAR.ALL.CTA ;  /* 0x0000000000007992 */ /* 0x0007ec0000008000 */
[----:B---3--:R-:W3:Y:S01]  /*3130*/  FENCE.VIEW.ASYNC.S ;  /* 0x00000000000073c6 */ /* 0x008ee20000000000 */
[----:B------:R-:W-:Y:S01]  /*3140*/  SEL R11, R11, RZ, P1 ;  /* 0x000000ff0b0b7207 */ /* 0x000fe20000800000 */
[----:B---3--:R3:W-:Y:S01]  /*3150*/  SYNCS.ARRIVE.TRANS64.RED.A1T0 RZ, [R2+URZ], RZ ;  /* 0x000000ff02ff79a7 */ /* 0x0087e200081004ff */
[----:B--2---:R-:W-:-:S02]  /*3160*/  LOP3.LUT P3, RZ, R6, 0x1, RZ, 0xc0, !PT ;  /* 0x0000000106ff7812 */ /* 0x004fc4000786c0ff */
[----:B------:R-:W-:-:S04]  /*3170*/  SEL R5, RZ, 0x1, P1 ;  /* 0x00000001ff057807 */ /* 0x000fc80000800000 */
[----:B------:R-:W-:Y:S02]  /*3180*/  LOP3.LUT R10, R10, R5, RZ, 0x3c, !PT ;  /* 0x000000050a0a7212 */ /* 0x000fe400078e3cff */
[----:B---3--:R-:W-:-:S04]  /*3190*/  SEL R2, RZ, 0x1, P0 ;  /* 0x00000001ff027807 */ /* 0x008fc80000000000 */
[----:B------:R-:W-:Y:S01]  /*31a0*/  LOP3.LUT R9, R9, R2, RZ, 0x3c, !PT ;  /* 0x0000000209097212 */ /* 0x000fe200078e3cff */
[----:B------:R-:W-:Y:S06]  /*31b0*/  @P3 BRA `(.L_x_54) ;  /* 0xfffffffc002c3947 */ /* 0x000fec000383ffff */
[----:B------:R-:W-:Y:S01]  /*31c0*/  ULEA UR4, UR5, UR6, 0x3 ;  /* 0x0000000605047291 */ /* 0x000fe2000f8e18ff */
[----:B------:R-:W-:-:S08]  /*31d0*/  SHF.L.U32 R3, R12, 0x1f, RZ ;  /* 0x0000001f0c037819 */ /* 0x000fd000000006ff */
[----:B------:R-:W2:Y:S02]  /*31e0*/  SYNCS.PHASECHK.TRANS64 P0, [UR4+0x90], R3 ;  /* 0x00009003ff0075a7 */ /* 0x000ea40008001004 */
[----:B--2---:R-:W-:Y:S05]  /*31f0*/  @P0 BRA `(.L_x_55) ;  /* 0x0000000000080947 */ /* 0x004fea0003800000 */
[----:B------:R-:W2:Y:S02]  /*3200*/  SYNCS.PHASECHK.TRANS64.TRYWAIT P0, [UR4+0x90], R3 ;  /* 0x00009003ff0075a7 */ /* 0x000ea40008001104 */
[----:B--2---:R-:W-:Y:S05]  /*3210*/  @!P0 BRA `(.L_x_56) ;  /* 0x0000010000508947 */ /* 0x004fea0003800000 */
.L_x_55:
[----:B------:R-:W-:-:S04]  /*3220*/  UIADD3 UR7, UPT, UPT, UR5, 0x1, URZ ;  /* 0x0000000105077890 */ /* 0x000fc8000fffe0ff */
[----:B------:R-:W-:-:S04]  /*3230*/  UISETP.NE.AND UP0, UPT, UR7, 0x2, UPT ;  /* 0x000000020700788c */ /* 0x000fc8000bf05270 */
[----:B------:R-:W-:Y:S02]  /*3240*/  USEL UR8, URZ, 0x1, UP0 ;  /* 0x00000001ff087887 */ /* 0x000fe40008000000 */
[----:B------:R-:W-:-:S04]  /*3250*/  USEL UR7, UR7, URZ, UP0 ;  /* 0x000000ff07077287 */ /* 0x000fc80008000000 */
[----:B------:R-:W-:Y:S01]  /*3260*/  ULEA UR7, UR7, UR6, 0x3 ;  /* 0x0000000607077291 */ /* 0x000fe2000f8e18ff */
[----:B--2---:R-:W-:-:S04]  /*3270*/  LOP3.LUT R3, R12, UR8, RZ, 0x3c, !PT ;  /* 0x000000080c037c12 */ /* 0x004fc8000f8e3cff */
[----:B------:R-:W-:-:S04]  /*3280*/  SHF.L.U32 R0, R3, 0x1f, RZ ;  /* 0x0000001f03007819 */ /* 0x000fc800000006ff */
[----:B------:R-:W2:Y:S02]  /*3290*/  SYNCS.PHASECHK.TRANS64 P0, [UR7+0x90], R0 ;  /* 0x00009000ff0075a7 */ /* 0x000ea40008001007 */
[----:B-12---:R-:W-:Y:S05]  /*32a0*/  @P0 EXIT ;  /* 0x000000000000094d */ /* 0x006fea0003800000 */
[----:B------:R-:W-:Y:S02]  /*32b0*/  SHF.L.U32 R3, R3, 0x1f, RZ ;  /* 0x0000001f03037819 */ /* 0x000fe400000006ff */
[----:B------:R-:W-:-:S07]  /*32c0*/  MOV R0, UR7 ;  /* 0x0000000700007c02 */ /* 0x000fce0008000f00 */
.L_x_57:
[----:B-1----:R1:W2:Y:S02]  /*32d0*/  SYNCS.PHASECHK.TRANS64.TRYWAIT P0, [R0+URZ+0x90], R3 ;  /* 0x00009003000075a7 */ /* 0x0022a400080011ff */
[----:B--2---:R-:W-:Y:S05]  /*32e0*/  @!P0 NANOSLEEP.SYNCS 0x989680 ;  /* 0x009896800000895d */ /* 0x004fea0003900000 */
[----:B------:R-:W2:Y:S02]  /*32f0*/  @!P0 SYNCS.PHASECHK.TRANS64 P0, [R0+URZ+0x90], R3 ;  /* 0x00009003000085a7 */ /* 0x000ea400080010ff */
[----:B--2---:R-:W-:Y:S05]  /*3300*/  @P0 EXIT ;  /* 0x000000000000094d */ /* 0x004fea0003800000 */
[----:B------:R-:W-:Y:S05]  /*3310*/  BRA `(.L_x_57) ;  /* 0xfffffffc00ec7947 */ /* 0x000fea000383ffff */
.L_x_50:
[----:B------:R-:W-:Y:S05]  /*3320*/  BRA.U UP4, `(.L_x_58) ;  /* 0x0000001904147547 */ /* 0x000fea000b800000 */
[----:B------:R-:W2:Y:S01]  /*3330*/  S2UR UR7, SR_CgaCtaId ;  /* 0x00000000000779c3 */ /* 0x000ea20000008800 */
[----:B------:R-:W-:Y:S01]  /*3340*/  UMOV UR4, 0x40 ;  /* 0x0000004000047882 */ /* 0x000fe20000000000 */
[----:B------:R-:W-:Y:S01]  /*3350*/  NOP ;  /* 0x0000000000007918 */ /* 0x000fe20000000000 */
[----:B------:R-:W-:Y:S01]  /*3360*/  UMOV UR6, 0x400 ;  /* 0x0000040000067882 */ /* 0x000fe20000000000 */
[----:B--2---:R-:W-:Y:S02]  /*3370*/  ULEA UR5, UR7, UR4, 0x18 ;  /* 0x0000000407057291 */ /* 0x004fe4000f8ec0ff */
[----:B------:R-:W-:-:S07]  /*3380*/  ULEA UR6, UR7, UR6, 0x18 ;  /* 0x0000000607067291 */ /* 0x000fce000f8ec0ff */
[----:B------:R-:W2:Y:S02]  /*3390*/  LDS.U8 R0, [UR5+0x1c] ;  /* 0x00001c05ff007984 */ /* 0x000ea40008000000 */
[----:B--2---:R-:W-:-:S13]  /*33a0*/  ISETP.NE.AND P0, PT, R0, RZ, PT ;  /* 0x000000ff0000720c */ /* 0x004fda0003f05270 */
[----:B------:R-:W-:Y:S05]  /*33b0*/  @P0 BRA `(.L_x_59) ;  /* 0x0000000000580947 */ /* 0x000fea0003800000 */
[----:B------:R-:W-:-:S13]  /*33c0*/  ELECT P0, URZ, PT ;  /* 0x0000000000ff782f */ /* 0x000fda0003800000 */
[----:B------:R-:W-:Y:S05]  /*33d0*/  @!P0 BRA `(.L_x_60) ;  /* 0x0000000000608947 */ /* 0x000fea0003800000 */
[----:B------:R-:W-:Y:S01]  /*33e0*/  UMOV UR4, 0x10 ;  /* 0x0000001000047882 */ /* 0x000fe20000000000 */
[----:B------:R-:W-:Y:S01]  /*33f0*/  HFMA2 R0, -RZ, RZ, 0, 5.9604644775390625e-08 ;  /* 0x00000001ff007431 */ /* 0x000fe200000001ff */
[----:B------:R-:W-:-:S03]  /*3400*/  MOV R3, 0xffff ;  /* 0x0000ffff00037802 */ /* 0x000fc60000000f00 */
[----:B------:R-:W-:Y:S04]  /*3410*/  DEPBAR.LE SB2, 0x36 ;  /* 0x0000ad800000791a */ /* 0x000fe80000000000 */
[----:B------:R-:W2:Y:S02]  /*3420*/  UTCATOMSWS.FIND_AND_SET.ALIGN UP0, UR4, UR4 ;  /* 0x00000004000475e3 */ /* 0x000ea40008000800 */
[----:B--2---:R-:W-:Y:S01]  /*3430*/  MOV R4, UR4 ;  /* 0x0000000400047c02 */ /* 0x004fe20008000f00 */
[----:B------:R-:W-:Y:S06]  /*3440*/  BRA.U UP0, `(.L_x_61) ;  /* 0x0000000100187547 */ /* 0x000fec000b800000 */
.L_x_62:
[----:B------:R-:W-:Y:S05]  /*3450*/  NANOSLEEP 0x64 ;  /* 0x000000640000795d */ /* 0x000fea0003800000 */
[----:B------:R-:W-:-:S05]  /*3460*/  UMOV UR4, 0x10 ;  /* 0x0000001000047882 */ /* 0x000fca0000000000 */
[----:B------:R-:W-:Y:S04]  /*3470*/  DEPBAR.LE SB2, 0x36 ;  /* 0x0000ad800000791a */ /* 0x000fe80000000000 */
[----:B------:R-:W2:Y:S02]  /*3480*/  UTCATOMSWS.FIND_AND_SET.ALIGN UP0, UR4, UR4 ;  /* 0x00000004000475e3 */ /* 0x000ea40008000800 */
[----:B--2---:R-:W-:Y:S01]  /*3490*/  MOV R4, UR4 ;  /* 0x0000000400047c02 */ /* 0x004fe20008000f00 */
[----:B------:R-:W-:Y:S05]  /*34a0*/  BRA.U !UP0, `(.L_x_62) ;  /* 0xfffffffd08e87547 */ /* 0x000fea000b83ffff */
.L_x_61:
[-C--:B------:R-:W-:Y:S02]  /*34b0*/  SHF.L.U32 R3, R3, R4.reuse, RZ ;  /* 0x0000000403037219 */ /* 0x080fe400000006ff */
[----:B------:R-:W-:Y:S01]  /*34c0*/  SHF.L.U32 R0, R0, R4, RZ ;  /* 0x0000000400007219 */ /* 0x000fe200000006ff */
[----:B------:R-:W-:Y:S02]  /*34d0*/  IMAD.SHL.U32 R4, R4, 0x20, RZ ;  /* 0x0000002004047824 */ /* 0x000fe400078e00ff */
[----:B------:R2:W-:Y:S04]  /*34e0*/  ATOMS.OR RZ, [UR5+0x14], R3 ;  /* 0x00001403ffff798c */ /* 0x0005e8000b000005 */
[----:B------:R2:W-:Y:S04]  /*34f0*/  ATOMS.OR RZ, [UR5+0x18], R0 ;  /* 0x00001800ffff798c */ /* 0x0005e8000b000005 */
[----:B------:R2:W-:Y:S01]  /*3500*/  STS [UR6+0x100], R4 ;  /* 0x00010004ff007988 */ /* 0x0005e20008000806 */
[----:B------:R-:W-:Y:S05]  /*3510*/  BRA `(.L_x_60) ;  /* 0x0000000000107947 */ /* 0x000fea0003800000 */
.L_x_59:
[----:B------:R-:W-:Y:S02]  /*3520*/  MOV R0, 0xffffffff ;  /* 0xffffffff00007802 */ /* 0x000fe40000000f00 */
[----:B------:R-:W-:-:S03]  /*3530*/  MOV R4, 0x3560 ;  /* 0x0000356000047802 */ /* 0x000fc60000000f00 */
[----:B------:R2:W-:Y:S04]  /*3540*/  STS [UR6+0x100], R0 ;  /* 0x00010000ff007988 */ /* 0x0005e80008000806 */
[----:B-12--5:R-:W-:Y:S05]  /*3550*/  CALL.REL.NOINC `($__internal_1_$__cuda_sm10x_tcgen05_guardrail_trap_phase_invalid_during_alloc) ;  /* 0x00000108001c7944 */ /* 0x026fea0003c00000 */
.L_x_60:
[----:B------:R-:W-:Y:S05]  /*3560*/  WARPSYNC.ALL ;  /* 0x0000000000007948 */ /* 0x000fea0003800000 */
[----:B------:R-:W3:Y:S01]  /*3570*/  S2UR UR4, SR_CgaCtaId ;  /* 0x00000000000479c3 */ /* 0x000ee20000008800 */
[----:B------:R-:W-:Y:S01]  /*3580*/  UMOV UR50, 0x400 ;  /* 0x0000040000327882 */ /* 0x000fe20000000000 */
[----:B------:R-:W-:-:S06]  /*3590*/  NOP ;  /* 0x0000000000007918 */ /* 0x000fcc0000000000 */
[----:B------:R-:W-:Y:S06]  /*35a0*/  BAR.ARV 0x6, 0xa0 ;  /* 0x0182800000007b1d */ /* 0x000fec0000002000 */
[----:B------:R-:W4:Y:S01]  /*35b0*/  LDCU UR11, c[0x0][0x38c] ;  /* 0x00007180ff0b77ac */ /* 0x000f220008000800 */
[----:B--2---:R-:W-:Y:S01]  /*35c0*/  HFMA2 R3, -RZ, RZ, 0, 0 ;  /* 0x00000000ff037431 */ /* 0x004fe200000001ff */
[----:B------:R-:W-:Y:S01]  /*35d0*/  CS2R R8, SRZ ;  /* 0x0000000000087805 */ /* 0x000fe2000001ff00 */
[----:B------:R-:W-:Y:S01]  /*35e0*/  UMOV UR13, 0x1 ;  /* 0x00000001000d7882 */ /* 0x000fe20000000000 */
[----:B------:R-:W-:Y:S01]  /*35f0*/  UMOV UR47, URZ ;  /* 0x000000ff002f7c82 */ /* 0x000fe20008000000 */
[----:B------:R-:W-:Y:S01]  /*3600*/  UMOV UR76, URZ ;  /* 0x000000ff004c7c82 */ /* 0x000fe20008000000 */
[----:B------:R-:W-:Y:S01]  /*3610*/  UMOV UR74, URZ ;  /* 0x000000ff004a7c82 */ /* 0x000fe20008000000 */
[----:B------:R-:W-:Y:S01]  /*3620*/  UMOV UR72, URZ ;  /* 0x000000ff00487c82 */ /* 0x000fe20008000000 */
[----:B------:R-:W-:Y:S01]  /*3630*/  UMOV UR58, URZ ;  /* 0x000000ff003a7c82 */ /* 0x000fe20008000000 */
[----:B---3--:R-:W-:Y:S01]  /*3640*/  ULEA UR50, UR4, UR50, 0x18 ;  /* 0x0000003204327291 */ /* 0x008fe2000f8ec0ff */
[----:B------:R-:W2:Y:S03]  /*3650*/  LDCU UR4, c[0x0][0x38c] ;  /* 0x00007180ff0477ac */ /* 0x000ea60008000800 */
[----:B------:R-:W-:-:S02]  /*3660*/  UIADD3 UR6, UPT, UPT, UR50, 0x8400, URZ ;  /* 0x0000840032067890 */ /* 0x000fc4000fffe0ff */
[----:B------:R-:W-:-:S03]  /*3670*/  UIADD3 UR5, UPT, UPT, UR50, 0x14400, URZ ;  /* 0x0001440032057890 */ /* 0x000fc6000fffe0ff */
[----:B------:R-:W3:Y:S01]  /*3680*/  LDS R0, [UR50+0x100] ;  /* 0x00010032ff007984 */ /* 0x000ee20008000800 */
[----:B----4-:R-:W-:Y:S02]  /*3690*/  UIADD3 UR11, UPT, UPT, UR11, 0xff, URZ ;  /* 0x000000ff0b0b7890 */ /* 0x010fe4000fffe0ff */
[----:B------:R-:W-:Y:S02]  /*36a0*/  UIADD3 UR7, UPT, UPT, UR50, 0x2dc00, URZ ;  /* 0x0002dc0032077890 */ /* 0x000fe4000fffe0ff */
[----:B------:R-:W-:Y:S02]  /*36b0*/  USHF.R.U32.HI UR10, URZ, 0x4, UR6 ;  /* 0x00000004ff0a7899 */ /* 0x000fe40008011606 */
[----:B------:R-:W-:Y:S02]  /*36c0*/  USHF.R.U32.HI UR8, URZ, 0x4, UR5 ;  /* 0x00000004ff087899 */ /* 0x000fe40008011605 */
[----:B------:R-:W-:Y:S02]  /*36d0*/  USHF.R.S32.HI UR9, URZ, 0x1f, UR11 ;  /* 0x0000001fff097899 */ /* 0x000fe4000801140b */
[----:B--2---:R-:W-:-:S02]  /*36e0*/  UISETP.GE.AND UP3, UPT, UR4, 0x1, UPT ;  /* 0x000000010400788c */ /* 0x004fc4000bf66270 */
[----:B------:R-:W-:Y:S02]  /*36f0*/  UISETP.GE.U32.AND UP2, UPT, UR4, 0x101, UPT ;  /* 0x000001010400788c */ /* 0x000fe4000bf46070 */
[----:B------:R-:W-:Y:S02]  /*3700*/  UIADD3 UR4, UPT, UPT, UR50, 0x2c400, URZ ;  /* 0x0002c40032047890 */ /* 0x000fe4000fffe0ff */
[----:B------:R-:W-:Y:S02]  /*3710*/  USHF.R.U32.HI UR5, URZ, 0x4, UR7 ;  /* 0x00000004ff057899 */ /* 0x000fe40008011607 */
[----:B------:R-:W-:Y:S02]  /*3720*/  USHF.R.U32.HI UR6, URZ, 0x4, UR4 ;  /* 0x00000004ff067899 */ /* 0x000fe40008011604 */
[----:B------:R-:W-:Y:S02]  /*3730*/  ULOP3.LUT UR8, UR8, 0x3fff, URZ, 0xc0, !UPT ;  /* 0x00003fff08087892 */ /* 0x000fe4000f8ec0ff */
[----:B------:R-:W-:-:S02]  /*3740*/  ULEA.HI UR4, UR9, UR11, URZ, 0x8 ;  /* 0x0000000b09047291 */ /* 0x000fc4000f8f40ff */
[----:B------:R-:W-:Y:S02]  /*3750*/  ULOP3.LUT UR6, UR6, 0x3fff, URZ, 0xc0, !UPT ;  /* 0x00003fff06067892 */ /* 0x000fe4000f8ec0ff */
[----:B------:R-:W-:Y:S02]  /*3760*/  ULOP3.LUT UR5, UR5, 0x3fff, URZ, 0xc0, !UPT ;  /* 0x00003fff05057892 */ /* 0x000fe4000f8ec0ff */
[----:B------:R-:W-:Y:S02]  /*3770*/  UIADD3 UR14, UPT, UPT, UR50, 0xa0, URZ ;  /* 0x000000a0320e7890 */ /* 0x000fe4000fffe0ff */
[----:B------:R-:W-:Y:S02]  /*3780*/  ULOP3.LUT UR68, UR8, 0x10000, URZ, 0xfc, !UPT ;  /* 0x0001000008447892 */ /* 0x000fe4000f8efcff */
[----:B------:R-:W-:Y:S02]  /*3790*/  ULOP3.LUT UR10, UR10, 0x3fff, URZ, 0xc0, !UPT ;  /* 0x00003fff0a0a7892 */ /* 0x000fe4000f8ec0ff */
[----:B------:R-:W-:-:S02]  /*37a0*/  USHF.R.S32.HI UR17, URZ, 0x8, UR4 ;  /* 0x00000008ff117899 */ /* 0x000fc40008011404 */
[----:B------:R-:W-:Y:S02]  /*37b0*/  ULOP3.LUT UR69, UR6, 0x10000, URZ, 0xfc, !UPT ;  /* 0x0001000006457892 */ /* 0x000fe4000f8efcff */
[----:B------:R-:W-:Y:S01]  /*37c0*/  ULOP3.LUT UR70, UR5, 0x10000, URZ, 0xfc, !UPT ;  /* 0x0001000005467892 */ /* 0x000fe2000f8efcff */
[----:B---3--:R-:W-:Y:S01]  /*37d0*/  R2UR UR12, R0 ;  /* 0x00000000000c72ca */ /* 0x008fe200000e0000 */
[----:B------:R-:W-:Y:S01]  /*37e0*/  IMAD.U32 R0, RZ, RZ, UR14 ;  /* 0x0000000eff007e24 */ /* 0x000fe2000f8e00ff */
[----:B------:R-:W-:Y:S01]  /*37f0*/  ULOP3.LUT UR51, UR10, 0x10000, URZ, 0xfc, !UPT ;  /* 0x000100000a337892 */ /* 0x000fe2000f8efcff */
[----:B------:R-:W-:Y:S01]  /*3800*/  IMAD.U32 R10, RZ, RZ, UR17 ;  /* 0x00000011ff0a7e24 */ /* 0x000fe2000f8e00ff */
[----:B------:R-:W-:Y:S01]  /*3810*/  UMOV UR56, URZ ;  /* 0x000000ff00387c82 */ /* 0x000fe20008000000 */
[----:B------:R-:W-:Y:S01]  /*3820*/  UMOV UR54, URZ ;  /* 0x000000ff00367c82 */ /* 0x000fe20008000000 */
[----:B------:R-:W-:-:S07]  /*3830*/  UMOV UR52, URZ ;  /* 0x000000ff00347c82 */ /* 0x000fce0008000000 */
[----:B------:R-:W-:Y:S02]  /*3840*/  UIADD3 UR66, UPT, UPT, UR12, 0x1c0, URZ ;  /* 0x000001c00c427890 */ /* 0x000fe4000fffe0ff */
[----:B------:R-:W-:Y:S02]  /*3850*/  UIADD3 UR67, UPT, UPT, UR12, 0x1d0, URZ ;  /* 0x000001d00c437890 */ /* 0x000fe4000fffe0ff */
[----:B------:R-:W-:Y:S02]  /*3860*/  UIADD3 UR64, UPT, UPT, UR12, 0x1c4, URZ ;  /* 0x000001c40c407890 */ /* 0x000fe4000fffe0ff */
[----:B------:R-:W-:Y:S02]  /*3870*/  UIADD3 UR62, UPT, UPT, UR12, 0x1c8, URZ ;  /* 0x000001c80c3e7890 */ /* 0x000fe4000fffe0ff */
[----:B------:R-:W-:Y:S02]  /*3880*/  UIADD3 UR65, UPT, UPT, UR12, 0x1d8, URZ ;  /* 0x000001d80c417890 */ /* 0x000fe4000fffe0ff */
[----:B------:R-:W-:-:S02]  /*3890*/  UIADD3 UR60, UPT, UPT, UR12, 0x1cc, URZ ;  /* 0x000001cc0c3c7890 */ /* 0x000fc4000fffe0ff */
[----:B------:R-:W-:Y:S02]  /*38a0*/  UIADD3 UR63, UPT, UPT, UR12, 0x1e0, URZ ;  /* 0x000001e00c3f7890 */ /* 0x000fe4000fffe0ff */
[----:B------:R-:W-:Y:S02]  /*38b0*/  UIADD3 UR61, UPT, UPT, UR12, 0x1e8, URZ ;  /* 0x000001e80c3d7890 */ /* 0x000fe4000fffe0ff */
[----:B------:R-:W-:Y:S02]  /*38c0*/  USHF.R.U32.HI UR8, URZ, 0x11, UR66 ;  /* 0x00000011ff087899 */ /* 0x000fe40008011642 */
[----:B------:R-:W-:Y:S02]  /*38d0*/  USHF.R.U32.HI UR7, URZ, 0x1a, UR67 ;  /* 0x0000001aff077899 */ /* 0x000fe40008011643 */
[----:B------:R-:W-:Y:S02]  /*38e0*/  USHF.R.U32.HI UR6, URZ, 0x11, UR64 ;  /* 0x00000011ff067899 */ /* 0x000fe40008011640 */
[----:B------:R-:W-:-:S02]  /*38f0*/  USHF.R.U32.HI UR5, URZ, 0x1a, UR65 ;  /* 0x0000001aff057899 */ /* 0x000fc40008011641 */
[----:B------:R-:W-:Y:S02]  /*3900*/  USHF.R.U32.HI UR4, URZ, 0x11, UR62 ;  /* 0x00000011ff047899 */ /* 0x000fe4000801163e */
[----:B------:R-:W-:Y:S02]  /*3910*/  USHF.R.U32.HI UR9, URZ, 0x1a, UR63 ;  /* 0x0000001aff097899 */ /* 0x000fe4000801163f */
[----:B------:R-:W-:Y:S02]  /*3920*/  USHF.R.U32.HI UR11, URZ, 0x11, UR60 ;  /* 0x00000011ff0b7899 */ /* 0x000fe4000801163c */
[----:B------:R-:W-:Y:S02]  /*3930*/  USHF.R.U32.HI UR15, URZ, 0x1a, UR61 ;  /* 0x0000001aff0f7899 */ /* 0x000fe4000801163d */
[----:B------:R-:W-:Y:S02]  /*3940*/  ULOP3.LUT UR16, UR8, 0x6000, URZ, 0xc0, !UPT ;  /* 0x0000600008107892 */ /* 0x000fe4000f8ec0ff */
[----:B------:R-:W-:-:S02]  /*3950*/  ULOP3.LUT UR14, UR7, 0x30, URZ, 0xc0, !UPT ;  /* 0x00000030070e7892 */ /* 0x000fc4000f8ec0ff */
[----:B------:R-:W-:Y:S02]  /*3960*/  ULOP3.LUT UR10, UR6, 0x6000, URZ, 0xc0, !UPT ;  /* 0x00006000060a7892 */ /* 0x000fe4000f8ec0ff */
[----:B------:R-:W-:Y:S02]  /*3970*/  ULOP3.LUT UR8, UR5, 0x30, URZ, 0xc0, !UPT ;  /* 0x0000003005087892 */ /* 0x000fe4000f8ec0ff */
[----:B------:R-:W-:Y:S02]  /*3980*/  ULOP3.LUT UR7, UR4, 0x6000, URZ, 0xc0, !UPT ;  /* 0x0000600004077892 */ /* 0x000fe4000f8ec0ff */
[----:B------:R-:W-:Y:S02]  /*3990*/  ULOP3.LUT UR6, UR9, 0x30, URZ, 0xc0, !UPT ;  /* 0x0000003009067892 */ /* 0x000fe4000f8ec0ff */
        /* <DEDUP_REMOVED lines=10> */
[----:B------:R-:W-:Y:S02]  /*3a40*/  UIADD3 UR11, UPT, UPT, UR17, -0x1, URZ ;  /* 0xffffffff110b7890 */ /* 0x000fe4000fffe0ff */
[----:B------:R-:W-:Y:S02]  /*3a50*/  UPRMT UR15, UR9, 0x5410, UR16 ;  /* 0x00005410090f7896 */ /* 0x000fe40008000010 */
[----:B------:R-:W-:Y:S02]  /*3a60*/  UPRMT UR77, UR8, 0x5410, UR10 ;  /* 0x00005410084d7896 */ /* 0x000fe4000800000a */
[----:B------:R-:W-:Y:S01]  /*3a70*/  UPRMT UR75, UR6, 0x5410, UR7 ;  /* 0x00005410064b7896 */ /* 0x000fe20008000007 */
[----:B------:R-:W-:Y:S01]  /*3a80*/  IMAD.U32 R11, RZ, RZ, UR11 ;  /* 0x0000000bff0b7e24 */ /* 0x000fe2000f8e00ff */
[----:B------:R-:W-:Y:S01]  /*3a90*/  UPRMT UR73, UR4, 0x5410, UR5 ;  /* 0x0000541004497896 */ /* 0x000fe20008000005 */
[----:B------:R-:W-:Y:S01]  /*3aa0*/  IMAD.U32 R13, RZ, RZ, UR15 ;  /* 0x0000000fff0d7e24 */ /* 0x000fe2000f8e00ff */
[----:B------:R-:W-:Y:S01]  /*3ab0*/  UMOV UR14, URZ ;  /* 0x000000ff000e7c82 */ /* 0x000fe20008000000 */
[----:B------:R-:W-:Y:S01]  /*3ac0*/  UMOV UR59, UR15 ;  /* 0x0000000f003b7c82 */ /* 0x000fe20008000000 */
[----:B------:R-:W-:Y:S01]  /*3ad0*/  MOV R12, UR14 ;  /* 0x0000000e000c7c02 */ /* 0x000fe20008000f00 */
[----:B------:R-:W-:Y:S01]  /*3ae0*/  UMOV UR57, UR77 ;  /* 0x0000004d00397c82 */ /* 0x000fe20008000000 */
[----:B------:R-:W-:Y:S01]  /*3af0*/  UMOV UR55, UR75 ;  /* 0x0000004b00377c82 */ /* 0x000fe20008000000 */
[----:B------:R-:W-:-:S05]  /*3b00*/  UMOV UR53, UR73 ;  /* 0x0000004900357c82 */ /* 0x000fca0008000000 */
.L_x_74:
[C---:B------:R-:W-:Y:S02]  /*3b10*/  LEA R0, R9.reuse, UR50, 0x3 ;  /* 0x0000003209007c11 */ /* 0x040fe4000f8e18ff */
[----:B------:R-:W-:Y:S02]  /*3b20*/  SHF.L.U32 R5, R8, 0x1f, RZ ;  /* 0x0000001f08057819 */ /* 0x000fe400000006ff */
[----:B------:R-:W-:Y:S02]  /*3b30*/  LEA R4, R9, UR50, 0x4 ;  /* 0x0000003209047c11 */ /* 0x000fe4000f8e20ff */
[----:B--2---:R-:W2:Y:S02]  /*3b40*/  SYNCS.PHASECHK.TRANS64.TRYWAIT P0, [R0+URZ+0x80], R5 ;  /* 0x00008005000075a7 */ /* 0x004ea400080011ff */
[----:B--2---:R-:W-:Y:S05]  /*3b50*/  @!P0 BRA `(.L_x_63) ;  /* 0x000000f800188947 */ /* 0x004fea0003800000 */
.L_x_208:
[----:B--2---:R-:W2:Y:S01]  /*3b60*/  LDS.128 R4, [R4+0xe0] ;  /* 0x0000e00004047984 */ /* 0x004ea20000000c00 */
[----:B------:R-:W-:Y:S01]  /*3b70*/  VIADD R0, R0, 0x90 ;  /* 0x0000009000007836 */ /* 0x000fe20000000000 */
[----:B------:R-:W-:Y:S01]  /*3b80*/  R2UR UR5, R10 ;  /* 0x000000000a0572ca */ /* 0x000fe200000e0000 */
[----:B------:R-:W-:Y:S01]  /*3b90*/  ULOP3.LUT UR71, UR13, 0x1, URZ, 0x3c, !UPT ;  /* 0x000000010d477892 */ /* 0x000fe2000f8e3cff */
[----:B------:R-:W-:Y:S01]  /*3ba0*/  @!PT LDS RZ, [RZ] ;  /* 0x00000000fffff984 */ /* 0x000fe20000000800 */
[----:B------:R-:W-:Y:S01]  /*3bb0*/  @!PT LDS RZ, [RZ] ;  /* 0x00000000fffff984 */ /* 0x000fe20000000800 */
[----:B------:R-:W-:Y:S01]  /*3bc0*/  @!PT LDS RZ, [RZ] ;  /* 0x00000000fffff984 */ /* 0x000fe20000000800 */
[----:B------:R-:W-:Y:S01]  /*3bd0*/  @!PT LDS RZ, [RZ] ;  /* 0x00000000fffff984 */ /* 0x000fe20000000800 */
[----:B------:R3:W-:Y:S06]  /*3be0*/  MEMBAR.ALL.CTA ;  /* 0x0000000000007992 */ /* 0x0007ec0000008000 */
[----:B---3--:R-:W3:Y:S01]  /*3bf0*/  FENCE.VIEW.ASYNC.S ;  /* 0x00000000000073c6 */ /* 0x008ee20000000000 */
[----:B------:R-:W-:Y:S01]  /*3c00*/  VIADD R9, R9, 0x1 ;  /* 0x0000000109097836 */ /* 0x000fe20000000000 */
[----:B------:R-:W-:Y:S01]  /*3c10*/  PRMT R0, RZ, 0x654, R0 ;  /* 0x00000654ff007816 */ /* 0x000fe20000000000 */
[----:B------:R-:W-:Y:S01]  /*3c20*/  UIMAD UR46, UR71, 0xc0, UR12 ;  /* 0x000000c0472e78a4 */ /* 0x000fe2000f8e020c */
[----:B------:R-:W-:Y:S01]  /*3c30*/  UMOV UR4, 0x1 ;  /* 0x0000000100047882 */ /* 0x000fe20000000000 */
[----:B------:R-:W-:Y:S01]  /*3c40*/  UMOV UR9, URZ ;  /* 0x000000ff00097c82 */ /* 0x000fe20008000000 */
[----:B---3--:R3:W-:Y:S01]  /*3c50*/  SYNCS.ARRIVE.TRANS64.RED.A1T0 RZ, [R0+URZ], RZ ;  /* 0x000000ff00ff79a7 */ /* 0x0087e200081004ff */
[----:B--2---:R-:W-:Y:S01]  /*3c60*/  LOP3.LUT P2, RZ, R6, 0x1, RZ, 0xc0, !PT ;  /* 0x0000000106ff7812 */ /* 0x004fe2000784c0ff */
[----:B---3--:R-:W-:-:S12]  /*3c70*/  BRA.U !UP3, `(.L_x_64) ;  /* 0x000000050b747547 */ /* 0x008fd8000b800000 */
[----:B------:R-:W-:Y:S01]  /*3c80*/  ULEA UR5, UR47, UR50, 0x3 ;  /* 0x000000322f057291 */ /* 0x000fe2000f8e18ff */
[----:B------:R-:W-:-:S08]  /*3c90*/  SHF.L.U32 R5, R3, 0x1f, RZ ;  /* 0x0000001f03057819 */ /* 0x000fd000000006ff */
[----:B------:R-:W2:Y:S02]  /*3ca0*/  SYNCS.PHASECHK.TRANS64.TRYWAIT P0, [UR5], R5 ;  /* 0x00000005ff0075a7 */ /* 0x000ea40008001105 */
[----:B--2---:R-:W-:Y:S05]  /*3cb0*/  @P0 BRA `(.L_x_65) ;  /* 0x0000000000080947 */ /* 0x004fea0003800000 */
[----:B------:R-:W2:Y:S02]  /*3cc0*/  SYNCS.PHASECHK.TRANS64.TRYWAIT P0, [UR5], R5 ;  /* 0x00000005ff0075a7 */ /* 0x000ea40008001105 */
[----:B--2---:R-:W-:Y:S05]  /*3cd0*/  @!P0 BRA `(.L_x_66) ;  /* 0x000000f400cc8947 */ /* 0x004fea0003800000 */
.L_x_65:
[----:B------:R-:W-:Y:S01]  /*3ce0*/  UIADD3 UR4, UPT, UPT, UR47, 0x1, URZ ;  /* 0x000000012f047890 */ /* 0x000fe2000fffe0ff */
[----:B------:R-:W-:Y:S02]  /*3cf0*/  PLOP3.LUT P1, PT, PT, PT, UP2, 0x80, 0x8 ;  /* 0x000000000008781c */ /* 0x000fe40003f2f028 */
[----:B------:R-:W-:Y:S01]  /*3d00*/  ELECT P3, URZ, PT ;  /* 0x0000000000ff782f */ /* 0x000fe20003860000 */
[----:B--2---:R-:W-:Y:S01]  /*3d10*/  IMAD.U32 R5, RZ, RZ, UR13 ;  /* 0x0000000dff057e24 */ /* 0x004fe2000f8e00ff */
[----:B------:R-:W-:Y:S01]  /*3d20*/  UISETP.NE.AND UP0, UPT, UR4, 0x3, UPT ;  /* 0x000000030400788c */ /* 0x000fe2000bf05270 */
[----:B------:R-:W-:Y:S03]  /*3d30*/  BSSY.RECONVERGENT B0, `(.L_x_67) ;  /* 0x0000031000007945 */ /* 0x000fe60003800200 */
[----:B------:R-:W-:Y:S01]  /*3d40*/  USEL UR6, URZ, 0x1, UP0 ;  /* 0x00000001ff067887 */ /* 0x000fe20008000000 */
[----:B------:R-:W-:Y:S01]  /*3d50*/  SHF.L.U32 R5, R5, 0x1f, RZ ;  /* 0x0000001f05057819 */ /* 0x000fe200000006ff */
[----:B------:R-:W-:-:S04]  /*3d60*/  USEL UR32, UR4, URZ, UP0 ;  /* 0x000000ff04207287 */ /* 0x000fc80008000000 */
[----:B------:R-:W-:Y:S01]  /*3d70*/  @UP2 ULEA UR4, UR32, UR50, 0x3 ;  /* 0x0000003220042291 */ /* 0x000fe2000f8e18ff */
[----:B------:R-:W-:-:S04]  /*3d80*/  LOP3.LUT R3, R3, UR6, RZ, 0x3c, !PT ;  /* 0x0000000603037c12 */ /* 0x000fc8000f8e3cff */
[----:B------:R-:W-:-:S04]  /*3d90*/  @P1 SHF.L.U32 R0, R3, 0x1f, RZ ;  /* 0x0000001f03001819 */ /* 0x000fc800000006ff */
[----:B------:R-:W2:Y:S01]  /*3da0*/  @P1 SYNCS.PHASECHK.TRANS64.TRYWAIT P0, [UR4], R0 ;  /* 0x00000000ff0015a7 */ /* 0x000ea20008001104 */
[----:B------:R-:W-:Y:S01]  /*3db0*/  UMOV UR4, 0x1 ;  /* 0x0000000100047882 */ /* 0x000fe20000000000 */
[----:B--2---:R-:W-:Y:S01]  /*3dc0*/  @P1 VOTEU.ANY UP0, P0 ;  /* 0x0000000000ff1886 */ /* 0x004fe20000000100 */
[----:B------:R-:W-:Y:S01]  /*3dd0*/  @UP2 USEL UR4, URZ, 0x1, !UP0 ;  /* 0x00000001ff042887 */ /* 0x000fe2000c000000 */
[----:B------:R-:W-:Y:S11]  /*3de0*/  @!P3 BRA `(.L_x_68) ;  /* 0x000000000094b947 */ /* 0x000ff60003800000 */
[----:B------:R-:W-:Y:S02]  /*3df0*/  ULEA UR8, UR47, UR69, 0x7 ;  /* 0x000000452f087291 */ /* 0x000fe4000f8e38ff */
[----:B------:R-:W-:Y:S02]  /*3e00*/  ULEA UR6, UR47, UR70, 0x8 ;  /* 0x000000462f067291 */ /* 0x000fe4000f8e40ff */
[----:B------:R-:W-:Y:S02]  /*3e10*/  UIADD3 UR26, UPT, UPT, UR8, 0x20, URZ ;  /* 0x00000020081a7890 */ /* 0x000fe4000fffe0ff */
[----:B------:R-:W-:Y:S02]  /*3e20*/  UIADD3 UR28, UPT, UPT, UR8, 0x40, URZ ;  /* 0x00000040081c7890 */ /* 0x000fe4000fffe0ff */
[----:B------:R-:W-:Y:S02]  /*3e30*/  UIADD3 UR30, UPT, UPT, UR8, 0x60, URZ ;  /* 0x00000060081e7890 */ /* 0x000fe4000fffe0ff */
[----:B------:R-:W-:-:S02]  /*3e40*/  UIADD3 UR10, UPT, UPT, UR6, 0x20, URZ ;  /* 0x00000020060a7890 */ /* 0x000fc4000fffe0ff */
[----:B------:R-:W-:Y:S02]  /*3e50*/  UIADD3 UR14, UPT, UPT, UR6, 0x40, URZ ;  /* 0x00000040060e7890 */ /* 0x000fe4000fffe0ff */
[----:B------:R-:W-:Y:S01]  /*3e60*/  UIADD3 UR16, UPT, UPT, UR6, 0x60, URZ ;  /* 0x0000006006107890 */ /* 0x000fe2000fffe0ff */
[----:B------:R-:W-:Y:S01]  /*3e70*/  UMOV UR9, 0x4008 ;  /* 0x0000400800097882 */ /* 0x000fe20000000000 */
[----:B------:R-:W-:Y:S01]  /*3e80*/  UIADD3 UR18, UPT, UPT, UR6, 0x80, URZ ;  /* 0x0000008006127890 */ /* 0x000fe2000fffe0ff */
[----:B------:R2:W-:Y:S01]  /*3e90*/  UTCCP.T.S.4x32dp128bit tmem[UR12+0x1c0], gdesc[UR8] ;  /* 0x0001c0080c0079e7 */ /* 0x0005e20009100000 */
        /* <DEDUP_REMOVED lines=10> */
[----:B------:R-:W-:Y:S01]  /*3f40*/  UMOV UR11, 0x4008 ;  /* 0x00004008000b7882 */ /* 0x000fe20000000000 */
[----:B------:R-:W-:Y:S01]  /*3f50*/  UMOV UR15, 0x4008 ;  /* 0x00004008000f7882 */ /* 0x000fe20000000000 */
[----:B------:R2:W-:Y:S01]  /*3f60*/  UTCCP.T.S.4x32dp128bit tmem[UR12+0x1d0], gdesc[UR6] ;  /* 0x0001d0060c0079e7 */ /* 0x0005e20009100000 */
        /* <DEDUP_REMOVED lines=10> */
[----:B------:R2:W-:Y:S01]  /*4010*/  UTCCP.T.S.4x32dp128bit tmem[UR12+0x1e8], gdesc[UR22] ;  /* 0x0001e8160c0079e7 */ /* 0x0005e20009100000 */
[----:B------:R2:W-:Y:S01]  /*4020*/  UTCCP.T.S.4x32dp128bit tmem[UR12+0x1ec], gdesc[UR24] ;  /* 0x0001ec180c0079e7 */ /* 0x0005e20009100000 */
[----:B------:R-:W-:Y:S01]  /*4030*/  NOP ;  /* 0x0000000000007918 */ /* 0x000fe20000000000 */
.L_x_68:
[----:B-12---:R-:W-:Y:S05]  /*4040*/  BSYNC.RECONVERGENT B0 ;  /* 0x0000000000007941 */ /* 0x006fea0003800200 */
.L_x_67:
[----:B------:R-:W1:Y:S02]  /*4050*/  SYNCS.PHASECHK.TRANS64.TRYWAIT P0, [UR50+0xa8], R5 ;  /* 0x0000a805ff0075a7 */ /* 0x000e640008001132 */
[----:B-1----:R-:W-:Y:S05]  /*4060*/  @!P0 BRA `(.L_x_69) ;  /* 0x000000f400008947 */ /* 0x002fea0003800000 */
.L_x_211:
[----:B------:R-:W-:Y:S02]  /*4070*/  ELECT P0, URZ, PT ;  /* 0x0000000000ff782f */ /* 0x000fe40003800000 */
[----:B------:R-:W-:Y:S01]  /*4080*/  R2UR UR26, R12 ;  /* 0x000000000c1a72ca */ /* 0x000fe200000e0000 */
[----:B------:R-:W-:Y:S01]  /*4090*/  ULEA UR8, UR47, UR68, 0xb ;  /* 0x000000442f087291 */ /* 0x000fe2000f8e58ff */
[----:B------:R-:W-:Y:S01]  /*40a0*/  R2UR UR27, R13 ;  /* 0x000000000d1b72ca */ /* 0x000fe200000e0000 */
[----:B------:R-:W-:Y:S02]  /*40b0*/  ULEA UR6, UR47, UR51, 0xa ;  /* 0x000000332f067291 */ /* 0x000fe4000f8e50ff */
[----:B------:R-:W-:Y:S02]  /*40c0*/  UIADD3 UR22, UPT, UPT, UR8, 0x2, URZ ;  /* 0x0000000208167890 */ /* 0x000fe4000fffe0ff */
[----:B------:R-:W-:Y:S02]  /*40d0*/  UIADD3 UR20, UPT, UPT, UR6, 0x2, URZ ;  /* 0x0000000206147890 */ /* 0x000fe4000fffe0ff */
[----:B------:R-:W-:-:S02]  /*40e0*/  UIADD3 UR18, UPT, UPT, UR8, 0x4, URZ ;  /* 0x0000000408127890 */ /* 0x000fc4000fffe0ff */
[----:B------:R-:W-:Y:S01]  /*40f0*/  UIADD3 UR16, UPT, UPT, UR6, 0x4, URZ ;  /* 0x0000000406107890 */ /* 0x000fe2000fffe0ff */
[----:B-1----:R-:W-:Y:S01]  /*4100*/  @P0 LOP3.LUT R0, R2, 0xffff, RZ, 0xc0, !PT ;  /* 0x0000ffff02000812 */ /* 0x002fe200078ec0ff */
[----:B------:R-:W-:Y:S02]  /*4110*/  UIADD3 UR10, UPT, UPT, UR6, 0x6, URZ ;  /* 0x00000006060a7890 */ /* 0x000fe4000fffe0ff */
[----:B------:R-:W-:Y:S01]  /*4120*/  UIADD3 UR14, UPT, UPT, UR8, 0x6, URZ ;  /* 0x00000006080e7890 */ /* 0x000fe2000fffe0ff */
[----:B------:R-:W-:Y:S01]  /*4130*/  @P0 R2UR UR13, R0 ;  /* 0x00000000000d02ca */ /* 0x000fe200000e0000 */
[----:B------:R-:W-:Y:S01]  /*4140*/  UIADD3 UR24, UPT, UPT, UR5, 0x18, URZ ;  /* 0x0000001805187890 */ /* 0x000fe2000fffe0ff */
[----:B------:R-:W-:Y:S01]  /*4150*/  R2UR UR5, R11 ;  /* 0x000000000b0572ca */ /* 0x000fe200000e0000 */
[----:B------:R-:W-:Y:S01]  /*4160*/  UMOV UR9, 0x40004040 ;  /* 0x4000404000097882 */ /* 0x000fe20000000000 */
[----:B------:R-:W-:Y:S01]  /*4170*/  UMOV UR7, 0x40004040 ;  /* 0x4000404000077882 */ /* 0x000fe20000000000 */
[----:B------:R-:W-:Y:S01]  /*4180*/  UMOV UR23, 0x40004040 ;  /* 0x4000404000177882 */ /* 0x000fe20000000000 */
[----:B------:R-:W-:Y:S01]  /*4190*/  UMOV UR21, 0x40004040 ;  /* 0x4000404000157882 */ /* 0x000fe20000000000 */
[----:B------:R1:W-:Y:S01]  /*41a0*/  UTCOMMA.4X gdesc[UR6], gdesc[UR8], tmem[UR46], tmem[UR26], idesc[UR27], tmem[UR66], !UPT ;  /* 0x80421a08060075ea */ /* 0x0003e2000f80002e */
[----:B------:R-:W-:Y:S01]  /*41b0*/  UMOV UR19, 0x40004040 ;  /* 0x4000404000137882 */ /* 0x000fe20000000000 */
[----:B------:R-:W-:Y:S01]  /*41c0*/  UMOV UR17, 0x40004040 ;  /* 0x4000404000117882 */ /* 0x000fe20000000000 */
[----:B------:R-:W-:Y:S01]  /*41d0*/  UMOV UR15, 0x40004040 ;  /* 0x40004040000f7882 */ /* 0x000fe20000000000 */
[----:B------:R-:W-:Y:S01]  /*41e0*/  UMOV UR11, 0x40004040 ;  /* 0x40004040000b7882 */ /* 0x000fe20000000000 */
[----:B------:R2:W-:Y:S01]  /*41f0*/  UTCOMMA.4X gdesc[UR20], gdesc[UR22], tmem[UR46], tmem[UR76], idesc[UR77], tmem[UR64], UPT ;  /* 0x80404c16140075ea */ /* 0x0005e2000b80002e */
[----:B------:R2:W-:Y:S01]  /*4200*/  UTCOMMA.4X gdesc[UR16], gdesc[UR18], tmem[UR46], tmem[UR74], idesc[UR75], tmem[UR62], UPT ;  /* 0x803e4a12100075ea */ /* 0x0005e2000b80002e */
[----:B------:R2:W-:Y:S01]  /*4210*/  UTCOMMA.4X gdesc[UR10], gdesc[UR14], tmem[UR46], tmem[UR72], idesc[UR73], tmem[UR60], UPT ;  /* 0x803c480e0a0075ea */ /* 0x0005e2000b80002e */
[----:B------:R2:W-:Y:S01]  /*4220*/  UTCBAR.MULTICAST [UR24], URZ, UR13 ;  /* 0x000000ff180073e9 */ /* 0x0005e2000800080d */
[----:B------:R-:W-:Y:S01]  /*4230*/  UMOV UR47, UR32 ;  /* 0x00000020002f7c82 */ /* 0x000fe20008000000 */
[----:B-1----:R-:W-:-:S05]  /*4240*/  UMOV UR9, 0x1 ;  /* 0x0000000100097882 */ /* 0x002fca0000000000 */
.L_x_64:
[----:B------:R-:W-:-:S09]  /*4250*/  UISETP.GE.AND UP0, UPT, UR5, 0x1, UPT ;  /* 0x000000010500788c */ /* 0x000fd2000bf06270 */
[----:B------:R-:W-:Y:S05]  /*4260*/  BRA.U !UP0, `(.L_x_70) ;  /* 0x0000000508687547 */ /* 0x000fea000b800000 */
[----:B--2---:R-:W-:-:S03]  /*4270*/  UIADD3 UR13, UPT, UPT, UR5, -0x1, URZ ;  /* 0xffffffff050d7890 */ /* 0x004fc6000fffe0ff */
[----:B------:R-:W-:-:S09]  /*4280*/  UMOV UR5, UR47 ;  /* 0x0000002f00057c82 */ /* 0x000fd20008000000 */
.L_x_73:
[----:B------:R-:W-:Y:S02]  /*4290*/  UISETP.NE.AND UP0, UPT, UR4, URZ, UPT ;  /* 0x000000ff0400728c */ /* 0x000fe4000bf05270 */
[----:B------:R-:W-:Y:S07]  /*42a0*/  ULEA UR7, UR5, UR50, 0x3 ;  /* 0x0000003205077291 */ /* 0x000fee000f8e18ff */
[----:B------:R-:W-:Y:S05]  /*42b0*/  BRA.U UP0, `(.L_x_71) ;  /* 0x00000001000c7547 */ /* 0x000fea000b800000 */
[----:B------:R-:W-:Y:S04]  /*42c0*/  SHF.L.U32 R5, R3, 0x1f, RZ ;  /* 0x0000001f03057819 */ /* 0x000fe800000006ff */
[----:B------:R-:W2:Y:S02]  /*42d0*/  SYNCS.PHASECHK.TRANS64.TRYWAIT P0, [UR7], R5 ;  /* 0x00000005ff0075a7 */ /* 0x000ea40008001107 */
[----:B--2---:R-:W-:Y:S05]  /*42e0*/  @!P0 BRA `(.L_x_72) ;  /* 0x000000f000788947 */ /* 0x004fea0003800000 */
.L_x_71:
[----:B------:R-:W-:Y:S02]  /*42f0*/  UISETP.NE.AND UP1, UPT, UR13, URZ, UPT ;  /* 0x000000ff0d00728c */ /* 0x000fe4000bf25270 */
[----:B------:R-:W-:Y:S02]  /*4300*/  UIADD3 UR4, UPT, UPT, UR5, 0x1, URZ ;  /* 0x0000000105047890 */ /* 0x000fe4000fffe0ff */
[----:B------:R-:W-:Y:S02]  /*4310*/  ULEA UR10, UR5, UR69, 0x7 ;  /* 0x00000045050a7291 */ /* 0x000fe4000f8e38ff */
[----:B------:R-:W-:Y:S01]  /*4320*/  UISETP.NE.AND UP0, UPT, UR4, 0x3, UPT ;  /* 0x000000030400788c */ /* 0x000fe2000bf05270 */
[----:B------:R-:W-:Y:S01]  /*4330*/  PLOP3.LUT P1, PT, PT, PT, UP1, 0x80, 0x8 ;  /* 0x000000000008781c */ /* 0x000fe20003f2f018 */
[----:B------:R-:W-:Y:S02]  /*4340*/  UIADD3 UR40, UPT, UPT, UR10, 0x20, URZ ;  /* 0x000000200a287890 */ /* 0x000fe4000fffe0ff */
[----:B------:R-:W-:Y:S02]  /*4350*/  USEL UR6, URZ, 0x1, UP0 ;  /* 0x00000001ff067887 */ /* 0x000fe40008000000 */
[----:B------:R-:W-:Y:S01]  /*4360*/  USEL UR47, UR4, URZ, UP0 ;  /* 0x000000ff042f7287 */ /* 0x000fe20008000000 */
[----:B------:R-:W-:Y:S03]  /*4370*/  ELECT P3, URZ, PT ;  /* 0x0000000000ff782f */ /* 0x000fe60003860000 */
[----:B------:R-:W-:Y:S01]  /*4380*/  @UP1 ULEA UR4, UR47, UR50, 0x3 ;  /* 0x000000322f041291 */ /* 0x000fe2000f8e18ff */
[----:B------:R-:W-:Y:S01]  /*4390*/  LOP3.LUT R3, R3, UR6, RZ, 0x3c, !PT ;  /* 0x0000000603037c12 */ /* 0x000fe2000f8e3cff */
[----:B------:R-:W-:Y:S02]  /*43a0*/  UIADD3 UR42, UPT, UPT, UR10, 0x40, URZ ;  /* 0x000000400a2a7890 */ /* 0x000fe4000fffe0ff */
[----:B------:R-:W-:Y:S01]  /*43b0*/  UIADD3 UR44, UPT, UPT, UR10, 0x60, URZ ;  /* 0x000000600a2c7890 */ /* 0x000fe2000fffe0ff */
[----:B------:R-:W-:Y:S01]  /*43c0*/  @P1 SHF.L.U32 R4, R3, 0x1f, RZ ;  /* 0x0000001f03041819 */ /* 0x000fe200000006ff */
[----:B------:R-:W-:Y:S02]  /*43d0*/  ULEA UR8, UR5, UR68, 0xb ;  /* 0x0000004405087291 */ /* 0x000fe4000f8e58ff */
[----:B------:R-:W-:Y:S01]  /*43e0*/  ULEA UR6, UR5, UR51, 0xa ;  /* 0x0000003305067291 */ /* 0x000fe2000f8e50ff */
[----:B------:R-:W3:Y:S01]  /*43f0*/  @P1 SYNCS.PHASECHK.TRANS64.TRYWAIT P0, [UR4], R4 ;  /* 0x00000004ff0015a7 */ /* 0x000ee20008001104 */
[----:B------:R-:W-:Y:S01]  /*4400*/  ULEA UR4, UR5, UR70, 0x8 ;  /* 0x0000004605047291 */ /* 0x000fe2000f8e40ff */
[----:B--2---:R-:W-:Y:S01]  /*4410*/  @P3 LOP3.LUT R0, R2, 0xffff, RZ, 0xc0, !PT ;  /* 0x0000ffff02003812 */ /* 0x004fe200078ec0ff */
[----:B------:R-:W-:Y:S02]  /*4420*/  UISETP.NE.U32.AND UP0, UPT, UR9, URZ, UPT ;  /* 0x000000ff0900728c */ /* 0x000fe4000bf05070 */
[----:B------:R-:W-:Y:S01]  /*4430*/  UIADD3 UR26, UPT, UPT, UR4, 0x20, URZ ;  /* 0x00000020041a7890 */ /* 0x000fe2000fffe0ff */
[----:B------:R-:W-:Y:S01]  /*4440*/  @P3 R2UR UR48, R0 ;  /* 0x00000000003032ca */ /* 0x000fe200000e0000 */
[----:B------:R-:W-:Y:S02]  /*4450*/  UIADD3 UR28, UPT, UPT, UR4, 0x40, URZ ;  /* 0x00000040041c7890 */ /* 0x000fe4000fffe0ff */
[----:B------:R-:W-:Y:S02]  /*4460*/  UIADD3 UR30, UPT, UPT, UR4, 0x60, URZ ;  /* 0x00000060041e7890 */ /* 0x000fe4000fffe0ff */
[----:B------:R-:W-:Y:S02]  /*4470*/  UIADD3 UR32, UPT, UPT, UR4, 0x80, URZ ;  /* 0x0000008004207890 */ /* 0x000fe4000fffe0ff */
[----:B------:R-:W-:Y:S02]  /*4480*/  UIADD3 UR34, UPT, UPT, UR4, 0xa0, URZ ;  /* 0x000000a004227890 */ /* 0x000fe4000fffe0ff */
[----:B-1----:R-:W-:Y:S02]  /*4490*/  UIADD3 UR36, UPT, UPT, UR4, 0xc0, URZ ;  /* 0x000000c004247890 */ /* 0x002fe4000fffe0ff */
[----:B------:R-:W-:Y:S02]  /*44a0*/  UIADD3 UR38, UPT, UPT, UR4, 0xe0, URZ ;  /* 0x000000e004267890 */ /* 0x000fe4000fffe0ff */
[----:B------:R-:W-:Y:S02]  /*44b0*/  UIADD3 UR24, UPT, UPT, UR8, 0x2, URZ ;  /* 0x0000000208187890 */ /* 0x000fe4000fffe0ff */
[----:B------:R-:W-:Y:S02]  /*44c0*/  UIADD3 UR22, UPT, UPT, UR6, 0x2, URZ ;  /* 0x0000000206167890 */ /* 0x000fe4000fffe0ff */
[----:B------:R-:W-:Y:S02]  /*44d0*/  UIADD3 UR20, UPT, UPT, UR8, 0x4, URZ ;  /* 0x0000000408147890 */ /* 0x000fe4000fffe0ff */
[----:B------:R-:W-:Y:S02]  /*44e0*/  UIADD3 UR18, UPT, UPT, UR6, 0x4, URZ ;  /* 0x0000000406127890 */ /* 0x000fe4000fffe0ff */
[----:B------:R-:W-:Y:S02]  /*44f0*/  UIADD3 UR16, UPT, UPT, UR8, 0x6, URZ ;  /* 0x0000000608107890 */ /* 0x000fe4000fffe0ff */
[----:B------:R-:W-:Y:S02]  /*4500*/  UIADD3 UR14, UPT, UPT, UR6, 0x6, URZ ;  /* 0x00000006060e7890 */ /* 0x000fe4000fffe0ff */
[----:B------:R-:W-:Y:S01]  /*4510*/  UIADD3 UR49, UPT, UPT, UR7, 0x18, URZ ;  /* 0x0000001807317890 */ /* 0x000fe2000fffe0ff */
[----:B------:R-:W-:Y:S01]  /*4520*/  UMOV UR11, 0x4008 ;  /* 0x00004008000b7882 */ /* 0x000fe20000000000 */
[----:B------:R-:W-:Y:S01]  /*4530*/  UMOV UR41, 0x4008 ;  /* 0x0000400800297882 */ /* 0x000fe20000000000 */
[----:B------:R1:W-:Y:S01]  /*4540*/  UTCCP.T.S.4x32dp128bit tmem[UR12+0x1c0], gdesc[UR10] ;  /* 0x0001c00a0c0079e7 */ /* 0x0003e20009100000 */
[----:B------:R-:W-:Y:S01]  /*4550*/  UTCCP.T.S.4x32dp128bit tmem[UR12+0x1c4], gdesc[UR40] ;  /* 0x0001c4280c0079e7 */ /* 0x000fe20009100000 */
[----:B------:R-:W-:Y:S01]  /*4560*/  UMOV UR43, 0x4008 ;  /* 0x00004008002b7882 */ /* 0x000fe20000000000 */
[----:B------:R-:W-:Y:S01]  /*4570*/  UMOV UR45, 0x4008 ;  /* 0x00004008002d7882 */ /* 0x000fe20000000000 */
[----:B------:R-:W-:Y:S01]  /*4580*/  UTCCP.T.S.4x32dp128bit tmem[UR12+0x1c8], gdesc[UR42] ;  /* 0x0001c82a0c0079e7 */ /* 0x000fe20009100000 */
[----:B------:R-:W-:Y:S01]  /*4590*/  UTCCP.T.S.4x32dp128bit tmem[UR12+0x1cc], gdesc[UR44] ;  /* 0x0001cc2c0c0079e7 */ /* 0x000fe20009100000 */
        /* <DEDUP_REMOVED lines=18> */
[----:B-1----:R-:W-:Y:S01]  /*46c0*/  UIADD3 UR10, UPT, UPT, UR13, -0x1, URZ ;  /* 0xffffffff0d0a7890 */ /* 0x002fe2000fffe0ff */
[----:B------:R1:W-:Y:S01]  /*46d0*/  UTCOMMA.4X gdesc[UR6], gdesc[UR8], tmem[UR46], tmem[UR58], idesc[UR59], tmem[UR66], UP0 ;  /* 0x80423a08060075ea */ /* 0x0003e2000800002e */
[----:B------:R-:W-:Y:S01]  /*46e0*/  UMOV UR25, 0x40004040 ;  /* 0x4000404000197882 */ /* 0x000fe20000000000 */
[----:B------:R-:W-:Y:S01]  /*46f0*/  UMOV UR23, 0x40004040 ;  /* 0x4000404000177882 */ /* 0x000fe20000000000 */
[----:B------:R-:W-:Y:S01]  /*4700*/  UMOV UR21, 0x40004040 ;  /* 0x4000404000157882 */ /* 0x000fe20000000000 */
[----:B------:R4:W-:Y:S01]  /*4710*/  UTCOMMA.4X gdesc[UR22], gdesc[UR24], tmem[UR46], tmem[UR56], idesc[UR57], tmem[UR64], UPT ;  /* 0x80403818160075ea */ /* 0x0009e2000b80002e */
[----:B------:R-:W-:Y:S01]  /*4720*/  UMOV UR19, 0x40004040 ;  /* 0x4000404000137882 */ /* 0x000fe20000000000 */
[----:B------:R-:W-:Y:S01]  /*4730*/  UMOV UR17, 0x40004040 ;  /* 0x4000404000117882 */ /* 0x000fe20000000000 */
[----:B--2---:R-:W-:Y:S01]  /*4740*/  UIADD3 UR5, UPT, UPT, UR13, 0x1, URZ ;  /* 0x000000010d057890 */ /* 0x004fe2000fffe0ff */
[----:B------:R4:W-:Y:S01]  /*4750*/  UTCOMMA.4X gdesc[UR18], gdesc[UR20], tmem[UR46], tmem[UR54], idesc[UR55], tmem[UR62], UPT ;  /* 0x803e3614120075ea */ /* 0x0009e2000b80002e */
[----:B------:R-:W-:Y:S01]  /*4760*/  UMOV UR15, 0x40004040 ;  /* 0x40004040000f7882 */ /* 0x000fe20000000000 */
[----:B------:R-:W-:Y:S01]  /*4770*/  UMOV UR4, 0x1 ;  /* 0x0000000100047882 */ /* 0x000fe20000000000 */
[----:B------:R4:W-:Y:S01]  /*4780*/  UTCOMMA.4X gdesc[UR14], gdesc[UR16], tmem[UR46], tmem[UR52], idesc[UR53], tmem[UR60], UPT ;  /* 0x803c34100e0075ea */ /* 0x0009e2000b80002e */
[----:B------:R4:W-:Y:S01]  /*4790*/  UTCBAR.MULTICAST [UR49], URZ, UR48 ;  /* 0x000000ff310073e9 */ /* 0x0009e20008000830 */
[----:B------:R-:W-:Y:S01]  /*47a0*/  UMOV UR13, UR10 ;  /* 0x0000000a000d7c82 */ /* 0x000fe20008000000 */
[----:B-1----:R-:W-:Y:S01]  /*47b0*/  UMOV UR9, 0x1 ;  /* 0x0000000100097882 */ /* 0x002fe20000000000 */
[----:B---3--:R-:W-:Y:S01]  /*47c0*/  @P1 VOTEU.ANY UP0, P0 ;  /* 0x0000000000ff1886 */ /* 0x008fe20000000100 */
[----:B------:R-:W-:Y:S02]  /*47d0*/  @UP1 USEL UR4, URZ, 0x1, !UP0 ;  /* 0x00000001ff041887 */ /* 0x000fe4000c000000 */
[----:B------:R-:W-:Y:S03]  /*47e0*/  UISETP.GT.U32.AND UP0, UPT, UR5, 0x1, UPT ;  /* 0x000000010500788c */ /* 0x000fe6000bf04070 */
[----:B------:R-:W-:Y:S06]  /*47f0*/  UMOV UR5, UR47 ;  /* 0x0000002f00057c82 */ /* 0x000fec0008000000 */
[----:B----4-:R-:W-:Y:S05]  /*4800*/  BRA.U UP0, `(.L_x_73) ;  /* 0xfffffff900a07547 */ /* 0x010fea000b83ffff */
.L_x_70:
[----:B------:R-:W-:Y:S01]  /*4810*/  UIADD3 UR4, UPT, UPT, UR50, 0xa0, URZ ;  /* 0x000000a032047890 */ /* 0x000fe2000fffe0ff */
[----:B------:R-:W-:Y:S01]  /*4820*/  ISETP.NE.AND P0, PT, R9, 0x2, PT ;  /* 0x000000020900780c */ /* 0x000fe20003f05270 */
[----:B--2---:R-:W-:-:S03]  /*4830*/  UMOV UR13, UR71 ;  /* 0x00000047000d7c82 */ /* 0x004fc60008000000 */
[----:B------:R-:W-:Y:S02]  /*4840*/  SEL R5, RZ, 0x1, P0 ;  /* 0x00000001ff057807 */ /* 0x000fe40000000000 */
[----:B------:R-:W-:Y:S02]  /*4850*/  SEL R9, R9, RZ, P0 ;  /* 0x000000ff09097207 */ /* 0x000fe40000000000 */
[----:B------:R2:W-:Y:S01]  /*4860*/  UTCBAR [UR4], URZ ;  /* 0x000000ff040073e9 */ /* 0x0005e200080000ff */
[----:B------:R-:W-:Y:S01]  /*4870*/  LOP3.LUT R8, R8, R5, RZ, 0x3c, !PT ;  /* 0x0000000508087212 */ /* 0x000fe200078e3cff */
[----:B------:R-:W-:Y:S06]  /*4880*/  @P2 BRA `(.L_x_74) ;  /* 0xfffffff000a02947 */ /* 0x000fec000383ffff */
[----:B------:R-:W3:Y:S01]  /*4890*/  S2UR UR6, SR_CgaCtaId ;  /* 0x00000000000679c3 */ /* 0x000ee20000008800 */
[----:B------:R-:W-:Y:S01]  /*48a0*/  ELECT P0, URZ, PT ;  /* 0x0000000000ff782f */ /* 0x000fe20003800000 */
[----:B------:R-:W-:Y:S01]  /*48b0*/  IMAD.MOV.U32 R0, RZ, RZ, 0x1 ;  /* 0x00000001ff007424 */ /* 0x000fe200078e00ff */
[----:B--2---:R-:W-:Y:S01]  /*48c0*/  UMOV UR4, 0x40 ;  /* 0x0000004000047882 */ /* 0x004fe20000000000 */
[----:B------:R-:W-:-:S04]  /*48d0*/  SHF.L.U32 R3, RZ, 0x1f, RZ ;  /* 0x0000001fff037819 */ /* 0x000fc800000006ff */
[----:B------:R-:W-:Y:S01]  /*48e0*/  UVIRTCOUNT.DEALLOC.SMPOOL 0x80 ;  /* 0x000000800000784c */ /* 0x000fe20000000000 */
[----:B---3--:R-:W-:-:S09]  /*48f0*/  ULEA UR6, UR6, UR4, 0x18 ;  /* 0x0000000406067291 */ /* 0x008fd2000f8ec0ff */
[----:B------:R2:W-:Y:S01]  /*4900*/  @P0 STS.U8 [UR6+0x1c], R0 ;  /* 0x00001c00ff000988 */ /* 0x0005e20008000006 */
[----:B------:R-:W3:Y:S02]  /*4910*/  SYNCS.PHASECHK.TRANS64.TRYWAIT P0, [UR50+0xd0], R3 ;  /* 0x0000d003ff0075a7 */ /* 0x000ee40008001132 */
[----:B--23--:R-:W-:Y:S05]  /*4920*/  @!P0 BRA `(.L_x_75) ;  /* 0x000000ec00008947 */ /* 0x00cfea0003800000 */
.L_x_214:
[----:B------:R-:W-:Y:S01]  /*4930*/  NOP ;  /* 0x0000000000007918 */ /* 0x000fe20000000000 */
[----:B--2---:R-:W2:Y:S01]  /*4940*/  LDS R0, [UR6+0x14] ;  /* 0x00001406ff007984 */ /* 0x004ea20008000800 */
[----:B------:R-:W-:Y:S01]  /*4950*/  ULOP3.LUT UR4, UR12, 0xffff, URZ, 0xc0, !UPT ;  /* 0x0000ffff0c047892 */ /* 0x000fe2000f8ec0ff */
[----:B------:R-:W-:Y:S01]  /*4960*/  UMOV UR5, 0xffff ;  /* 0x0000ffff00057882 */ /* 0x000fe20000000000 */
[----:B------:R-:W-:Y:S02]  /*4970*/  UMOV UR7, 0x1 ;  /* 0x0000000100077882 */ /* 0x000fe40000000000 */
[----:B------:R-:W-:-:S04]  /*4980*/  USHF.R.U32.HI UR4, URZ, 0x5, UR4 ;  /* 0x00000005ff047899 */ /* 0x000fc80008011604 */
[----:B------:R-:W-:Y:S02]  /*4990*/  USHF.L.U32 UR5, UR5, UR4, URZ ;  /* 0x0000000405057299 */ /* 0x000fe400080006ff */
[----:B------:R-:W-:-:S04]  /*49a0*/  USHF.L.U32 UR4, UR7, UR4, URZ ;  /* 0x0000000407047299 */ /* 0x000fc800080006ff */
[----:B--2---:R-:W-:-:S04]  /*49b0*/  LOP3.LUT R0, R0, UR5, RZ, 0xc0, !PT ;  /* 0x0000000500007c12 */ /* 0x004fc8000f8ec0ff */
[----:B------:R-:W-:-:S13]  /*49c0*/  ISETP.NE.AND P0, PT, R0, UR5, PT ;  /* 0x0000000500007c0c */ /* 0x000fda000bf05270 */
[----:B------:R-:W-:Y:S05]  /*49d0*/  @P0 BRA `(.L_x_76) ;  /* 0x0000000000580947 */ /* 0x000fea0003800000 */
[----:B------:R-:W2:Y:S02]  /*49e0*/  LDS R0, [UR6+0x18] ;  /* 0x00001806ff007984 */ /* 0x000ea40008000800 */
[----:B--2---:R-:W-:-:S04]  /*49f0*/  LOP3.LUT R0, R0, UR4, RZ, 0xc0, !PT ;  /* 0x0000000400007c12 */ /* 0x004fc8000f8ec0ff */
[----:B------:R-:W-:-:S13]  /*4a00*/  ISETP.NE.AND P0, PT, R0, UR4, PT ;  /* 0x0000000400007c0c */ /* 0x000fda000bf05270 */
[----:B------:R-:W-:Y:S05]  /*4a10*/  @P0 BRA `(.L_x_77) ;  /* 0x00000000003c0947 */ /* 0x000fea0003800000 */
[----:B------:R-:W2:Y:S01]  /*4a20*/  S2R R2, SR_LANEID ;  /* 0x0000000000027919 */ /* 0x000ea20000000000 */
[----:B------:R-:W-:Y:S01]  /*4a30*/  ULOP3.LUT UR5, URZ, UR5, URZ, 0x33, !UPT ;  /* 0x00000005ff057292 */ /* 0x000fe2000f8e33ff */
[----:B------:R-:W-:Y:S01]  /*4a40*/  LOP3.LUT R4, RZ, UR4, RZ, 0x33, !PT ;  /* 0x00000004ff047c12 */ /* 0x000fe2000f8e33ff */
[----:B------:R-:W-:Y:S02]  /*4a50*/  VOTEU.ANY UR4, UPT, PT ;  /* 0x0000000000047886 */ /* 0x000fe400038e0100 */
[----:B------:R-:W-:Y:S01]  /*4a60*/  UFLO.U32 UR4, UR4 ;  /* 0x00000004000472bd */ /* 0x000fe200080e0000 */
[----:B------:R-:W3:Y:S01]  /*4a70*/  REDUX UR7, R4 ;  /* 0x00000000040773c4 */ /* 0x000ee20000000000 */
[----:B------:R-:W-:-:S06]  /*4a80*/  IMAD.U32 R0, RZ, RZ, UR5 ;  /* 0x00000005ff007e24 */ /* 0x000fcc000f8e00ff */
[----:B------:R4:W-:Y:S01]  /*4a90*/  UTCATOMSWS.AND URZ, UR5 ;  /* 0x0000000500ff79e3 */ /* 0x0009e20008000000 */
[----:B------:R-:W1:Y:S01]  /*4aa0*/  REDUX UR8, R0 ;  /* 0x00000000000873c4 */ /* 0x000e620000000000 */
[----:B--2---:R-:W-:Y:S01]  /*4ab0*/  ISETP.EQ.U32.AND P0, PT, R2, UR4, PT ;  /* 0x0000000402007c0c */ /* 0x004fe2000bf02070 */
[----:B---3--:R-:W-:Y:S01]  /*4ac0*/  IMAD.U32 R2, RZ, RZ, UR7 ;  /* 0x00000007ff027e24 */ /* 0x008fe2000f8e00ff */
[----:B-1----:R-:W-:-:S11]  /*4ad0*/  MOV R3, UR8 ;  /* 0x0000000800037c02 */ /* 0x002fd60008000f00 */
[----:B------:R4:W-:Y:S04]  /*4ae0*/  @P0 ATOMS.AND RZ, [UR6+0x14], R3 ;  /* 0x00001403ffff098c */ /* 0x0009e8000a800006 */
[----:B------:R4:W-:Y:S01]  /*4af0*/  @P0 ATOMS.AND RZ, [UR6+0x18], R2 ;  /* 0x00001802ffff098c */ /* 0x0009e2000a800006 */
[----:B------:R-:W-:Y:S05]  /*4b00*/  BRA `(.L_x_78) ;  /* 0x0000000000147947 */ /* 0x000fea0003800000 */
.L_x_77:
[----:B------:R-:W-:Y:S02]  /*4b10*/  MOV R2, 0x4b30 ;  /* 0x00004b3000027802 */ /* 0x000fe40000000f00 */
[----:B-1---5:R-:W-:Y:S05]  /*4b20*/  CALL.REL.NOINC `($__internal_0_$__cuda_sm10x_tcgen05_guardrail_trap_col_being_dealloced_not_returned_by_alloc) ;  /* 0x000000f0009c7944 */ /* 0x022fea0003c00000 */
[----:B------:R-:W-:Y:S05]  /*4b30*/  BRA `(.L_x_78) ;  /* 0x0000000000087947 */ /* 0x000fea0003800000 */
.L_x_76:
[----:B------:R-:W-:Y:S02]  /*4b40*/  MOV R2, 0x4b60 ;  /* 0x00004b6000027802 */ /* 0x000fe40000000f00 */
[----:B-1---5:R-:W-:Y:S05]  /*4b50*/  CALL.REL.NOINC `($__internal_2_$__cuda_sm10x_tcgen05_guardrail_trap_unallocated_columns_being_dealloced) ;  /* 0x000000f000a87944 */ /* 0x022fea0003c00000 */
.L_x_78:
[----:B------:R-:W-:Y:S01]  /*4b60*/  NOP ;  /* 0x0000000000007918 */ /* 0x000fe20000000000 */
[----:B----4-:R-:W-:Y:S05]  /*4b70*/  EXIT ;  /* 0x000000000000794d */ /* 0x010fea0003800000 */
.L_x_58:
[----:B------:R-:W-:-:S09]  /*4b80*/  UISETP.NE.OR UP0, UPT, UR20, 0x3, !UP3 ;  /* 0x000000031400788c */ /* 0x000fd2000df05670 */
[----:B------:R-:W-:Y:S05]  /*4b90*/  BRA.U UP0, `(.L_x_79) ;  /* 0x0000001900f87547 */ /* 0x000fea000b800000 */
[----:B------:R-:W2:Y:S01]  /*4ba0*/  LDCU.64 UR4, c[0x0][0xc88] ;  /* 0x00019100ff0477ac */ /* 0x000ea20008000a00 */
[----:B------:R-:W3:Y:S01]  /*4bb0*/  S2UR UR10, SR_CgaCtaId ;  /* 0x00000000000a79c3 */ /* 0x000ee20000008800 */
[----:B------:R-:W-:Y:S01]  /*4bc0*/  HFMA2 R10, -RZ, RZ, 0, 0 ;  /* 0x00000000ff0a7431 */ /* 0x000fe200000001ff */
[----:B------:R-:W-:Y:S01]  /*4bd0*/  MOV R9, RZ ;  /* 0x000000ff00097202 */ /* 0x000fe20000000f00 */
[----:B------:R-:W4:Y:S01]  /*4be0*/  LDCU UR61, c[0x0][0x370] ;  /* 0x00006e00ff3d77ac */ /* 0x000f220008000800 */
[----:B------:R-:W-:Y:S01]  /*4bf0*/  HFMA2 R3, -RZ, RZ, 0, 0.0078125 ;  /* 0x00002000ff037431 */ /* 0x000fe200000001ff */
[----:B------:R-:W4:Y:S03]  /*4c00*/  LDCU.128 UR64, c[0x0][0xf10] ;  /* 0x0001e200ff4077ac */ /* 0x000f260008000c00 */
[----:B------:R-:W1:Y:S01]  /*4c10*/  LDC.64 R12, c[0x0][0x348] ;  /* 0x0000d200ff0c7b82 */ /* 0x000e620000000a00 */
[----:B------:R-:W3:Y:S01]  /*4c20*/  LDCU UR53, c[0x0][0x374] ;  /* 0x00006e80ff3577ac */ /* 0x000ee20008000800 */
[----:B------:R-:W3:Y:S01]  /*4c30*/  LDCU.64 UR54, c[0x0][0xc90] ;  /* 0x00019200ff3677ac */ /* 0x000ee20008000a00 */
[----:B--2---:R-:W-:Y:S01]  /*4c40*/  UISETP.NE.U32.AND UP0, UPT, UR4, URZ, UPT ;  /* 0x000000ff0400728c */ /* 0x004fe2000bf05070 */
[----:B------:R-:W2:Y:S01]  /*4c50*/  LDCU UR15, c[0x0][0xf0c] ;  /* 0x0001e180ff0f77ac */ /* 0x000ea20008000800 */
[----:B------:R-:W2:Y:S01]  /*4c60*/  LDCU UR69, c[0x0][0xf20] ;  /* 0x0001e400ff4577ac */ /* 0x000ea20008000800 */
[----:B------:R-:W2:Y:S01]  /*4c70*/  LDCU UR4, c[0x0][0xf30] ;  /* 0x0001e600ff0477ac */ /* 0x000ea20008000800 */
[----:B------:R-:W-:Y:S01]  /*4c80*/  UMOV UR21, 0x400 ;  /* 0x0000040000157882 */ /* 0x000fe20000000000 */
[----:B----4-:R-:W-:-:S02]  /*4c90*/  UIMAD.WIDE.U32 UR6, UR61, UR64, URZ ;  /* 0x000000403d0672a5 */ /* 0x010fc4000f8e00ff */
[----:B---3--:R-:W-:Y:S02]  /*4ca0*/  UIMAD.WIDE.U32 UR8, UR53, UR67, URZ ;  /* 0x00000043350872a5 */ /* 0x008fe4000f8e00ff */
[----:B------:R-:W-:Y:S02]  /*4cb0*/  ULEA UR21, UR10, UR21, 0x18 ;  /* 0x000000150a157291 */ /* 0x000fe4000f8ec0ff */
[----:B------:R-:W-:Y:S02]  /*4cc0*/  UISETP.NE.AND.EX UP6, UPT, UR5, URZ, UPT, UP0 ;  /* 0x000000ff0500728c */ /* 0x000fe4000bfc5300 */
[----:B------:R-:W-:Y:S02]  /*4cd0*/  UISETP.NE.AND UP0, UPT, UR45, 0x1, UPT ;  /* 0x000000012d00788c */ /* 0x000fe4000bf05270 */
[----:B------:R-:W-:Y:S02]  /*4ce0*/  UISETP.NE.U32.AND UP0, UPT, UR54, URZ, UPT ;  /* 0x000000ff3600728c */ /* 0x000fe4000bf05070 */
[----:B------:R-:W-:-:S02]  /*4cf0*/  UIADD3 UR57, UPT, UPT, UR21, 0x30, URZ ;  /* 0x0000003015397890 */ /* 0x000fc4000fffe0ff */
[----:B------:R-:W-:Y:S02]  /*4d00*/  UIADD3 UR49, UPT, UPT, UR21, 0x38, URZ ;  /* 0x0000003815317890 */ /* 0x000fe4000fffe0ff */
[----:B------:R-:W-:Y:S02]  /*4d10*/  UIADD3 UR41, UPT, UPT, UR21, 0x40, URZ ;  /* 0x0000004015297890 */ /* 0x000fe4000fffe0ff */
[----:B------:R-:W-:Y:S02]  /*4d20*/  UIADD3 UR33, UPT, UPT, UR21, 0x48, URZ ;  /* 0x0000004815217890 */ /* 0x000fe4000fffe0ff */
[----:B------:R-:W-:Y:S01]  /*4d30*/  USEL UR68, URZ, 0x1, UP5 ;  /* 0x00000001ff447887 */ /* 0x000fe2000a800000 */
[----:B------:R-:W-:Y:S01]  /*4d40*/  UMOV UR6, UR7 ;  /* 0x0000000700067c82 */ /* 0x000fe20008000000 */
[----:B------:R-:W-:Y:S01]  /*4d50*/  UMOV UR62, UR9 ;  /* 0x00000009003e7c82 */ /* 0x000fe20008000000 */
[----:B------:R-:W-:Y:S02]  /*4d60*/  UISETP.GE.AND UP3, UPT, UR45, 0x1, UPT ;  /* 0x000000012d00788c */ /* 0x000fe4000bf66270 */
[----:B------:R-:W-:Y:S01]  /*4d70*/  UISETP.NE.AND.EX UP5, UPT, UR55, URZ, UPT, UP0 ;  /* 0x000000ff3700728c */ /* 0x000fe2000bfa5300 */
[----:B------:R-:W-:Y:S01]  /*4d80*/  UMOV UR29, URZ ;  /* 0x000000ff001d7c82 */ /* 0x000fe20008000000 */
[----:B------:R-:W-:Y:S01]  /*4d90*/  UPLOP3.LUT UP1, UPT, UPT, UPT, UPT, 0x40, 0x4 ;  /* 0x000000000004789c */ /* 0x000fe20003f2e870 */
[----:B------:R-:W3:Y:S01]  /*4da0*/  LDCU.64 UR22, c[0x0][0xf28] ;  /* 0x0001e500ff1677ac */ /* 0x000ee20008000a00 */
[----:B--2---:R-:W-:-:S02]  /*4db0*/  UISETP.NE.AND UP3, UPT, UR15, 0x1, UPT ;  /* 0x000000010f00788c */ /* 0x004fc4000bf65270 */
[----:B------:R-:W-:Y:S02]  /*4dc0*/  UPRMT UR46, UR10, 0x654, UR57 ;  /* 0x000006540a2e7896 */ /* 0x000fe40008000039 */
[----:B------:R-:W-:Y:S02]  /*4dd0*/  UPRMT UR39, UR10, 0x654, UR49 ;  /* 0x000006540a277896 */ /* 0x000fe40008000031 */
[----:B------:R-:W-:Y:S02]  /*4de0*/  UPRMT UR38, UR10, 0x654, UR41 ;  /* 0x000006540a267896 */ /* 0x000fe40008000029 */
[----:B------:R-:W-:Y:S02]  /*4df0*/  UPRMT UR37, UR10, 0x654, UR33 ;  /* 0x000006540a257896 */ /* 0x000fe40008000021 */
[----:B------:R-:W-:Y:S02]  /*4e00*/  USHF.R.U32.HI UR63, URZ, UR65, UR6 ;  /* 0x00000041ff3f7299 */ /* 0x000fe40008011606 */
[----:B------:R-:W-:-:S02]  /*4e10*/  USHF.R.U32.HI UR62, URZ, UR69, UR62 ;  /* 0x00000045ff3e7299 */ /* 0x000fc4000801163e */
[----:B------:R-:W-:Y:S02]  /*4e20*/  UISETP.NE.AND UP0, UPT, UR66, 0x1, UPT ;  /* 0x000000014200788c */ /* 0x000fe4000bf05270 */
[----:B-1----:R-:W-:-:S11]  /*4e30*/  UISETP.NE.AND UP4, UPT, UR4, 0x1, UPT ;  /* 0x000000010400788c */ /* 0x002fd6000bf85270 */
.L_x_94:
[C---:B------:R-:W-:Y:S02]  /*4e40*/  LEA R8, R10.reuse, UR21, 0x3 ;  /* 0x000000150a087c11 */ /* 0x040fe4000f8e18ff */
[----:B------:R-:W-:Y:S02]  /*4e50*/  SHF.L.U32 R5, R9, 0x1f, RZ ;  /* 0x0000001f09057819 */ /* 0x000fe400000006ff */
[----:B------:R-:W-:Y:S02]  /*4e60*/  LEA R6, R10, UR21, 0x4 ;  /* 0x000000150a067c11 */ /* 0x000fe4000f8e20ff */
[----:B------:R-:W1:Y:S02]  /*4e70*/  SYNCS.PHASECHK.TRANS64.TRYWAIT P0, [R8+URZ+0x80], R5 ;  /* 0x00008005080075a7 */ /* 0x000e6400080011ff */
[----:B-12---:R-:W-:Y:S05]  /*4e80*/  @!P0 BRA `(.L_x_80) ;  /* 0x000000e400c08947 */ /* 0x006fea0003800000 */
.L_x_215:
[----:B-1----:R-:W1:Y:S01]  /*4e90*/  LDS.128 R4, [R6+0xe0] ;  /* 0x0000e00006047984 */ /* 0x002e620000000c00 */
[----:B------:R-:W-:Y:S01]  /*4ea0*/  UISETP.GE.AND UP0, UPT, UR45, 0x1, UPT ;  /* 0x000000012d00788c */ /* 0x000fe2000bf06270 */
[----:B------:R-:W-:Y:S01]  /*4eb0*/  @!PT LDS RZ, [RZ] ;  /* 0x00000000fffff984 */ /* 0x000fe20000000800 */
[----:B------:R-:W-:Y:S01]  /*4ec0*/  @!PT LDS RZ, [RZ] ;  /* 0x00000000fffff984 */ /* 0x000fe20000000800 */
[----:B------:R-:W-:Y:S01]  /*4ed0*/  @!PT LDS RZ, [RZ] ;  /* 0x00000000fffff984 */ /* 0x000fe20000000800 */
[----:B------:R-:W-:Y:S01]  /*4ee0*/  @!PT LDS RZ, [RZ] ;  /* 0x00000000fffff984 */ /* 0x000fe20000000800 */
[----:B------:R2:W-:Y:S06]  /*4ef0*/  MEMBAR.ALL.CTA ;  /* 0x0000000000007992 */ /* 0x0005ec0000008000 */
[----:B--2---:R-:W2:Y:S01]  /*4f00*/  FENCE.VIEW.ASYNC.S ;  /* 0x00000000000073c6 */ /* 0x004ea20000000000 */
[----:B-1----:R-:W-:Y:S11]  /*4f10*/  LOP3.LUT P0, RZ, R6, 0x1, RZ, 0xc0, !PT ;  /* 0x0000000106ff7812 */ /* 0x002ff6000780c0ff */
[----:B------:R-:W-:Y:S02]  /*4f20*/  @!UPT UIADD3 URZ, UPT, UPT, URZ, URZ, URZ ;  /* 0x000000fffffff290 */ /* 0x000fe4000fffe0ff */
[----:B--2---:R-:W-:Y:S01]  /*4f30*/  VOTEU.ANY UP3, P0 ;  /* 0x0000000000ff7886 */ /* 0x004fe20000060100 */
[----:B------:R-:W-:Y:S11]  /*4f40*/  PLOP3.LUT P0, PT, PT, PT, UP3, 0x80, 0x8 ;  /* 0x000000000008781c */ /* 0x000ff60003f0f038 */
[----:B------:R-:W-:Y:S02]  /*4f50*/  @!UPT UIADD3 URZ, UPT, UPT, URZ, URZ, URZ ;  /* 0x000000fffffff290 */ /* 0x000fe4000fffe0ff */
[----:B------:R-:W-:Y:S02]  /*4f60*/  @P0 SHF.R.U32.HI R0, RZ, 0x10, R5 ;  /* 0x00000010ff000819 */ /* 0x000fe40000011605 */
[----:B------:R-:W-:Y:S02]  /*4f70*/  @P0 MOV R2, R4 ;  /* 0x0000000400020202 */ /* 0x000fe40000000f00 */
[----:B------:R-:W-:Y:S01]  /*4f80*/  @P0 R2UR UR4, R0 ;  /* 0x00000000000402ca */ /* 0x000fe200000e0000 */
[----:B------:R-:W-:Y:S01]  /*4f90*/  VIADD R0, R8, 0x90 ;  /* 0x0000009008007836 */ /* 0x000fe20000000000 */
[----:B------:R-:W-:Y:S02]  /*4fa0*/  @P0 LOP3.LUT R4, R5, 0xffff, RZ, 0xc0, !PT ;  /* 0x0000ffff05040812 */ /* 0x000fe400078ec0ff */
[----:B------:R-:W-:Y:S02]  /*4fb0*/  @P0 R2UR UR6, R2 ;  /* 0x00000000020602ca */ /* 0x000fe400000e0000 */
[----:B------:R-:W-:Y:S02]  /*4fc0*/  PRMT R0, RZ, 0x654, R0 ;  /* 0x00000654ff007816 */ /* 0x000fe40000000000 */
[----:B------:R-:W-:Y:S02]  /*4fd0*/  @P0 R2UR UR5, R4 ;  /* 0x00000000040502ca */ /* 0x000fe400000e0000 */
[----:B------:R1:W-:Y:S03]  /*4fe0*/  SYNCS.ARRIVE.TRANS64.RED.A1T0 RZ, [R0+URZ], RZ ;  /* 0x000000ff00ff79a7 */ /* 0x0003e600081004ff */
[----:B------:R-:W-:Y:S04]  /*4ff0*/  @UP3 UMOV UR47, UR4 ;  /* 0x00000004002f3c82 */ /* 0x000fe80008000000 */
[----:B------:R-:W-:Y:S04]  /*5000*/  @UP3 UMOV UR14, UR6 ;  /* 0x00000006000e3c82 */ /* 0x000fe80008000000 */
[----:B------:R-:W-:Y:S01]  /*5010*/  @UP3 UMOV UR13, UR5 ;  /* 0x00000005000d3c82 */ /* 0x000fe20008000000 */
[----:B------:R-:W-:Y:S05]  /*5020*/  BRA.U !UP0, `(.L_x_81) ;  /* 0x0000000108c07547 */ /* 0x000fea000b800000 */
[----:B------:R-:W-:Y:S02]  /*5030*/  UIMAD.WIDE.U32 UR16, UR13, UR67, URZ ;  /* 0x000000430d1072a5 */ /* 0x000fe4000f8e00ff */
[----:B------:R-:W-:Y:S02]  /*5040*/  UP2UR UR20, UPR, URZ, 0x4 ;  /* 0x00000004ff147883 */ /* 0x000fe40008000000 */
[----:B------:R-:W-:Y:S02]  /*5050*/  UISETP.NE.AND UP2, UPT, UR66, 0x1, UPT ;  /* 0x000000014200788c */ /* 0x000fe4000bf45270 */
[----:B------:R-:W-:Y:S02]  /*5060*/  UIMAD.WIDE.U32 UR18, UR14, UR64, URZ ;  /* 0x000000400e1272a5 */ /* 0x000fe4000f8e00ff */
[----:B------:R-:W-:Y:S02]  /*5070*/  USEL UR4, UR53, UR62, !UP2 ;  /* 0x0000003e35047287 */ /* 0x000fe4000d000000 */
[----:B------:R-:W-:Y:S02]  /*5080*/  UISETP.NE.AND UP0, UPT, UR15, 0x1, UPT ;  /* 0x000000010f00788c */ /* 0x000fe4000bf05270 */
[----:B------:R-:W-:Y:S02]  /*5090*/  UP2UR UR25, UPR, URZ, 0x2 ;  /* 0x00000002ff197883 */ /* 0x000fe40008000000 */
[----:B------:R-:W-:Y:S02]  /*50a0*/  UISETP.NE.AND UP1, UPT, UR45, 0x1, UPT ;  /* 0x000000012d00788c */ /* 0x000fe4000bf25270 */
[----:B---3--:R-:W-:Y:S02]  /*50b0*/  UIMAD.WIDE.U32 UR8, UR4, UR22, URZ ;  /* 0x00000016040872a5 */ /* 0x008fe4000f8e00ff */
[----:B------:R-:W-:Y:S01]  /*50c0*/  USEL UR7, UR61, UR63, !UP0 ;  /* 0x0000003f3d077287 */ /* 0x000fe2000c000000 */
[----:B------:R-:W-:Y:S02]  /*50d0*/  UMOV UR5, UR17 ;  /* 0x0000001100057c82 */ /* 0x000fe40008000000 */
[----:B------:R-:W-:Y:S02]  /*50e0*/  USHF.R.U32.HI UR6, URZ, UR69, UR5 ;  /* 0x00000045ff067299 */ /* 0x000fe40008011605 */
[----:B------:R-:W-:Y:S02]  /*50f0*/  UIMAD.WIDE.U32 UR10, UR7, UR22, URZ ;  /* 0x00000016070a72a5 */ /* 0x000fe4000f8e00ff */
[----:B------:R-:W-:Y:S02]  /*5100*/  USEL UR6, UR13, UR6, !UP2 ;  /* 0x000000060d067287 */ /* 0x000fe4000d000000 */
[----:B------:R-:W-:Y:S01]  /*5110*/  UISETP.NE.AND UP2, UPT, UR20, URZ, UPT ;  /* 0x000000ff1400728c */ /* 0x000fe2000bf45270 */
[----:B------:R-:W-:Y:S02]  /*5120*/  UMOV UR5, UR19 ;  /* 0x0000001300057c82 */ /* 0x000fe40008000000 */
[----:B------:R-:W-:Y:S03]  /*5130*/  USHF.R.U32.HI UR16, URZ, UR65, UR5 ;  /* 0x00000041ff107299 */ /* 0x000fe60008011605 */
[----:B------:R-:W-:Y:S02]  /*5140*/  UMOV UR5, UR9 ;  /* 0x0000000900057c82 */ /* 0x000fe40008000000 */
[----:B------:R-:W-:Y:S03]  /*5150*/  @UP1 USHF.R.U32.HI UR4, URZ, UR23, UR5 ;  /* 0x00000017ff041299 */ /* 0x000fe60008011605 */
[----:B------:R-:W-:Y:S01]  /*5160*/  UMOV UR5, UR11 ;  /* 0x0000000b00057c82 */ /* 0x000fe20008000000 */
[----:B------:R-:W-:Y:S02]  /*5170*/  UIMAD UR4, UR45, UR4, URZ ;  /* 0x000000042d0472a4 */ /* 0x000fe4000f8e02ff */
[----:B------:R-:W-:Y:S02]  /*5180*/  @UP1 USHF.R.U32.HI UR7, URZ, UR23, UR5 ;  /* 0x00000017ff071299 */ /* 0x000fe40008011605 */
[----:B------:R-:W-:Y:S02]  /*5190*/  USEL UR5, UR14, UR16, !UP0 ;  /* 0x000000100e057287 */ /* 0x000fe4000c000000 */
[----:B------:R-:W-:Y:S02]  /*51a0*/  UIMAD.WIDE.U32 UR10, UR6, UR22, URZ ;  /* 0x00000016060a72a5 */ /* 0x000fe4000f8e00ff */
[----:B------:R-:W-:Y:S02]  /*51b0*/  UIMAD UR8, UR45, UR7, URZ ;  /* 0x000000072d0872a4 */ /* 0x000fe4000f8e02ff */
[----:B------:R-:W-:Y:S03]  /*51c0*/  UISETP.GE.AND UP0, UPT, UR6, UR4, UPT ;  /* 0x000000040600728c */ /* 0x000fe6000bf06270 */
[----:B------:R-:W-:Y:S01]  /*51d0*/  UMOV UR4, UR11 ;  /* 0x0000000b00047c82 */ /* 0x000fe20008000000 */
[----:B------:R-:W-:Y:S02]  /*51e0*/  UISETP.GE.OR UP0, UPT, UR5, UR8, UP0 ;  /* 0x000000080500728c */ /* 0x000fe40008706670 */
[----:B------:R-:W-:Y:S02]  /*51f0*/  USHF.R.U32.HI UR4, URZ, UR23, UR4 ;  /* 0x00000017ff047299 */ /* 0x000fe40008011604 */
[----:B------:R-:W-:Y:S02]  /*5200*/  UIMAD.WIDE.U32 UR8, UR5, UR22, URZ ;  /* 0x00000016050872a5 */ /* 0x000fe4000f8e00ff */
[----:B------:R-:W-:Y:S04]  /*5210*/  USEL UR10, UR6, UR4, !UP1 ;  /* 0x00000004060a7287 */ /* 0x000fe8000c800000 */
[----:B------:R-:W-:Y:S01]  /*5220*/  UIADD3 UR11, UPT, UPT, -UR10, URZ, URZ ;  /* 0x000000ff0a0b7290 */ /* 0x000fe2000fffe1ff */
[----:B------:R-:W-:Y:S02]  /*5230*/  @!UP0 UMOV UR4, UR9 ;  /* 0x0000000900048c82 */ /* 0x000fe40008000000 */
[----:B------:R-:W-:Y:S02]  /*5240*/  @!UP0 USHF.R.U32.HI UR4, URZ, UR23, UR4 ;  /* 0x00000017ff048299 */ /* 0x000fe40008011604 */
[----:B------:R-:W-:Y:S02]  /*5250*/  UIMAD UR8, UR45, UR11, UR6 ;  /* 0x0000000b2d0872a4 */ /* 0x000fe4000f8e0206 */
[----:B------:R-:W-:Y:S02]  /*5260*/  @!UP0 USEL UR4, UR5, UR4, !UP1 ;  /* 0x0000000405048287 */ /* 0x000fe4000c800000 */
[----:B------:R-:W-:Y:S02]  /*5270*/  UISETP.NE.AND UP1, UPT, UR25, URZ, UPT ;  /* 0x000000ff1900728c */ /* 0x000fe4000bf25270 */
[----:B------:R-:W-:Y:S02]  /*5280*/  @!UP0 UIMAD UR7, UR7, UR8, UR4 ;  /* 0x00000008070782a4 */ /* 0x000fe4000f8e0204 */
[----:B------:R-:W-:Y:S02]  /*5290*/  @!UP0 UIADD3 UR9, UPT, UPT, UR10, -UR4, URZ ;  /* 0x800000040a098290 */ /* 0x000fe4000fffe0ff */
[----:B------:R-:W-:Y:S02]  /*52a0*/  UIADD3 UR8, UPT, UPT, -UR6, URZ, URZ ;  /* 0x000000ff06087290 */ /* 0x000fe4000fffe1ff */
[----:B------:R-:W-:Y:S02]  /*52b0*/  UIADD3 UR4, UPT, UPT, -UR5, URZ, URZ ;  /* 0x000000ff05047290 */ /* 0x000fe4000fffe1ff */
[----:B------:R-:W-:Y:S03]  /*52c0*/  @!UP0 UIMAD UR6, UR9, UR45, UR5 ;  /* 0x0000002d090682a4 */ /* 0x000fe6000f8e0205 */
[----:B------:R-:W-:Y:S01]  /*52d0*/  @!UP0 UMOV UR5, UR7 ;  /* 0x0000000700058c82 */ /* 0x000fe20008000000 */
[----:B------:R-:W-:Y:S02]  /*52e0*/  UIMAD UR7, UR15, UR4, UR14 ;  /* 0x000000040f0772a4 */ /* 0x000fe4000f8e020e */
[----:B------:R-:W-:Y:S02]  /*52f0*/  UIMAD UR4, UR66, UR8, UR13 ;  /* 0x00000008420472a4 */ /* 0x000fe4000f8e020d */
[----:B------:R-:W-:Y:S02]  /*5300*/  UIMAD UR14, UR5, UR15, UR7 ;  /* 0x0000000f050e72a4 */ /* 0x000fe4000f8e0207 */
[----:B------:R-:W-:Y:S11]  /*5310*/  UIMAD UR13, UR6, UR66, UR4 ;  /* 0x00000042060d72a4 */ /* 0x000ff6000f8e0204 */
[----:B------:R-:W-:Y:S01]  /*5320*/  @!UPT UIADD3 URZ, UPT, UPT, URZ, URZ, URZ ;  /* 0x000000fffffff290 */ /* 0x000fe2000fffe0ff */
.L_x_81:
[----:B------:R-:W2:Y:S01]  /*5330*/  @!UP4 LDCU.128 UR8, c[0x0][0xf10] ;  /* 0x0001e200ff08c7ac */ /* 0x000ea20008000c00 */
[----:B------:R-:W-:Y:S04]  /*5340*/  ISETP.NE.U32.AND P0, PT, RZ, UR54, PT ;  /* 0x00000036ff007c0c */ /* 0x000fe8000bf05070 */
[----:B------:R-:W-:Y:S01]  /*5350*/  ISETP.NE.AND.EX P0, PT, RZ, UR55, PT, P0 ;  /* 0x00000037ff007c0c */ /* 0x000fe2000bf05300 */
[----:B------:R-:W4:Y:S01]  /*5360*/  @!UP4 LDCU UR5, c[0x0][0xf0c] ;  /* 0x0001e180ff05c7ac */ /* 0x000f220008000800 */
[----:B------:R-:W3:Y:S01]  /*5370*/  @!UP4 LDCU UR4, c[0x0][0xf20] ;  /* 0x0001e400ff04c7ac */ /* 0x000ee20008000800 */
[----:B------:R-:W-:Y:S02]  /*5380*/  USHF.L.U32 UR17, UR24, 0x8, URZ ;  /* 0x0000000818117899 */ /* 0x000fe400080006ff */
[----:B--2---:R-:W-:Y:S02]  /*5390*/  UIMAD.WIDE.U32 UR6, UR14, UR8, URZ ;  /* 0x000000080e0672a5 */ /* 0x004fe4000f8e00ff */
[----:B------:R-:W-:Y:S02]  /*53a0*/  UIADD3 UR18, UPT, UPT, UR17, 0x60, URZ ;  /* 0x0000006011127890 */ /* 0x000fe4000fffe0ff */
[----:B------:R-:W-:Y:S02]  /*53b0*/  @!UP4 USHF.R.U32.HI UR7, URZ, UR9, UR7 ;  /* 0x00000009ff07c299 */ /* 0x000fe40008011607 */
[----:B------:R-:W-:Y:S02]  /*53c0*/  UIMAD.WIDE.U32 UR8, UR13, UR11, URZ ;  /* 0x0000000b0d0872a5 */ /* 0x000fe4000f8e00ff */
[----:B----4-:R-:W-:Y:S02]  /*53d0*/  @!UP4 UISETP.NE.AND UP0, UPT, UR5, 0x1, UPT ;  /* 0x000000010500c88c */ /* 0x010fe4000bf05270 */
[----:B------:R-:W-:Y:S02]  /*53e0*/  USHF.L.U32 UR59, UR12, 0x7, URZ ;  /* 0x000000070c3b7899 */ /* 0x000fe400080006ff */
[----:B------:R-:W-:Y:S02]  /*53f0*/  @!UP4 USEL UR7, UR14, UR7, !UP0 ;  /* 0x000000070e07c287 */ /* 0x000fe4000c000000 */
[----:B------:R-:W-:Y:S01]  /*5400*/  @!UP4 UISETP.NE.AND UP0, UPT, UR10, 0x1, UPT ;  /* 0x000000010a00c88c */ /* 0x000fe2000bf05270 */
[----:B------:R-:W-:Y:S01]  /*5410*/  @!UP4 UMOV UR6, UR9 ;  /* 0x000000090006cc82 */ /* 0x000fe20008000000 */
[----:B------:R-:W-:Y:S01]  /*5420*/  UMOV UR58, UR18 ;  /* 0x00000012003a7c82 */ /* 0x000fe20008000000 */
[----:B---3--:R-:W-:Y:S04]  /*5430*/  @!UP4 USHF.R.U32.HI UR6, URZ, UR4, UR6 ;  /* 0x00000004ff06c299 */ /* 0x008fe80008011606 */
[----:B------:R-:W-:Y:S04]  /*5440*/  @!UP4 USEL UR6, UR13, UR6, !UP0 ;  /* 0x000000060d06c287 */ /* 0x000fe8000c000000 */
[----:B------:R-:W-:Y:S02]  /*5450*/  @!UP4 UIADD3 UR4, UPT, UPT, -UR7, UR6, URZ ;  /* 0x000000060704c290 */ /* 0x000fe4000fffe1ff */
[----:B------:R-:W-:Y:S02]  /*5460*/  @!UP4 UIADD3 UR6, UPT, UPT, UR7, -UR6, URZ ;  /* 0x800000060706c290 */ /* 0x000fe4000fffe0ff */
[----:B------:R-:W-:Y:S02]  /*5470*/  @!UP4 UIMAD UR14, UR4, UR5, UR14 ;  /* 0x00000005040ec2a4 */ /* 0x000fe4000f8e020e */
[----:B------:R-:W-:Y:S01]  /*5480*/  @!UP4 UIMAD UR13, UR6, UR10, UR13 ;  /* 0x0000000a060dc2a4 */ /* 0x000fe2000f8e020d */
[----:B------:R-:W-:Y:S11]  /*5490*/  BRA.U UP1, `(.L_x_82) ;  /* 0x0000000101107547 */ /* 0x000ff6000b800000 */
[----:B-1----:R-:W-:Y:S04]  /*54a0*/  MOV R0, UR68 ;  /* 0x0000004400007c02 */ /* 0x002fe80008000f00 */
[----:B------:R-:W-:Y:S04]  /*54b0*/  SHF.L.U32 R5, R0, 0x1f, RZ ;  /* 0x0000001f00057819 */ /* 0x000fe800000006ff */
[----:B------:R-:W1:Y:S02]  /*54c0*/  SYNCS.PHASECHK.TRANS64.TRYWAIT P1, [UR21+0x78], R5 ;  /* 0x00007805ff0075a7 */ /* 0x000e640008021115 */
[----:B-1----:R-:W-:Y:S05]  /*54d0*/  @!P1 BRA `(.L_x_83) ;  /* 0x000000e000409947 */ /* 0x002fea0003800000 */
.L_x_82:
[----:B------:R-:W-:Y:S05]  /*54e0*/  BRA.U !UP5, `(.L_x_84) ;  /* 0x000000010d387547 */ /* 0x000fea000b800000 */
[----:B------:R-:W-:Y:S01]  /*54f0*/  UPLOP3.LUT UP2, UPT, UPT, UPT, UP6, 0x80, 0x8 ;  /* 0x000000000008789c */ /* 0x000fe20003f4f060 */
[----:B-1----:R-:W-:Y:S01]  /*5500*/  HFMA2 R0, -RZ, RZ, 0, 5.9604644775390625e-08 ;  /* 0x00000001ff007431 */ /* 0x002fe200000001ff */
[----:B------:R-:W1:Y:S01]  /*5510*/  LDCU.64 UR8, c[0x0][0x358] ;  /* 0x00006b00ff0877ac */ /* 0x000e620008000a00 */
[----:B------:R-:W-:Y:S03]  /*5520*/  IMAD.MOV.U32 R176, RZ, RZ, 0x1 ;  /* 0x00000001ffb07424 */ /* 0x000fe600078e00ff */
[----:B------:R-:W-:Y:S05]  /*5530*/  PLOP3.LUT P1, PT, PT, PT, UP2, 0x80, 0x8 ;  /* 0x000000000008781c */ /* 0x000fea0003f2f028 */
[----:B------:R-:W2:Y:S01]  /*5540*/  @UP2 LDCU.64 UR4, c[0x0][0xc88] ;  /* 0x00019100ff0427ac */ /* 0x000ea20008000a00 */
[----:B------:R-:W-:Y:S07]  /*5550*/  @UP2 UIMAD UR6, UR36, UR54, URZ ;  /* 0x00000036240622a4 */ /* 0x000fee000f8e02ff */
[----:B------:R-:W-:Y:S01]  /*5560*/  @!P1 PRMT R176, R0, 0x7610, R176 ;  /* 0x0000761000b09816 */ /* 0x000fe200000000b0 */
[----:B--2---:R-:W-:Y:S06]  /*5570*/  @UP2 UIMAD.WIDE UR4, UR6, 0x4, UR4 ;  /* 0x00000004060428a5 */ /* 0x004fec000f8e0204 */
[----:B------:R-:W-:Y:S01]  /*5580*/  IMAD.U32 R4, RZ, RZ, UR4 ;  /* 0x00000004ff047e24 */ /* 0x000fe2000f8e00ff */
[----:B------:R-:W-:Y:S04]  /*5590*/  MOV R5, UR5 ;  /* 0x0000000500057c02 */ /* 0x000fe80008000f00 */
[----:B------:R-:W2:Y:S01]  /*55a0*/  @!UP2 LDCU UR4, c[0x0][0xc80] ;  /* 0x00019000ff04a7ac */ /* 0x000ea20008000800 */
[----:B-1---5:R3:W5:Y:S02]  /*55b0*/  @P1 LDG.E R133, desc[UR8][R4.64] ;  /* 0x0000000804851981 */ /* 0x022764000c1e1900 */
[----:B--23--:R-:W-:Y:S07]  /*55c0*/  @!P1 IMAD.U32 R133, RZ, RZ, UR4 ;  /* 0x00000004ff859e24 */ /* 0x00cfee000f8e00ff */
.L_x_84:
[----:B-----5:R-:W-:Y:S01]  /*55d0*/  @!P0 FSETP.EQ.AND P2, PT, R133, RZ, PT ;  /* 0x000000ff8500820b */ /* 0x020fe20003f42000 */
[----:B------:R-:W-:Y:S01]  /*55e0*/  @!UPT UIADD3 URZ, UPT, UPT, URZ, URZ, URZ ;  /* 0x000000fffffff290 */ /* 0x000fe2000fffe0ff */
[----:B------:R-:W-:Y:S11]  /*55f0*/  @!P0 BRA `(.L_x_85) ;  /* 0x0000000000148947 */ /* 0x000ff60003800000 */
[----:B------:R-:W-:Y:S02]  /*5600*/  LOP3.LUT P0, RZ, R176, 0xff, RZ, 0xc0, !PT ;  /* 0x000000ffb0ff7812 */ /* 0x000fe4000780c0ff */
[----:B------:R-:W-:Y:S04]  /*5610*/  PLOP3.LUT P2, PT, PT, PT, UP2, 0x80, 0x8 ;  /* 0x000000000008781c */ /* 0x000fe80003f4f028 */
[----:B------:R-:W-:Y:S07]  /*5620*/  PLOP3.LUT P2, PT, P2, PT, PT, 0x8, 0x80 ;  /* 0x000000000080781c */ /* 0x000fee000174e170 */
[----:B------:R-:W-:Y:S11]  /*5630*/  @P0 FSETP.EQ.AND P2, PT, R133, RZ, PT ;  /* 0x000000ff8500020b */ /* 0x000ff60003f42000 */
[----:B------:R-:W-:Y:S02]  /*5640*/  @!UPT UIADD3 URZ, UPT, UPT, URZ, URZ, URZ ;  /* 0x000000fffffff290 */ /* 0x000fe4000fffe0ff */
.L_x_85:
[----:B-1----:R-:W-:Y:S01]  /*5650*/  IMAD.MOV.U32 R0, RZ, RZ, 0x1 ;  /* 0x00000001ff007424 */ /* 0x002fe200078e00ff */
[----:B------:R-:W-:Y:S01]  /*5660*/  ULOP3.LUT UP0, UR19, UR29, 0x1, URZ, 0xc0, !UPT ;  /* 0x000000011d137892 */ /* 0x000fe2000f80c0ff */
[----:B------:R-:W-:Y:S03]  /*5670*/  ELECT P1, URZ, PT ;  /* 0x0000000000ff782f */ /* 0x000fe60003820000 */
[----:B------:R-:W-:Y:S02]  /*5680*/  SHF.L.U32 R5, R0, 0x1f, RZ ;  /* 0x0000001f00057819 */ /* 0x000fe400000006ff */
[----:B------:R-:W-:Y:S02]  /*5690*/  PLOP3.LUT P1, PT, P2, P1, PT, 0xf2, 0x2f ;  /* 0x00000000002f781c */ /* 0x000fe40001723e72 */
[----:B------:R-:W1:Y:S03]  /*56a0*/  SYNCS.PHASECHK.TRANS64.TRYWAIT P0, [UR21+0x50], R5 ;  /* 0x00005005ff0075a7 */ /* 0x000e660008001115 */
[----:B------:R-:W-:Y:S01]  /*56b0*/  @UP0 UIADD3 UR58, UPT, UPT, UR17, URZ, URZ ;  /* 0x000000ff113a0290 */ /* 0x000fe2000fffe0ff */
[----:B-1----:R-:W-:Y:S11]  /*56c0*/  @!P0 BRA `(.L_x_86) ;  /* 0x000000dc00dc8947 */ /* 0x002ff60003800000 */
.L_x_218:
[----:B------:R-:W-:Y:S01]  /*56d0*/  @!P1 IADD3 R2, P0, PT, R12, 0x980, RZ ;  /* 0x000009800c029810 */ /* 0x000fe20007f1e0ff */
[----:B------:R-:W-:Y:S01]  /*56e0*/  VOTEU.ALL UP0, P1 ;  /* 0x0000000000ff7886 */ /* 0x000fe20000800000 */
[----:B------:R-:W-:Y:S01]  /*56f0*/  UMOV UR6, 0x0 ;  /* 0x0000000000067882 */ /* 0x000fe20000000000 */
[----:B------:R-:W-:Y:S01]  /*5700*/  UMOV UR7, 0x10000000 ;  /* 0x1000000000077882 */ /* 0x000fe20000000000 */
[----:B------:R-:W-:Y:S01]  /*5710*/  @!P1 R2UR UR5, R2 ;  /* 0x00000000020592ca */ /* 0x000fe200000e0000 */
[----:B-1----:R-:W-:Y:S01]  /*5720*/  @!P1 IMAD.X R0, RZ, RZ, R13, P0 ;  /* 0x000000ffff009224 */ /* 0x002fe200000e060d */
[----:B------:R-:W-:Y:S02]  /*5730*/  @!UP0 UIADD3 UR56, UPT, UPT, UR21, 0x200, URZ ;  /* 0x0000020015388890 */ /* 0x000fe4000fffe0ff */
[----:B------:R-:W-:Y:S02]  /*5740*/  @!UP0 UIADD3 UR10, UPT, UPT, UR58, 0x80, URZ ;  /* 0x000000803a0a8890 */ /* 0x000fe4000fffe0ff */
[----:B------:R-:W-:Y:S01]  /*5750*/  @!P1 R2UR UR4, R0 ;  /* 0x00000000000492ca */ /* 0x000fe200000e0000 */
[----:B------:R-:W-:Y:S01]  /*5760*/  @!UP0 UIADD3 UR8, UPT, UPT, UR21, 0x1200, URZ ;  /* 0x0000120015088890 */ /* 0x000fe2000fffe0ff */
[----:B------:R-:W-:Y:S01]  /*5770*/  @!P1 IMAD.MOV.U32 R0, RZ, RZ, 0x2000 ;  /* 0x00002000ff009424 */ /* 0x000fe200078e00ff */
[----:B------:R-:W-:Y:S01]  /*5780*/  VOTEU.ALL UP0, P1 ;  /* 0x0000000000ff7886 */ /* 0x000fe20000800000 */
[----:B------:R-:W-:Y:S01]  /*5790*/  UMOV UR60, UR36 ;  /* 0x00000024003c7c82 */ /* 0x000fe20008000000 */
[----:B------:R-:W-:Y:S01]  /*57a0*/  UMOV UR9, UR57 ;  /* 0x0000003900097c82 */ /* 0x000fe20008000000 */
[----:B------:R-:W-:Y:S01]  /*57b0*/  UMOV UR11, UR59 ;  /* 0x0000003b000b7c82 */ /* 0x000fe20008000000 */
[----:B------:R-:W-:Y:S01]  /*57c0*/  IMAD.U32 R6, RZ, RZ, UR5 ;  /* 0x00000005ff067e24 */ /* 0x000fe2000f8e00ff */
[----:B------:R-:W-:Y:S05]  /*57d0*/  UMOV UR12, UR36 ;  /* 0x00000024000c7c82 */ /* 0x000fea0008000000 */
[----:B------:R-:W-:Y:S01]  /*57e0*/  IMAD.U32 R7, RZ, RZ, UR4 ;  /* 0x00000004ff077e24 */ /* 0x000fe2000f8e00ff */
[----:B------:R-:W-:Y:S04]  /*57f0*/  @!P1 R2UR UR4, R6 ;  /* 0x00000000060492ca */ /* 0x000fe800000e0000 */
[----:B------:R-:W-:Y:S11]  /*5800*/  @!P1 R2UR UR5, R7 ;  /* 0x00000000070592ca */ /* 0x000ff600000e0000 */
[----:B------:R-:W-:Y:S02]  /*5810*/  @!UPT UIADD3 URZ, UPT, UPT, URZ, URZ, URZ ;  /* 0x000000fffffff290 */ /* 0x000fe4000fffe0ff */
[----:B------:R1:W-:Y:S01]  /*5820*/  @!UP0 UTMALDG.3D [UR56], [UR4], desc[UR6] ;  /* 0x00000638040085b4 */ /* 0x0003e20008011000 */
[----:B------:R-:W-:Y:S05]  /*5830*/  VOTEU.ALL UP0, P1 ;  /* 0x0000000000ff7886 */ /* 0x000fea0000800000 */
[----:B------:R1:W-:Y:S01]  /*5840*/  @!UP0 UTMALDG.3D [UR8], [UR4], desc[UR6] ;  /* 0x00000608040085b4 */ /* 0x0003e20008011000 */
[----:B------:R1:W-:Y:S01]  /*5850*/  @!P1 SYNCS.ARRIVE.TRANS64.RED.A0TR RZ, [UR21+0x30], R0 ;  /* 0x00003000ffff99a7 */ /* 0x0003e20008300415 */
[----:B------:R-:W-:Y:S01]  /*5860*/  SYNCS.ARRIVE.TRANS64.RED.A1T0 RZ, [UR46], RZ ;  /* 0x000000ffffff79a7 */ /* 0x000fe2000810042e */
[----:B------:R-:W2:Y:S02]  /*5870*/  SYNCS.PHASECHK.TRANS64.TRYWAIT P0, [UR21+0x58], R5 ;  /* 0x00005805ff0075a7 */ /* 0x000ea40008001115 */
[----:B-12---:R-:W-:Y:S05]  /*5880*/  @!P0 BRA `(.L_x_87) ;  /* 0x000000dc00848947 */ /* 0x006fea0003800000 */
.L_x_220:
        /* <DEDUP_REMOVED lines=11> */
[----:B------:R-:W-:Y:S01]  /*5940*/  @!UP0 UIADD3 UR8, UPT, UPT, UR21, 0x3200, URZ ;  /* 0x0000320015088890 */ /* 0x000fe2000fffe0ff */
[----:B------:R-:W-:Y:S01]  /*5950*/  VOTEU.ALL UP0, P1 ;  /* 0x0000000000ff7886 */ /* 0x000fe20000800000 */
[----:B------:R-:W-:Y:S02]  /*5960*/  UMOV UR50, UR58 ;  /* 0x0000003a00327c82 */ /* 0x000fe40008000000 */
[----:B------:R-:W-:Y:S01]  /*5970*/  IMAD.U32 R6, RZ, RZ, UR5 ;  /* 0x00000005ff067e24 */ /* 0x000fe2000f8e00ff */
[----:B------:R-:W-:Y:S01]  /*5980*/  UMOV UR52, UR36 ;  /* 0x0000002400347c82 */ /* 0x000fe20008000000 */
[----:B------:R-:W-:Y:S01]  /*5990*/  UMOV UR9, UR49 ;  /* 0x0000003100097c82 */ /* 0x000fe20008000000 */
[----:B------:R-:W-:Y:S01]  /*59a0*/  UMOV UR12, UR36 ;  /* 0x00000024000c7c82 */ /* 0x000fe20008000000 */
[----:B------:R-:W-:Y:S01]  /*59b0*/  UMOV UR11, UR51 ;  /* 0x00000033000b7c82 */ /* 0x000fe20008000000 */
[----:B------:R-:W-:Y:S01]  /*59c0*/  USHF.L.U32 UR16, UR19, 0x5, URZ ;  /* 0x0000000513107899 */ /* 0x000fe200080006ff */
[----:B------:R-:W-:Y:S01]  /*59d0*/  IMAD.U32 R7, RZ, RZ, UR4 ;  /* 0x00000004ff077e24 */ /* 0x000fe2000f8e00ff */
[----:B------:R-:W-:Y:S04]  /*59e0*/  @!P1 R2UR UR4, R6 ;  /* 0x00000000060492ca */ /* 0x000fe800000e0000 */
[----:B------:R-:W-:Y:S11]  /*59f0*/  @!P1 R2UR UR5, R7 ;  /* 0x00000000070592ca */ /* 0x000ff600000e0000 */
[----:B------:R-:W-:Y:S02]  /*5a00*/  @!UPT UIADD3 URZ, UPT, UPT, URZ, URZ, URZ ;  /* 0x000000fffffff290 */ /* 0x000fe4000fffe0ff */
[----:B------:R-:W-:Y:S01]  /*5a10*/  @!UP0 UTMALDG.3D [UR48], [UR4], desc[UR6] ;  /* 0x00000630040085b4 */ /* 0x000fe20008011000 */
[----:B------:R-:W-:Y:S05]  /*5a20*/  VOTEU.ALL UP0, P1 ;  /* 0x0000000000ff7886 */ /* 0x000fea0000800000 */
[----:B------:R1:W-:Y:S01]  /*5a30*/  @!UP0 UTMALDG.3D [UR8], [UR4], desc[UR6] ;  /* 0x00000608040085b4 */ /* 0x0003e20008011000 */
[----:B------:R2:W-:Y:S01]  /*5a40*/  @!P1 SYNCS.ARRIVE.TRANS64.RED.A0TR RZ, [UR21+0x38], R0 ;  /* 0x00003800ffff99a7 */ /* 0x0005e20008300415 */
[----:B------:R-:W-:Y:S01]  /*5a50*/  SYNCS.ARRIVE.TRANS64.RED.A1T0 RZ, [UR39], RZ ;  /* 0x000000ffffff79a7 */ /* 0x000fe20008100427 */
[----:B------:R-:W3:Y:S01]  /*5a60*/  SYNCS.PHASECHK.TRANS64.TRYWAIT P0, [UR21+0x60], R5 ;  /* 0x00006005ff0075a7 */ /* 0x000ee20008001115 */
[----:B-1----:R-:W-:Y:S01]  /*5a70*/  UIADD3 UR4, UPT, UPT, UR17, -UR16, URZ ;  /* 0x8000001011047290 */ /* 0x002fe2000fffe0ff */
[----:B--23--:R-:W-:Y:S11]  /*5a80*/  @!P0 BRA `(.L_x_88) ;  /* 0x000000dc001c8947 */ /* 0x00cff60003800000 */
.L_x_222:
[----:B------:R-:W-:Y:S01]  /*5a90*/  @!P1 IADD3 R2, P0, PT, R12, 0x980, RZ ;  /* 0x000009800c029810 */ /* 0x000fe20007f1e0ff */
[----:B------:R-:W-:Y:S01]  /*5aa0*/  VOTEU.ALL UP0, P1 ;  /* 0x0000000000ff7886 */ /* 0x000fe20000800000 */
[----:B------:R-:W-:Y:S02]  /*5ab0*/  UIADD3 UR42, UPT, UPT, UR4, 0x40, URZ ;  /* 0x00000040042a7890 */ /* 0x000fe4000fffe0ff */
        /* <DEDUP_REMOVED lines=8> */
[----:B------:R-:W-:Y:S01]  /*5b40*/  UMOV UR24, 0x0 ;  /* 0x0000000000187882 */ /* 0x000fe20000000000 */
[----:B------:R-:W-:Y:S01]  /*5b50*/  UMOV UR25, 0x10000000 ;  /* 0x1000000000197882 */ /* 0x000fe20000000000 */
[----:B------:R-:W-:Y:S01]  /*5b60*/  UMOV UR43, UR59 ;  /* 0x0000003b002b7c82 */ /* 0x000fe20008000000 */
[----:B------:R-:W-:Y:S01]  /*5b70*/  IMAD.U32 R6, RZ, RZ, UR6 ;  /* 0x00000006ff067e24 */ /* 0x000fe2000f8e00ff */
[----:B------:R-:W-:Y:S01]  /*5b80*/  UMOV UR44, UR36 ;  /* 0x00000024002c7c82 */ /* 0x000fe20008000000 */
[----:B------:R-:W-:Y:S01]  /*5b90*/  UMOV UR9, UR41 ;  /* 0x0000002900097c82 */ /* 0x000fe20008000000 */
[----:B------:R-:W-:Y:S01]  /*5ba0*/  UMOV UR11, UR59 ;  /* 0x0000003b000b7c82 */ /* 0x000fe20008000000 */
[----:B------:R-:W-:Y:S01]  /*5bb0*/  UMOV UR12, UR36 ;  /* 0x00000024000c7c82 */ /* 0x000fe20008000000 */
[----:B------:R-:W-:Y:S01]  /*5bc0*/  @!P1 R2UR UR6, R6 ;  /* 0x00000000060692ca */ /* 0x000fe200000e0000 */
[----:B------:R-:W-:Y:S05]  /*5bd0*/  IMAD.U32 R7, RZ, RZ, UR5 ;  /* 0x00000005ff077e24 */ /* 0x000fea000f8e00ff */
        /* <DEDUP_REMOVED lines=9> */
.L_x_224:
[----:B------:R-:W-:Y:S01]  /*5c70*/  @!P1 IADD3 R2, P0, PT, R12, 0x980, RZ ;  /* 0x000009800c029810 */ /* 0x000fe20007f1e0ff */
[----:B------:R-:W-:Y:S01]  /*5c80*/  VOTEU.ALL UP0, P1 ;  /* 0x0000000000ff7886 */ /* 0x000fe20000800000 */
[----:B------:R-:W-:Y:S01]  /*5c90*/  UMOV UR6, 0x0 ;  /* 0x0000000000067882 */ /* 0x000fe20000000000 */
[----:B------:R-:W-:Y:S01]  /*5ca0*/  UMOV UR7, 0x10000000 ;  /* 0x1000000000077882 */ /* 0x000fe20000000000 */
[----:B------:R-:W-:Y:S01]  /*5cb0*/  @!P1 R2UR UR5, R2 ;  /* 0x00000000020592ca */ /* 0x000fe200000e0000 */
[----:B-1----:R-:W-:Y:S01]  /*5cc0*/  @!P1 IMAD.X R0, RZ, RZ, R13, P0 ;  /* 0x000000ffff009224 */ /* 0x002fe200000e060d */
[----:B------:R-:W-:Y:S01]  /*5cd0*/  @!UP0 UIADD3 UR10, UPT, UPT, UR4, 0xc0, URZ ;  /* 0x000000c0040a8890 */ /* 0x000fe2000fffe0ff */
[----:B------:R-:W-:Y:S01]  /*5ce0*/  SHF.L.U32 R4, RZ, 0x1f, RZ ;  /* 0x0000001fff047819 */ /* 0x000fe200000006ff */
        /* <DEDUP_REMOVED lines=10> */
[----:B------:R-:W-:Y:S03]  /*5d90*/  UMOV UR11, UR35 ;  /* 0x00000023000b7c82 */ /* 0x000fe60008000000 */
        /* <DEDUP_REMOVED lines=10> */
[----:B-1----:R-:W-:Y:S01]  /*5e40*/  UIADD3 UR4, UPT, UPT, UR17, UR16, URZ ;  /* 0x0000001011047290 */ /* 0x002fe2000fffe0ff */
[----:B--23--:R-:W-:Y:S11]  /*5e50*/  @!P0 BRA `(.L_x_90) ;  /* 0x000000d800588947 */ /* 0x00cff60003800000 */
.L_x_226:
[----:B------:R-:W-:Y:S01]  /*5e60*/  @!P1 IADD3 R2, P0, PT, R12, 0x980, RZ ;  /* 0x000009800c029810 */ /* 0x000fe20007f1e0ff */
[----:B------:R-:W-:Y:S01]  /*5e70*/  VOTEU.ALL UP0, P1 ;  /* 0x0000000000ff7886 */ /* 0x000fe20000800000 */
[----:B------:R-:W-:Y:S02]  /*5e80*/  UIADD3 UR26, UPT, UPT, UR4, 0x20, URZ ;  /* 0x00000020041a7890 */ /* 0x000fe4000fffe0ff */
[----:B------:R-:W-:Y:S01]  /*5e90*/  @!P1 R2UR UR6, R2 ;  /* 0x00000000020692ca */ /* 0x000fe200000e0000 */
[----:B------:R-:W-:Y:S01]  /*5ea0*/  @!P1 IMAD.X R0, RZ, RZ, R13, P0 ;  /* 0x000000ffff009224 */ /* 0x000fe200000e060d */
        /* <DEDUP_REMOVED lines=15> */
[----:B-1----:R-:W-:Y:S01]  /*5fa0*/  IMAD.U32 R7, RZ, RZ, UR5 ;  /* 0x00000005ff077e24 */ /* 0x002fe2000f8e00ff */
[----:B------:R-:W-:Y:S04]  /*5fb0*/  UMOV UR12, UR36 ;  /* 0x00000024000c7c82 */ /* 0x000fe80008000000 */
        /* <DEDUP_REMOVED lines=9> */
.L_x_228:
[----:B------:R-:W-:Y:S01]  /*6050*/  @!P1 IADD3 R2, P0, PT, R12, 0x980, RZ ;  /* 0x000009800c029810 */ /* 0x000fe20007f1e0ff */
[----:B------:R-:W-:Y:S01]  /*6060*/  VOTEU.ALL UP0, P1 ;  /* 0x0000000000ff7886 */ /* 0x000fe20000800000 */
[----:B------:R-:W-:Y:S01]  /*6070*/  UMOV UR6, 0x0 ;  /* 0x0000000000067882 */ /* 0x000fe20000000000 */
[----:B------:R-:W-:Y:S01]  /*6080*/  UMOV UR7, 0x10000000 ;  /* 0x1000000000077882 */ /* 0x000fe20000000000 */
[----:B------:R-:W-:Y:S01]  /*6090*/  @!P1 R2UR UR5, R2 ;  /* 0x00000000020592ca */ /* 0x000fe200000e0000 */
[----:B------:R-:W-:Y:S01]  /*60a0*/  @!P1 IMAD.X R0, RZ, RZ, R13, P0 ;  /* 0x000000ffff009224 */ /* 0x000fe200000e060d */
[----:B------:R-:W-:Y:S02]  /*60b0*/  @!UP0 UIADD3 UR10, UPT, UPT, UR4, 0xa0, URZ ;  /* 0x000000a0040a8890 */ /* 0x000fe4000fffe0ff */
[----:B------:R-:W-:Y:S02]  /*60c0*/  @!UP0 UIADD3 UR27, UPT, UPT, UR59, 0x40, URZ ;  /* 0x000000403b1b8890 */ /* 0x000fe4000fffe0ff */
[----:B------:R-:W-:Y:S01]  /*60d0*/  @!P1 R2UR UR4, R0 ;  /* 0x00000000000492ca */ /* 0x000fe200000e0000 */
[----:B------:R-:W-:Y:S01]  /*60e0*/  @!UP0 UIADD3 UR24, UPT, UPT, UR21, 0x2200, URZ ;  /* 0x0000220015188890 */ /* 0x000fe2000fffe0ff */
[----:B------:R-:W-:Y:S01]  /*60f0*/  @!P1 IMAD.MOV.U32 R0, RZ, RZ, 0x2000 ;  /* 0x00002000ff009424 */ /* 0x000fe200078e00ff */
[----:B------:R-:W-:Y:S02]  /*6100*/  @!UP0 UIADD3 UR8, UPT, UPT, UR21, 0x3200, URZ ;  /* 0x0000320015088890 */ /* 0x000fe4000fffe0ff */
[----:B------:R-:W-:Y:S02]  /*6110*/  UISETP.NE.AND UP0, UPT, UR19, URZ, UPT ;  /* 0x000000ff1300728c */ /* 0x000fe4000bf05270 */
[----:B------:R-:W-:Y:S01]  /*6120*/  IMAD.U32 R6, RZ, RZ, UR5 ;  /* 0x00000005ff067e24 */ /* 0x000fe2000f8e00ff */
[----:B------:R-:W-:Y:S01]  /*6130*/  UMOV UR25, UR49 ;  /* 0x0000003100197c82 */ /* 0x000fe20008000000 */
[----:B------:R-:W-:Y:S01]  /*6140*/  UMOV UR28, UR36 ;  /* 0x00000024001c7c82 */ /* 0x000fe20008000000 */
[----:B------:R-:W-:Y:S01]  /*6150*/  UMOV UR9, UR49 ;  /* 0x0000003100097c82 */ /* 0x000fe20008000000 */
[----:B------:R-:W-:Y:S01]  /*6160*/  UMOV UR12, UR36 ;  /* 0x00000024000c7c82 */ /* 0x000fe20008000000 */
[----:B------:R-:W-:Y:S01]  /*6170*/  UMOV UR11, UR27 ;  /* 0x0000001b000b7c82 */ /* 0x000fe20008000000 */
[----:B-1----:R-:W-:Y:S01]  /*6180*/  IMAD.U32 R7, RZ, RZ, UR4 ;  /* 0x00000004ff077e24 */ /* 0x002fe2000f8e00ff */
[----:B------:R-:W-:Y:S02]  /*6190*/  @!P1 R2UR UR4, R6 ;  /* 0x00000000060492ca */ /* 0x000fe400000e0000 */
[----:B------:R-:W-:Y:S02]  /*61a0*/  @!UP0 UIADD3 UR18, UPT, UPT, UR17, URZ, URZ ;  /* 0x000000ff11128290 */ /* 0x000fe4000fffe0ff */
[----:B------:R-:W-:Y:S01]  /*61b0*/  @!P1 R2UR UR5, R7 ;  /* 0x00000000070592ca */ /* 0x000fe200000e0000 */
[----:B------:R-:W-:Y:S11]  /*61c0*/  VOTEU.ALL UP0, P1 ;  /* 0x0000000000ff7886 */ /* 0x000ff60000800000 */
[----:B------:R-:W-:Y:S01]  /*61d0*/  @!UPT UIADD3 URZ, UPT, UPT, URZ, URZ, URZ ;  /* 0x000000fffffff290 */ /* 0x000fe2000fffe0ff */
[----:B------:R1:W-:Y:S01]  /*61e0*/  @!UP0 UTMALDG.3D [UR24], [UR4], desc[UR6] ;  /* 0x00000618040085b4 */ /* 0x0003e20008011000 */
[----:B------:R-:W-:Y:S05]  /*61f0*/  VOTEU.ALL UP0, P1 ;  /* 0x0000000000ff7886 */ /* 0x000fea0000800000 */
[----:B------:R1:W-:Y:S01]  /*6200*/  @!UP0 UTMALDG.3D [UR8], [UR4], desc[UR6] ;  /* 0x00000608040085b4 */ /* 0x0003e20008011000 */
[----:B------:R1:W-:Y:S01]  /*6210*/  @!P1 SYNCS.ARRIVE.TRANS64.RED.A0TR RZ, [UR21+0x38], R0 ;  /* 0x00003800ffff99a7 */ /* 0x0003e20008300415 */
[----:B------:R-:W-:Y:S01]  /*6220*/  SYNCS.ARRIVE.TRANS64.RED.A1T0 RZ, [UR39], RZ ;  /* 0x000000ffffff79a7 */ /* 0x000fe20008100427 */
[----:B------:R-:W2:Y:S02]  /*6230*/  SYNCS.PHASECHK.TRANS64.TRYWAIT P0, [UR21+0x60], R4 ;  /* 0x00006004ff0075a7 */ /* 0x000ea40008001115 */
[----:B-12---:R-:W-:Y:S05]  /*6240*/  @!P0 BRA `(.L_x_92) ;  /* 0x000000d4008c8947 */ /* 0x006fea0003800000 */
.L_x_230:
[----:B------:R-:W-:Y:S01]  /*6250*/  @!P1 IADD3 R2, P0, PT, R12, 0x980, RZ ;  /* 0x000009800c029810 */ /* 0x000fe20007f1e0ff */
[----:B------:R-:W-:Y:S01]  /*6260*/  VOTEU.ALL UP0, P1 ;  /* 0x0000000000ff7886 */ /* 0x000fe20000800000 */
[----:B------:R-:W-:Y:S01]  /*6270*/  UMOV UR6, 0x0 ;  /* 0x0000000000067882 */ /* 0x000fe20000000000 */
[----:B------:R-:W-:Y:S01]  /*6280*/  UMOV UR7, 0x10000000 ;  /* 0x1000000000077882 */ /* 0x000fe20000000000 */
[----:B------:R-:W-:Y:S01]  /*6290*/  @!P1 R2UR UR5, R2 ;  /* 0x00000000020592ca */ /* 0x000fe200000e0000 */
[----:B------:R-:W-:Y:S01]  /*62a0*/  @!P1 IMAD.X R0, RZ, RZ, R13, P0 ;  /* 0x000000ffff009224 */ /* 0x000fe200000e060d */
[----:B------:R-:W-:Y:S01]  /*62b0*/  @!UP0 UIADD3 UR16, UPT, UPT, UR21, 0x4200, URZ ;  /* 0x0000420015108890 */ /* 0x000fe2000fffe0ff */
[----:B------:R-:W-:Y:S01]  /*62c0*/  VIADD R10, R10, 0x1 ;  /* 0x000000010a0a7836 */ /* 0x000fe20000000000 */
        /* <DEDUP_REMOVED lines=9> */
[----:B------:R-:W-:Y:S01]  /*6360*/  UMOV UR9, UR41 ;  /* 0x0000002900097c82 */ /* 0x000fe20008000000 */
[----:B------:R-:W-:Y:S01]  /*6370*/  UMOV UR11, UR59 ;  /* 0x0000003b000b7c82 */ /* 0x000fe20008000000 */
[----:B------:R-:W-:Y:S03]  /*6380*/  UMOV UR12, UR36 ;  /* 0x00000024000c7c82 */ /* 0x000fe60008000000 */
[----:B-1----:R-:W-:Y:S01]  /*6390*/  IMAD.U32 R7, RZ, RZ, UR4 ;  /* 0x00000004ff077e24 */ /* 0x002fe2000f8e00ff */
        /* <DEDUP_REMOVED lines=10> */
.L_x_232:
[----:B------:R-:W-:Y:S01]  /*6440*/  UIADD3 UR29, UPT, UPT, UR29, 0x1, URZ ;  /* 0x000000011d1d7890 */ /* 0x000fe2000fffe0ff */
[----:B------:R-:W-:Y:S01]  /*6450*/  @!P1 IADD3 R2, P0, PT, R12, 0x980, RZ ;  /* 0x000009800c029810 */ /* 0x000fe20007f1e0ff */
[----:B------:R-:W-:Y:S01]  /*6460*/  UPLOP3.LUT UP1, UPT, UPT, UPT, UPT, 0x80, 0x8 ;  /* 0x000000000008789c */ /* 0x000fe20003f2f070 */
[----:B------:R-:W-:Y:S01]  /*6470*/  R2UR UR24, R178 ;  /* 0x00000000b21872ca */ /* 0x000fe200000e0000 */
[----:B------:R-:W-:Y:S01]  /*6480*/  VOTEU.ALL UP0, P1 ;  /* 0x0000000000ff7886 */ /* 0x000fe20000800000 */
[----:B------:R-:W-:Y:S01]  /*6490*/  @!P1 R2UR UR5, R2 ;  /* 0x00000000020592ca */ /* 0x000fe200000e0000 */
[----:B------:R-:W-:Y:S01]  /*64a0*/  @!P1 IMAD.X R0, RZ, RZ, R13, P0 ;  /* 0x000000ffff009224 */ /* 0x000fe200000e060d */
[----:B------:R-:W-:Y:S01]  /*64b0*/  UMOV UR6, 0x0 ;  /* 0x0000000000067882 */ /* 0x000fe20000000000 */
[----:B------:R-:W-:Y:S01]  /*64c0*/  UMOV UR7, 0x10000000 ;  /* 0x1000000000077882 */ /* 0x000fe20000000000 */
[----:B------:R-:W-:Y:S01]  /*64d0*/  @!UP0 UIADD3 UR19, UPT, UPT, UR59, 0x40, URZ ;  /* 0x000000403b138890 */ /* 0x000fe2000fffe0ff */
[----:B------:R-:W-:Y:S01]  /*64e0*/  R2UR UR25, R179 ;  /* 0x00000000b31972ca */ /* 0x000fe200000e0000 */
[----:B------:R-:W-:Y:S01]  /*64f0*/  @!UP0 UIADD3 UR16, UPT, UPT, UR21, 0x6200, URZ ;  /* 0x0000620015108890 */ /* 0x000fe2000fffe0ff */
[----:B------:R-:W-:Y:S01]  /*6500*/  @!P1 R2UR UR4, R0 ;  /* 0x00000000000492ca */ /* 0x000fe200000e0000 */
[----:B------:R-:W-:Y:S01]  /*6510*/  @!UP0 UIADD3 UR10, UPT, UPT, UR18, 0x80, URZ ;  /* 0x00000080120a8890 */ /* 0x000fe2000fffe0ff */
[----:B------:R-:W-:Y:S01]  /*6520*/  ISETP.NE.AND P0, PT, R10, 0x2, PT ;  /* 0x000000020a00780c */ /* 0x000fe20003f05270 */
[----:B------:R-:W-:Y:S01]  /*6530*/  @!UP0 UIADD3 UR8, UPT, UPT, UR21, 0x7200, URZ ;  /* 0x0000720015088890 */ /* 0x000fe2000fffe0ff */
[----:B------:R-:W-:Y:S02]  /*6540*/  VOTEU.ALL UP0, P1 ;  /* 0x0000000000ff7886 */ /* 0x000fe40000800000 */
[----:B------:R-:W-:Y:S01]  /*6550*/  IMAD.U32 R6, RZ, RZ, UR5 ;  /* 0x00000005ff067e24 */ /* 0x000fe2000f8e00ff */
[----:B------:R-:W-:Y:S01]  /*6560*/  UMOV UR17, UR33 ;  /* 0x0000002100117c82 */ /* 0x000fe20008000000 */
[----:B------:R-:W-:Y:S01]  /*6570*/  UMOV UR20, UR36 ;  /* 0x0000002400147c82 */ /* 0x000fe20008000000 */
[----:B------:R-:W-:Y:S01]  /*6580*/  UMOV UR9, UR33 ;  /* 0x0000002100097c82 */ /* 0x000fe20008000000 */
[----:B------:R-:W-:Y:S01]  /*6590*/  UMOV UR12, UR36 ;  /* 0x00000024000c7c82 */ /* 0x000fe20008000000 */
[----:B------:R-:W-:Y:S01]  /*65a0*/  UMOV UR11, UR19 ;  /* 0x00000013000b7c82 */ /* 0x000fe20008000000 */
[----:B------:R-:W-:Y:S01]  /*65b0*/  SEL R0, RZ, 0x1, P0 ;  /* 0x00000001ff007807 */ /* 0x000fe20000000000 */
[----:B-1----:R-:W-:Y:S01]  /*65c0*/  IMAD.U32 R7, RZ, RZ, UR4 ;  /* 0x00000004ff077e24 */ /* 0x002fe2000f8e00ff */
[----:B------:R-:W-:Y:S01]  /*65d0*/  @!P1 R2UR UR4, R6 ;  /* 0x00000000060492ca */ /* 0x000fe200000e0000 */
[----:B------:R-:W-:Y:S01]  /*65e0*/  UIADD3 UR24, UPT, UPT, UR13, UR24, URZ ;  /* 0x000000180d187290 */ /* 0x000fe2000fffe0ff */
[----:B------:R-:W-:Y:S01]  /*65f0*/  LOP3.LUT R9, R9, R0, RZ, 0x3c, !PT ;  /* 0x0000000009097212 */ /* 0x000fe200078e3cff */
[----:B------:R-:W-:Y:S01]  /*6600*/  UMOV UR36, UR47 ;  /* 0x0000002f00247c82 */ /* 0x000fe20008000000 */
[----:B------:R-:W-:Y:S02]  /*6610*/  @!P1 R2UR UR5, R7 ;  /* 0x00000000070592ca */ /* 0x000fe400000e0000 */
[----:B------:R-:W-:Y:S11]  /*6620*/  SEL R10, R10, RZ, P0 ;  /* 0x000000ff0a0a7207 */ /* 0x000ff60000000000 */
[----:B------:R-:W-:Y:S01]  /*6630*/  @!UP0 UTMALDG.3D [UR16], [UR4], desc[UR6] ;  /* 0x00000610040085b4 */ /* 0x000fe20008011000 */
[----:B------:R-:W-:Y:S05]  /*6640*/  VOTEU.ALL UP0, P1 ;  /* 0x0000000000ff7886 */ /* 0x000fea0000800000 */
[----:B------:R1:W-:Y:S01]  /*6650*/  @!UP0 UTMALDG.3D [UR8], [UR4], desc[UR6] ;  /* 0x00000608040085b4 */ /* 0x0003e20008011000 */
[----:B------:R2:W-:Y:S01]  /*6660*/  @!P1 SYNCS.ARRIVE.TRANS64.RED.A0TR RZ, [UR21+0x48], R3 ;  /* 0x00004803ffff99a7 */ /* 0x0005e20008300415 */
[----:B------:R-:W-:Y:S01]  /*6670*/  SYNCS.ARRIVE.TRANS64.RED.A1T0 RZ, [UR37], RZ ;  /* 0x000000ffffff79a7 */ /* 0x000fe20008100425 */
[----:B-1----:R-:W-:Y:S01]  /*6680*/  UIADD3 UR12, UPT, UPT, UR14, UR25, URZ ;  /* 0x000000190e0c7290 */ /* 0x002fe2000fffe0ff */
[----:B------:R-:W-:Y:S11]  /*6690*/  BRA.U UP3, `(.L_x_94) ;  /* 0xffffffe503e87547 */ /* 0x000ff6000b83ffff */
[----:B------:R-:W1:Y:S02]  /*66a0*/  SYNCS.PHASECHK.TRANS64.TRYWAIT P0, [UR21+0x50], R5 ;  /* 0x00005005ff0075a7 */ /* 0x000e640008001115 */
[----:B-1----:R-:W-:Y:S05]  /*66b0*/  @!P0 BRA `(.L_x_95) ;  /* 0x000000d000a08947 */ /* 0x002fea0003800000 */
.L_x_234:
[----:B------:R-:W3:Y:S02]  /*66c0*/  SYNCS.PHASECHK.TRANS64.TRYWAIT P0, [UR21+0x58], R5 ;  /* 0x00005805ff0075a7 */ /* 0x000ee40008001115 */
[----:B---3--:R-:W-:Y:S05]  /*66d0*/  @!P0 BRA `(.L_x_96) ;  /* 0x000000d000b08947 */ /* 0x008fea0003800000 */
.L_x_236:
[----:B------:R-:W3:Y:S01]  /*66e0*/  SYNCS.PHASECHK.TRANS64.TRYWAIT P0, [UR21+0x60], R5 ;  /* 0x00006005ff0075a7 */ /* 0x000ee20008001115 */
[----:B-1----:R-:W-:Y:S01]  /*66f0*/  HFMA2 R0, -RZ, RZ, 0, 5.9604644775390625e-08 ;  /* 0x00000001ff007431 */ /* 0x002fe200000001ff */
[----:B---3--:R-:W-:Y:S06]  /*6700*/  @!P0 BRA `(.L_x_97) ;  /* 0x000000d000bc8947 */ /* 0x008fec0003800000 */
.L_x_238:
[----:B-1----:R-:W-:Y:S02]  /*6710*/  MOV R2, UR21 ;  /* 0x0000001500027c02 */ /* 0x002fe40008000f00 */
[----:B--2---:R-:W-:-:S07]  /*6720*/  SHF.L.U32 R3, R0, 0x1f, RZ ;  /* 0x0000001f00037819 */ /* 0x004fce00000006ff */
.L_x_98:
[----:B-1----:R1:W2:Y:S02]  /*6730*/  SYNCS.PHASECHK.TRANS64.TRYWAIT P0, [R2+URZ+0x68], R3 ;  /* 0x00006803020075a7 */ /* 0x0022a400080011ff */
[----:B--2---:R-:W-:Y:S05]  /*6740*/  @!P0 NANOSLEEP.SYNCS 0x989680 ;  /* 0x009896800000895d */ /* 0x004fea0003900000 */
[----:B------:R-:W2:Y:S02]  /*6750*/  @!P0 SYNCS.PHASECHK.TRANS64 P0, [R2+URZ+0x68], R3 ;  /* 0x00006803020085a7 */ /* 0x000ea400080010ff */
[----:B--2---:R-:W-:Y:S05]  /*6760*/  @P0 EXIT ;  /* 0x000000000000094d */ /* 0x004fea0003800000 */
[----:B------:R-:W-:Y:S05]  /*6770*/  BRA `(.L_x_98) ;  /* 0xfffffffc00ec7947 */ /* 0x000fea000383ffff */
.L_x_79:
[----:B------:R-:W-:-:S06]  /*6780*/  UISETP.GE.AND UP0, UPT, UR20, 0x4, UPT ;  /* 0x000000041400788c */ /* 0x000fcc000bf06270 */
[----:B------:R-:W-:-:S13]  /*6790*/  PLOP3.LUT P0, PT, PT, PT, UP0, 0x80, 0x8 ;  /* 0x000000000008781c */ /* 0x000fda0003f0f008 */
[----:B-1----:R-:W-:Y:S05]  /*67a0*/  @!P0 EXIT ;  /* 0x000000000000894d */ /* 0x002fea0003800000 */
[----:B------:R-:W1:Y:S08]  /*67b0*/  S2UR UR4, SR_CgaCtaId ;  /* 0x00000000000479c3 */ /* 0x000e700000008800 */
[----:B------:R-:W-:Y:S01]  /*67c0*/  BAR.SYNC.DEFER_BLOCKING 0x6, 0xa0 ;  /* 0x0182800000007b1d */ /* 0x000fe20000010000 */
[C---:B------:R-:W-:Y:S01]  /*67d0*/  IMAD.SHL.U32 R5, R184.reuse, 0x20, RZ ;  /* 0x00000020b8057824 */ /* 0x040fe200078e00ff */
[----:B------:R-:W-:Y:S01]  /*67e0*/  LOP3.LUT R185, R184, 0x2, RZ, 0xc0, !PT ;  /* 0x00000002b8b97812 */ /* 0x000fe200078ec0ff */
[----:B------:R-:W-:-:S02]  /*67f0*/  IMAD.SHL.U32 R188, R177, 0x400, RZ ;  /* 0x00000400b1bc7824 */ /* 0x000fc400078e00ff */
[----:B------:R-:W-:Y:S02]  /*6800*/  HFMA2 R186, -RZ, RZ, 0, 0 ;  /* 0x00000000ffba7431 */ /* 0x000fe400000001ff */
[C---:B------:R-:W-:Y:S01]  /*6810*/  IMAD.SHL.U32 R0, R184.reuse, 0x4, RZ ;  /* 0x00000004b8007824 */ /* 0x040fe200078e00ff */
[----:B------:R-:W-:Y:S01]  /*6820*/  UMOV UR44, 0x400 ;  /* 0x00000400002c7882 */ /* 0x000fe20000000000 */
[----:B------:R-:W2:Y:S01]  /*6830*/  LDC.64 R174, c[0x0][0xcb0] ;  /* 0x00032c00ffae7b82 */ /* 0x000ea20000000a00 */
[C---:B------:R-:W-:Y:S01]  /*6840*/  LOP3.LUT R7, R5.reuse, 0x320, RZ, 0xc0, !PT ;  /* 0x0000032005077812 */ /* 0x040fe200078ec0ff */
[C---:B------:R-:W-:Y:S01]  /*6850*/  IMAD.U32 R2, R184.reuse, 0x10000, RZ ;  /* 0x00010000b8027824 */ /* 0x040fe200078e00ff */
[----:B------:R-:W-:Y:S01]  /*6860*/  LOP3.LUT R5, R5, 0xc0, RZ, 0xc0, !PT ;  /* 0x000000c005057812 */ /* 0x000fe200078ec0ff */
[----:B------:R-:W-:Y:S01]  /*6870*/  IMAD.MOV.U32 R183, RZ, RZ, RZ ;  /* 0x000000ffffb77224 */ /* 0x000fe200078e00ff */
[----:B------:R-:W-:Y:S01]  /*6880*/  LOP3.LUT R188, R7, 0x400, R188, 0xf8, !PT ;  /* 0x0000040007bc7812 */ /* 0x000fe200078ef8bc */
[----:B------:R-:W-:Y:S01]  /*6890*/  IMAD.MOV R185, RZ, RZ, -R185 ;  /* 0x000000ffffb97224 */ /* 0x000fe200078e0ab9 */
[----:B------:R-:W-:Y:S01]  /*68a0*/  LOP3.LUT R5, R5, 0x18, R0, 0xf8, !PT ;  /* 0x0000001805057812 */ /* 0x000fe200078ef800 */
[----:B------:R-:W3:Y:S01]  /*68b0*/  LDC.64 R172, c[0x0][0xca8] ;  /* 0x00032a00ffac7b82 */ /* 0x000ee20000000a00 */
[----:B------:R-:W-:Y:S01]  /*68c0*/  LOP3.LUT R184, R184, 0x4, RZ, 0xc0, !PT ;  /* 0x00000004b8b87812 */ /* 0x000fe200078ec0ff */
[----:B------:R-:W4:Y:S01]  /*68d0*/  LDCU UR63, c[0x0][0x370] ;  /* 0x00006e00ff3f77ac */ /* 0x000f220008000800 */
[----:B------:R-:W-:-:S02]  /*68e0*/  LOP3.LUT R188, R188, R5, RZ, 0xfc, !PT ;  /* 0x00000005bcbc7212 */ /* 0x000fc400078efcff */
[----:B------:R-:W-:Y:S01]  /*68f0*/  LOP3.LUT R2, R2, 0x200000, RZ, 0xc0, !PT ;  /* 0x0020000002027812 */ /* 0x000fe200078ec0ff */
[----:B------:R-:W2:Y:S01]  /*6900*/  LDCU.64 UR54, c[0x0][0x348] ;  /* 0x00006900ff3677ac */ /* 0x000ea20008000a00 */
[----:B------:R-:W-:Y:S01]  /*6910*/  IADD3 R187, PT, PT, -R184, 0x2, RZ ;  /* 0x00000002b8bb7810 */ /* 0x000fe20007ffe1ff */
[----:B------:R-:W-:Y:S01]  /*6920*/  IMAD.MOV R184, RZ, RZ, -R184 ;  /* 0x000000ffffb87224 */ /* 0x000fe200078e0ab8 */
[----:B------:R-:W-:Y:S01]  /*6930*/  LOP3.LUT R189, R177, 0x3, RZ, 0xc0, !PT ;  /* 0x00000003b1bd7812 */ /* 0x000fe200078ec0ff */
[----:B-1----:R-:W-:Y:S01]  /*6940*/  ULEA UR44, UR4, UR44, 0x18 ;  /* 0x0000002c042c7291 */ /* 0x002fe2000f8ec0ff */
[----:B------:R-:W-:Y:S01]  /*6950*/  SHF.L.U32 R187, R187, 0x4, RZ ;  /* 0x00000004bbbb7819 */ /* 0x000fe200000006ff */
[----:B------:R-:W1:Y:S01]  /*6960*/  LDCU.64 UR4, c[0x0][0xc90] ;  /* 0x00019200ff0477ac */ /* 0x000e620008000a00 */
[----:B------:R-:W2:Y:S06]  /*6970*/  LDCU UR42, c[0x0][0xf0c] ;  /* 0x0001e180ff2a77ac */ /* 0x000eac0008000800 */
[----:B------:R-:W4:Y:S01]  /*6980*/  LDS R3, [UR44+0x100] ;  /* 0x0001002cff037984 */ /* 0x000f220008000800 */
[----:B------:R-:W2:Y:S01]  /*6990*/  LDCU UR39, c[0x0][0xf30] ;  /* 0x0001e600ff2777ac */ /* 0x000ea20008000800 */
[----:B------:R-:W2:Y:S01]  /*69a0*/  LDCU.64 UR60, c[0x0][0xc88] ;  /* 0x00019100ff3c77ac */ /* 0x000ea20008000a00 */
[----:B------:R-:W2:Y:S01]  /*69b0*/  LDCU.64 UR40, c[0x0][0xf28] ;  /* 0x0001e500ff2877ac */ /* 0x000ea20008000a00 */
[----:B-1----:R-:W-:Y:S01]  /*69c0*/  IMAD.U32 R191, RZ, RZ, UR4 ;  /* 0x00000004ffbf7e24 */ /* 0x002fe2000f8e00ff */
[----:B------:R-:W-:Y:S01]  /*69d0*/  UIADD3 UR4, UPT, UPT, UR44, 0x200, URZ ;  /* 0x000002002c047890 */ /* 0x000fe2000fffe0ff */
[----:B------:R-:W-:Y:S01]  /*69e0*/  IMAD.U32 R190, RZ, RZ, UR5 ;  /* 0x00000005ffbe7e24 */ /* 0x000fe2000f8e00ff */
[----:B------:R-:W1:Y:S04]  /*69f0*/  LDCU.128 UR56, c[0x0][0xf10] ;  /* 0x0001e200ff3877ac */ /* 0x000e680008000c00 */
[----:B------:R-:W-:Y:S01]  /*6a00*/  IMAD.U32 R181, RZ, RZ, UR4 ;  /* 0x00000004ffb57e24 */ /* 0x000fe2000f8e00ff */
[----:B------:R-:W1:Y:S03]  /*6a10*/  LDCU UR62, c[0x0][0x374] ;  /* 0x00006e80ff3e77ac */ /* 0x000e660008000800 */
[----:B------:R-:W-:Y:S01]  /*6a20*/  IMAD R188, R188, 0x2, R181 ;  /* 0x00000002bcbc7824 */ /* 0x000fe200078e02b5 */
[----:B------:R-:W-:Y:S01]  /*6a30*/  UMOV UR43, URZ ;  /* 0x000000ff002b7c82 */ /* 0x000fe20008000000 */
[----:B------:R-:W-:Y:S01]  /*6a40*/  UMOV UR53, URZ ;  /* 0x000000ff00357c82 */ /* 0x000fe20008000000 */
[----:B------:R-:W-:Y:S01]  /*6a50*/  UMOV UR47, URZ ;  /* 0x000000ff002f7c82 */ /* 0x000fe20008000000 */
[----:B-1234-:R-:W-:-:S07]  /*6a60*/  IADD3 R2, PT, PT, R3, R2, RZ ;  /* 0x0000000203027210 */ /* 0x01efce0007ffe0ff */
.L_x_190:
[C---:B------:R-:W-:Y:S02]  /*6a70*/  LEA R0, R183.reuse, UR44, 0x3 ;  /* 0x0000002cb7007c11 */ /* 0x040fe4000f8e18ff */
[----:B------:R-:W-:Y:S02]  /*6a80*/  SHF.L.U32 R3, R186, 0x1f, RZ ;  /* 0x0000001fba037819 */ /* 0x000fe400000006ff */
[----:B--2---:R-:W-:Y:S02]  /*6a90*/  LEA R5, R183, UR44, 0x4 ;  /* 0x0000002cb7057c11 */ /* 0x004fe4000f8e20ff */
[----:B------:R-:W1:Y:S02]  /*6aa0*/  SYNCS.PHASECHK.TRANS64.TRYWAIT P0, [R0+URZ+0x80], R3 ;  /* 0x00008003000075a7 */ /* 0x000e6400080011ff */
[----:B-1-3--:R-:W-:Y:S05]  /*6ab0*/  @!P0 BRA `(.L_x_99) ;  /* 0x000000cc00e88947 */ /* 0x00afea0003800000 */
.L_x_239:
[----:B------:R-:W-:Y:S01]  /*6ac0*/  R2UR UR7, R192 ;  /* 0x00000000c00772ca */ /* 0x000fe200000e0000 */
[----:B------:R-:W2:Y:S01]  /*6ad0*/  LDS.128 R4, [R5+0xe0] ;  /* 0x0000e00005047984 */ /* 0x000ea20000000c00 */
[----:B-1----:R-:W-:Y:S01]  /*6ae0*/  VIADD R0, R0, 0x90 ;  /* 0x0000009000007836 */ /* 0x002fe20000000000 */
[----:B------:R-:W-:Y:S04]  /*6af0*/  UISETP.GE.AND UP0, UPT, UR45, 0x1, UPT ;  /* 0x000000012d00788c */ /* 0x000fe8000bf06270 */
[----:B------:R-:W-:Y:S01]  /*6b00*/  PRMT R0, RZ, 0x654, R0 ;  /* 0x00000654ff007816 */ /* 0x000fe20000000000 */
[----:B------:R-:W-:Y:S01]  /*6b10*/  @!PT LDS RZ, [RZ] ;  /* 0x00000000fffff984 */ /* 0x000fe20000000800 */
[----:B------:R-:W-:Y:S01]  /*6b20*/  @!PT LDS RZ, [RZ] ;  /* 0x00000000fffff984 */ /* 0x000fe20000000800 */
[----:B------:R-:W-:Y:S01]  /*6b30*/  @!PT LDS RZ, [RZ] ;  /* 0x00000000fffff984 */ /* 0x000fe20000000800 */
[----:B------:R-:W-:Y:S01]  /*6b40*/  @!PT LDS RZ, [RZ] ;  /* 0x00000000fffff984 */ /* 0x000fe20000000800 */
[----:B------:R1:W-:Y:S06]  /*6b50*/  MEMBAR.ALL.CTA ;  /* 0x0000000000007992 */ /* 0x0003ec0000008000 */
[----:B-1----:R-:W1:Y:S02]  /*6b60*/  FENCE.VIEW.ASYNC.S ;  /* 0x00000000000073c6 */ /* 0x002e640000000000 */
[----:B-1----:R1:W-:Y:S01]  /*6b70*/  SYNCS.ARRIVE.TRANS64.RED.A1T0 RZ, [R0+URZ], RZ ;  /* 0x000000ff00ff79a7 */ /* 0x0023e200081004ff */
[----:B--2---:R-:W-:Y:S11]  /*6b80*/  LOP3.LUT P0, RZ, R6, 0x1, RZ, 0xc0, !PT ;  /* 0x0000000106ff7812 */ /* 0x004ff6000780c0ff */
[----:B------:R-:W-:Y:S02]  /*6b90*/  @!UPT UIADD3 URZ, UPT, UPT, URZ, URZ, URZ ;  /* 0x000000fffffff290 */ /* 0x000fe4000fffe0ff */
[----:B------:R-:W-:Y:S01]  /*6ba0*/  VOTEU.ANY UP1, P0 ;  /* 0x0000000000ff7886 */ /* 0x000fe20000020100 */
[----:B------:R-:W-:Y:S01]  /*6bb0*/  PLOP3.LUT P0, PT, PT, PT, UP1, 0x80, 0x8 ;  /* 0x000000000008781c */ /* 0x000fe20003f0f018 */
[----:B------:R-:W-:Y:S06]  /*6bc0*/  UP2UR UR4, UPR, URZ, 0x2 ;  /* 0x00000002ff047883 */ /* 0x000fec0008000000 */
[----:B------:R-:W-:Y:S06]  /*6bd0*/  IMAD.U32 R193, RZ, RZ, UR4 ;  /* 0x00000004ffc17e24 */ /* 0x000fec000f8e00ff */
[----:B------:R-:W-:Y:S02]  /*6be0*/  @P0 SHF.R.U32.HI R3, RZ, 0x10, R5 ;  /* 0x00000010ff030819 */ /* 0x000fe40000011605 */
[----:B------:R-:W-:Y:S02]  /*6bf0*/  @P0 MOV R8, R4 ;  /* 0x0000000400080202 */ /* 0x000fe40000000f00 */
[----:B------:R-:W-:Y:S02]  /*6c00*/  @P0 R2UR UR4, R3 ;  /* 0x00000000030402ca */ /* 0x000fe400000e0000 */
[----:B------:R-:W-:Y:S02]  /*6c10*/  @P0 LOP3.LUT R4, R5, 0xffff, RZ, 0xc0, !PT ;  /* 0x0000ffff05040812 */ /* 0x000fe400078ec0ff */
[----:B------:R-:W-:Y:S02]  /*6c20*/  @P0 R2UR UR6, R8 ;  /* 0x00000000080602ca */ /* 0x000fe400000e0000 */
[----:B------:R-:W-:Y:S07]  /*6c30*/  @P0 R2UR UR5, R4 ;  /* 0x00000000040502ca */ /* 0x000fee00000e0000 */
[----:B------:R-:W-:Y:S02]  /*6c40*/  @UP1 UMOV UR7, UR4 ;  /* 0x0000000400071c82 */ /* 0x000fe40008000000 */
[----:B------:R-:W-:Y:S02]  /*6c50*/  IMAD.U32 R192, RZ, RZ, UR7 ;  /* 0x00000007ffc07e24 */ /* 0x000fe4000f8e00ff */
[----:B------:R-:W-:Y:S02]  /*6c60*/  @UP1 UMOV UR38, UR6 ;  /* 0x0000000600261c82 */ /* 0x000fe40008000000 */
[----:B------:R-:W-:Y:S01]  /*6c70*/  @UP1 UMOV UR37, UR5 ;  /* 0x0000000500251c82 */ /* 0x000fe20008000000 */
[----:B-1----:R-:W-:Y:S05]  /*6c80*/  BRA.U !UP0, `(.L_x_100) ;  /* 0x0000000108cc7547 */ /* 0x002fea000b800000 */
[----:B------:R-:W1:Y:S01]  /*6c90*/  LDCU UR13, c[0x0][0xf20] ;  /* 0x0001e400ff0d77ac */ /* 0x000e620008000800 */
[----:B------:R-:W-:Y:S02]  /*6ca0*/  UIMAD.WIDE.U32 UR4, UR62, UR59, URZ ;  /* 0x0000003b3e0472a5 */ /* 0x000fe4000f8e00ff */
[----:B------:R-:W-:Y:S02]  /*6cb0*/  UIMAD.WIDE.U32 UR6, UR63, UR56, URZ ;  /* 0x000000383f0672a5 */ /* 0x000fe4000f8e00ff */
[----:B------:R-:W-:Y:S02]  /*6cc0*/  UISETP.NE.AND UP0, UPT, UR58, 0x1, UPT ;  /* 0x000000013a00788c */ /* 0x000fe4000bf05270 */
[----:B------:R-:W-:Y:S02]  /*6cd0*/  UIMAD.WIDE.U32 UR8, UR37, UR59, URZ ;  /* 0x0000003b250872a5 */ /* 0x000fe4000f8e00ff */
[----:B------:R-:W-:Y:S02]  /*6ce0*/  UISETP.NE.AND UP1, UPT, UR42, 0x1, UPT ;  /* 0x000000012a00788c */ /* 0x000fe4000bf25270 */
[----:B------:R-:W-:Y:S02]  /*6cf0*/  UIMAD.WIDE.U32 UR10, UR38, UR56, URZ ;  /* 0x00000038260a72a5 */ /* 0x000fe4000f8e00ff */
[----:B------:R-:W-:Y:S01]  /*6d00*/  UISETP.NE.AND UP2, UPT, UR45, 0x1, UPT ;  /* 0x000000012d00788c */ /* 0x000fe2000bf45270 */
[----:B------:R-:W-:Y:S02]  /*6d10*/  UMOV UR4, UR5 ;  /* 0x0000000500047c82 */ /* 0x000fe40008000000 */
[----:B-1----:R-:W-:Y:S03]  /*6d20*/  USHF.R.U32.HI UR5, URZ, UR13, UR4 ;  /* 0x0000000dff057299 */ /* 0x002fe60008011604 */
[----:B------:R-:W-:Y:S02]  /*6d30*/  UMOV UR4, UR7 ;  /* 0x0000000700047c82 */ /* 0x000fe40008000000 */
[----:B------:R-:W-:Y:S02]  /*6d40*/  USHF.R.U32.HI UR7, URZ, UR57, UR4 ;  /* 0x00000039ff077299 */ /* 0x000fe40008011604 */
[----:B------:R-:W-:Y:S02]  /*6d50*/  USEL UR4, UR62, UR5, !UP0 ;  /* 0x000000053e047287 */ /* 0x000fe4000c000000 */
[----:B------:R-:W-:Y:S01]  /*6d60*/  USEL UR7, UR63, UR7, !UP1 ;  /* 0x000000073f077287 */ /* 0x000fe2000c800000 */
[----:B------:R-:W-:Y:S01]  /*6d70*/  UMOV UR5, UR9 ;  /* 0x0000000900057c82 */ /* 0x000fe20008000000 */
[----:B------:R-:W-:Y:S02]  /*6d80*/  UIMAD.WIDE.U32 UR8, UR4, UR40, URZ ;  /* 0x00000028040872a5 */ /* 0x000fe4000f8e00ff */
[----:B------:R-:W-:Y:S03]  /*6d90*/  USHF.R.U32.HI UR6, URZ, UR13, UR5 ;  /* 0x0000000dff067299 */ /* 0x000fe60008011605 */
[----:B------:R-:W-:Y:S01]  /*6da0*/  UMOV UR5, UR11 ;  /* 0x0000000b00057c82 */ /* 0x000fe20008000000 */
[----:B------:R-:W-:Y:S02]  /*6db0*/  UIMAD.WIDE.U32 UR10, UR7, UR40, URZ ;  /* 0x00000028070a72a5 */ /* 0x000fe4000f8e00ff */
[----:B------:R-:W-:Y:S02]  /*6dc0*/  USEL UR6, UR37, UR6, !UP0 ;  /* 0x0000000625067287 */ /* 0x000fe4000c000000 */
[----:B------:R-:W-:Y:S01]  /*6dd0*/  USHF.R.U32.HI UR5, URZ, UR57, UR5 ;  /* 0x00000039ff057299 */ /* 0x000fe20008011605 */
[----:B------:R-:W-:Y:S02]  /*6de0*/  UMOV UR8, UR9 ;  /* 0x0000000900087c82 */ /* 0x000fe40008000000 */
[----:B------:R-:W-:Y:S01]  /*6df0*/  UMOV UR10, UR11 ;  /* 0x0000000b000a7c82 */ /* 0x000fe20008000000 */
[----:B------:R-:W-:Y:S02]  /*6e00*/  @UP2 USHF.R.U32.HI UR4, URZ, UR41, UR8 ;  /* 0x00000029ff042299 */ /* 0x000fe40008011608 */
[----:B------:R-:W-:Y:S02]  /*6e10*/  @UP2 USHF.R.U32.HI UR7, URZ, UR41, UR10 ;  /* 0x00000029ff072299 */ /* 0x000fe4000801160a */
[----:B------:R-:W-:Y:S02]  /*6e20*/  UIMAD UR4, UR45, UR4, URZ ;  /* 0x000000042d0472a4 */ /* 0x000fe4000f8e02ff */
[----:B------:R-:W-:Y:S02]  /*6e30*/  UIMAD.WIDE.U32 UR10, UR6, UR40, URZ ;  /* 0x00000028060a72a5 */ /* 0x000fe4000f8e00ff */
[----:B------:R-:W-:Y:S02]  /*6e40*/  USEL UR5, UR38, UR5, !UP1 ;  /* 0x0000000526057287 */ /* 0x000fe4000c800000 */
[----:B------:R-:W-:Y:S02]  /*6e50*/  UIMAD UR8, UR45, UR7, URZ ;  /* 0x000000072d0872a4 */ /* 0x000fe4000f8e02ff */
[----:B------:R-:W-:Y:S03]  /*6e60*/  UISETP.GE.AND UP0, UPT, UR6, UR4, UPT ;  /* 0x000000040600728c */ /* 0x000fe6000bf06270 */
[----:B------:R-:W-:Y:S01]  /*6e70*/  UMOV UR4, UR11 ;  /* 0x0000000b00047c82 */ /* 0x000fe20008000000 */
[----:B------:R-:W-:Y:S02]  /*6e80*/  UISETP.GE.OR UP0, UPT, UR5, UR8, UP0 ;  /* 0x000000080500728c */ /* 0x000fe40008706670 */
[----:B------:R-:W-:Y:S02]  /*6e90*/  USHF.R.U32.HI UR4, URZ, UR41, UR4 ;  /* 0x00000029ff047299 */ /* 0x000fe40008011604 */
[----:B------:R-:W-:Y:S02]  /*6ea0*/  UIMAD.WIDE.U32 UR8, UR5, UR40, URZ ;  /* 0x00000028050872a5 */ /* 0x000fe4000f8e00ff */
[----:B------:R-:W-:Y:S02]  /*6eb0*/  USEL UR11, UR6, UR4, !UP2 ;  /* 0x00000004060b7287 */ /* 0x000fe4000d000000 */
[----:B------:R-:W-:Y:S02]  /*6ec0*/  UIADD3 UR8, UPT, UPT, -UR5, URZ, URZ ;  /* 0x000000ff05087290 */ /* 0x000fe4000fffe1ff */
[----:B------:R-:W-:Y:S01]  /*6ed0*/  UIADD3 UR10, UPT, UPT, -UR11, URZ, URZ ;  /* 0x000000ff0b0a7290 */ /* 0x000fe2000fffe1ff */
[----:B------:R-:W-:Y:S01]  /*6ee0*/  @!UP0 UMOV UR4, UR9 ;  /* 0x0000000900048c82 */ /* 0x000fe20008000000 */
[----:B------:R-:W-:Y:S02]  /*6ef0*/  UIADD3 UR9, UPT, UPT, -UR6, URZ, URZ ;  /* 0x000000ff06097290 */ /* 0x000fe4000fffe1ff */
[----:B------:R-:W-:Y:S02]  /*6f00*/  @!UP0 USHF.R.U32.HI UR4, URZ, UR41, UR4 ;  /* 0x00000029ff048299 */ /* 0x000fe40008011604 */
[----:B------:R-:W-:Y:S02]  /*6f10*/  UIMAD UR10, UR45, UR10, UR6 ;  /* 0x0000000a2d0a72a4 */ /* 0x000fe4000f8e0206 */
[----:B------:R-:W-:Y:S04]  /*6f20*/  @!UP0 USEL UR4, UR5, UR4, !UP2 ;  /* 0x0000000405048287 */ /* 0x000fe8000d000000 */
[----:B------:R-:W-:Y:S02]  /*6f30*/  @!UP0 UIMAD UR10, UR7, UR10, UR4 ;  /* 0x0000000a070a82a4 */ /* 0x000fe4000f8e0204 */
[----:B------:R-:W-:Y:S02]  /*6f40*/  @!UP0 UIADD3 UR11, UPT, UPT, UR11, -UR4, URZ ;  /* 0x800000040b0b8290 */ /* 0x000fe4000fffe0ff */
[----:B------:R-:W-:Y:S02]  /*6f50*/  UIMAD UR7, UR42, UR8, UR38 ;  /* 0x000000082a0772a4 */ /* 0x000fe4000f8e0226 */
[----:B------:R-:W-:Y:S02]  /*6f60*/  @!UP0 UIMAD UR6, UR11, UR45, UR5 ;  /* 0x0000002d0b0682a4 */ /* 0x000fe4000f8e0205 */
[----:B------:R-:W-:Y:S01]  /*6f70*/  UIMAD UR4, UR58, UR9, UR37 ;  /* 0x000000093a0472a4 */ /* 0x000fe2000f8e0225 */
[----:B------:R-:W-:Y:S02]  /*6f80*/  @!UP0 UMOV UR5, UR10 ;  /* 0x0000000a00058c82 */ /* 0x000fe40008000000 */
[----:B------:R-:W-:Y:S02]  /*6f90*/  UIMAD UR38, UR5, UR42, UR7 ;  /* 0x0000002a052672a4 */ /* 0x000fe4000f8e0207 */
[----:B------:R-:W-:Y:S11]  /*6fa0*/  UIMAD UR37, UR6, UR58, UR4 ;  /* 0x0000003a062572a4 */ /* 0x000ff6000f8e0204 */
[----:B------:R-:W-:Y:S01]  /*6fb0*/  @!UPT UIADD3 URZ, UPT, UPT, URZ, URZ, URZ ;  /* 0x000000fffffff290 */ /* 0x000fe2000fffe0ff */
.L_x_100:
[----:B------:R-:W-:Y:S01]  /*6fc0*/  UISETP.NE.AND UP0, UPT, UR39, 0x1, UPT ;  /* 0x000000012700788c */ /* 0x000fe2000bf05270 */
[----:B------:R-:W-:Y:S01]  /*6fd0*/  LOP3.LUT P0, RZ, R181, 0x1b0, RZ, 0xc0, !PT ;  /* 0x000001b0b5ff7812 */ /* 0x000fe2000780c0ff */
[----:B------:R-:W-:Y:S01]  /*6fe0*/  USHF.L.U32 UR50, UR12, 0x7, URZ ;  /* 0x000000070c327899 */ /* 0x000fe200080006ff */
[----:B------:R-:W-:Y:S01]  /*6ff0*/  BSSY.RECONVERGENT B6, `(.L_x_101) ;  /* 0x0000034000067945 */ /* 0x000fe20003800200 */
[----:B------:R-:W-:Y:S01]  /*7000*/  USHF.L.U32 UR52, UR24, 0x8, URZ ;  /* 0x0000000818347899 */ /* 0x000fe200080006ff */
[----:B------:R-:W-:Y:S06]  /*7010*/  IADD3 R183, PT, PT, R183, 0x1, RZ ;  /* 0x00000001b7b77810 */ /* 0x000fec0007ffe0ff */
[----:B------:R-:W1:Y:S01]  /*7020*/  @!UP0 LDCU.128 UR16, c[0x0][0xf10] ;  /* 0x0001e200ff1087ac */ /* 0x000e620008000c00 */
[----:B------:R-:W2:Y:S01]  /*7030*/  @!UP0 LDCU UR5, c[0x0][0xf0c] ;  /* 0x0001e180ff0587ac */ /* 0x000ea20008000800 */
[----:B------:R-:W3:Y:S01]  /*7040*/  @!UP0 LDCU UR10, c[0x0][0xf20] ;  /* 0x0001e400ff0a87ac */ /* 0x000ee20008000800 */
[----:B-1----:R-:W-:Y:S02]  /*7050*/  UIMAD.WIDE.U32 UR8, UR38, UR16, URZ ;  /* 0x00000010260872a5 */ /* 0x002fe4000f8e00ff */
[----:B------:R-:W-:Y:S02]  /*7060*/  UIMAD.WIDE.U32 UR6, UR37, UR19, URZ ;  /* 0x00000013250672a5 */ /* 0x000fe4000f8e00ff */
[----:B------:R-:W-:Y:S03]  /*7070*/  @!UP0 UISETP.NE.AND UP1, UPT, UR18, 0x1, UPT ;  /* 0x000000011200888c */ /* 0x000fe6000bf25270 */
[----:B------:R-:W-:Y:S01]  /*7080*/  @!UP0 UMOV UR4, UR9 ;  /* 0x0000000900048c82 */ /* 0x000fe20008000000 */
[----:B--2---:R-:W-:Y:S02]  /*7090*/  @!UP0 UISETP.NE.AND UP2, UPT, UR5, 0x1, UPT ;  /* 0x000000010500888c */ /* 0x004fe4000bf45270 */
[----:B------:R-:W-:Y:S01]  /*70a0*/  @!UP0 USHF.R.U32.HI UR4, URZ, UR17, UR4 ;  /* 0x00000011ff048299 */ /* 0x000fe20008011604 */
[----:B------:R-:W-:Y:S02]  /*70b0*/  @!UP0 UMOV UR6, UR7 ;  /* 0x0000000700068c82 */ /* 0x000fe40008000000 */
[----:B---3--:R-:W-:Y:S02]  /*70c0*/  @!UP0 USHF.R.U32.HI UR6, URZ, UR10, UR6 ;  /* 0x0000000aff068299 */ /* 0x008fe40008011606 */
[----:B------:R-:W-:Y:S02]  /*70d0*/  @!UP0 USEL UR7, UR38, UR4, !UP2 ;  /* 0x0000000426078287 */ /* 0x000fe4000d000000 */
[----:B------:R-:W-:Y:S04]  /*70e0*/  @!UP0 USEL UR6, UR37, UR6, !UP1 ;  /* 0x0000000625068287 */ /* 0x000fe8000c800000 */
[----:B------:R-:W-:Y:S02]  /*70f0*/  @!UP0 UIADD3 UR4, UPT, UPT, -UR7, UR6, URZ ;  /* 0x0000000607048290 */ /* 0x000fe4000fffe1ff */
[----:B------:R-:W-:Y:S02]  /*7100*/  @!UP0 UIADD3 UR6, UPT, UPT, UR7, -UR6, URZ ;  /* 0x8000000607068290 */ /* 0x000fe4000fffe0ff */
[----:B------:R-:W-:Y:S02]  /*7110*/  @!UP0 UIMAD UR38, UR4, UR5, UR38 ;  /* 0x00000005042682a4 */ /* 0x000fe4000f8e0226 */
[----:B------:R-:W-:Y:S01]  /*7120*/  @!UP0 UIMAD UR37, UR6, UR18, UR37 ;  /* 0x00000012062582a4 */ /* 0x000fe2000f8e0225 */
[----:B------:R-:W-:Y:S11]  /*7130*/  @!P0 BRA `(.L_x_102) ;  /* 0x00000000007c8947 */ /* 0x000ff60003800000 */
[----:B------:R-:W1:Y:S01]  /*7140*/  LDCU.64 UR8, c[0x4][0x80] ;  /* 0x01001000ff0877ac */ /* 0x000e620008000a00 */
[----:B------:R-:W-:Y:S01]  /*7150*/  MOV R16, 0x0 ;  /* 0x0000000000107802 */ /* 0x000fe20000000f00 */
[----:B------:R-:W-:Y:S02]  /*7160*/  HFMA2 R12, -RZ, RZ, 0, 5.9604644775390625e-08 ;  /* 0x00000001ff0c7431 */ /* 0x000fe400000001ff */
[----:B------:R-:W-:Y:S01]  /*7170*/  IMAD.MOV.U32 R8, RZ, RZ, 0x70 ;  /* 0x00000070ff087424 */ /* 0x000fe200078e00ff */
[----:B------:R2:W3:Y:S01]  /*7180*/  LDC.64 R14, c[0x4][R16] ;  /* 0x01000000100e7b82 */ /* 0x0004e20000000a00 */
[----:B------:R-:W4:Y:S01]  /*7190*/  LDCU.64 UR6, c[0x4][0x88] ;  /* 0x01001100ff0677ac */ /* 0x000f220008000a00 */
[----:B------:R-:W-:Y:S01]  /*71a0*/  IMAD.MOV.U32 R13, RZ, RZ, RZ ;  /* 0x000000ffff0d7224 */ /* 0x000fe200078e00ff */
[----:B------:R-:W2:Y:S01]  /*71b0*/  LDCU.64 UR4, c[0x4][0x8] ;  /* 0x01000100ff0477ac */ /* 0x000ea20008000a00 */
[----:B-1----:R-:W-:Y:S01]  /*71c0*/  MOV R5, UR9 ;  /* 0x0000000900057c02 */ /* 0x002fe20008000f00 */
[----:B------:R-:W-:Y:S01]  /*71d0*/  IMAD.U32 R4, RZ, RZ, UR8 ;  /* 0x00000008ff047e24 */ /* 0x000fe2000f8e00ff */
[----:B----4-:R-:W-:Y:S01]  /*71e0*/  MOV R7, UR7 ;  /* 0x0000000700077c02 */ /* 0x010fe20008000f00 */
[----:B------:R-:W-:Y:S01]  /*71f0*/  IMAD.U32 R6, RZ, RZ, UR6 ;  /* 0x00000006ff067e24 */ /* 0x000fe2000f8e00ff */
[----:B--2---:R-:W-:Y:S01]  /*7200*/  MOV R11, UR5 ;  /* 0x00000005000b7c02 */ /* 0x004fe20008000f00 */
[----:B------:R-:W-:Y:S02]  /*7210*/  IMAD.U32 R10, RZ, RZ, UR4 ;  /* 0x00000004ff0a7e24 */ /* 0x000fe4000f8e00ff */
[----:B------:R-:W-:Y:S07]  /*7220*/  LEPC R20, `(.L_x_103) ;  /* 0x000000001014794e */ /* 0x000fee0000000000 */
[----:B---3-5:R-:W-:Y:S05]  /*7230*/  CALL.ABS.NOINC R14 ;  /* 0x000000000e007343 */ /* 0x028fea0003c00000 */
.L_x_103:
[----:B------:R-:W1:Y:S01]  /*7240*/  LDCU.64 UR8, c[0x4][0x80] ;  /* 0x01001000ff0877ac */ /* 0x000e620008000a00 */
[----:B------:R-:W2:Y:S01]  /*7250*/  LDC.64 R16, c[0x4][R16] ;  /* 0x0100000010107b82 */ /* 0x000ea20000000a00 */
[----:B------:R-:W-:Y:S02]  /*7260*/  HFMA2 R12, -RZ, RZ, 0, 5.9604644775390625e-08 ;  /* 0x00000001ff0c7431 */ /* 0x000fe400000001ff */
[----:B------:R-:W-:Y:S02]  /*7270*/  IMAD.MOV.U32 R8, RZ, RZ, 0x70 ;  /* 0x00000070ff087424 */ /* 0x000fe400078e00ff */
[----:B------:R-:W-:Y:S01]  /*7280*/  IMAD.MOV.U32 R13, RZ, RZ, RZ ;  /* 0x000000ffff0d7224 */ /* 0x000fe200078e00ff */
[----:B------:R-:W3:Y:S01]  /*7290*/  LDCU.64 UR6, c[0x4][0x88] ;  /* 0x01001100ff0677ac */ /* 0x000ee20008000a00 */
[----:B------:R-:W4:Y:S01]  /*72a0*/  LDCU.64 UR4, c[0x4][0x8] ;  /* 0x01000100ff0477ac */ /* 0x000f220008000a00 */
[----:B-1----:R-:W-:Y:S02]  /*72b0*/  MOV R4, UR8 ;  /* 0x0000000800047c02 */ /* 0x002fe40008000f00 */
[----:B------:R-:W-:Y:S02]  /*72c0*/  MOV R5, UR9 ;  /* 0x0000000900057c02 */ /* 0x000fe40008000f00 */
[----:B---3--:R-:W-:Y:S01]  /*72d0*/  MOV R7, UR7 ;  /* 0x0000000700077c02 */ /* 0x008fe20008000f00 */
[----:B------:R-:W-:Y:S01]  /*72e0*/  IMAD.U32 R6, RZ, RZ, UR6 ;  /* 0x00000006ff067e24 */ /* 0x000fe2000f8e00ff */
[----:B----4-:R-:W-:Y:S01]  /*72f0*/  MOV R11, UR5 ;  /* 0x00000005000b7c02 */ /* 0x010fe20008000f00 */
[----:B------:R-:W-:Y:S02]  /*7300*/  IMAD.U32 R10, RZ, RZ, UR4 ;  /* 0x00000004ff0a7e24 */ /* 0x000fe4000f8e00ff */
[----:B------:R-:W-:Y:S07]  /*7310*/  LEPC R20, `(.L_x_102) ;  /* 0x000000001014794e */ /* 0x000fee0000000000 */
[----:B--2---:R-:W-:Y:S05]  /*7320*/  CALL.ABS.NOINC R16 ;  /* 0x0000000010007343 */ /* 0x004fea0003c00000 */
.L_x_102:
[----:B------:R-:W-:Y:S05]  /*7330*/  BSYNC.RECONVERGENT B6 ;  /* 0x0000000000067941 */ /* 0x000fea0003800200 */
.L_x_101:
[----:B------:R-:W-:Y:S02]  /*7340*/  R2UR UR6, R180 ;  /* 0x00000000b40672ca */ /* 0x000fe400000e0000 */
[----:B------:R-:W-:Y:S02]  /*7350*/  R2UR UR5, R191 ;  /* 0x00000000bf0572ca */ /* 0x000fe400000e0000 */
[----:B------:R-:W-:Y:S02]  /*7360*/  R2UR UR4, R190 ;  /* 0x00000000be0472ca */ /* 0x000fe400000e0000 */
[----:B------:R-:W-:Y:S02]  /*7370*/  ISETP.NE.U32.AND P4, PT, R174, RZ, PT ;  /* 0x000000ffae00720c */ /* 0x000fe40003f85070 */
[----:B------:R-:W-:Y:S02]  /*7380*/  ISETP.NE.U32.AND P2, PT, RZ, UR60, PT ;  /* 0x0000003cff007c0c */ /* 0x000fe4000bf45070 */
[----:B------:R-:W-:Y:S02]  /*7390*/  ISETP.NE.AND.EX P4, PT, R175, RZ, PT, P4 ;  /* 0x000000ffaf00720c */ /* 0x000fe40003f85340 */
[----:B------:R-:W-:Y:S01]  /*73a0*/  ISETP.NE.AND.EX P2, PT, RZ, UR61, PT, P2 ;  /* 0x0000003dff007c0c */ /* 0x000fe2000bf45320 */
[----:B------:R-:W-:Y:S02]  /*73b0*/  UISETP.NE.AND UP2, UPT, UR6, URZ, UPT ;  /* 0x000000ff0600728c */ /* 0x000fe4000bf45270 */
[----:B------:R-:W-:Y:S04]  /*73c0*/  UISETP.NE.U32.AND UP0, UPT, UR5, URZ, UPT ;  /* 0x000000ff0500728c */ /* 0x000fe8000bf05070 */
[----:B------:R-:W-:Y:S01]  /*73d0*/  UISETP.NE.AND.EX UP1, UPT, UR4, URZ, UPT, UP0 ;  /* 0x000000ff0400728c */ /* 0x000fe2000bf25300 */
[----:B------:R-:W-:Y:S01]  /*73e0*/  PLOP3.LUT P1, PT, PT, PT, UP2, 0x80, 0x8 ;  /* 0x000000000008781c */ /* 0x000fe20003f2f028 */
[----:B------:R-:W-:Y:S03]  /*73f0*/  UPLOP3.LUT UP0, UPT, UPT, UPT, UPT, 0x40, 0x4 ;  /* 0x000000000004789c */ /* 0x000fe60003f0e870 */
[----:B------:R-:W-:Y:S06]  /*7400*/  @UP2 UPLOP3.LUT UP0, UPT, UPT, UPT, UP1, 0x80, 0x8 ;  /* 0x000000000008289c */ /* 0x000fec0003f0f010 */
[----:B------:R-:W-:Y:S01]  /*7410*/  PLOP3.LUT P0, PT, PT, PT, UP0, 0x80, 0x8 ;  /* 0x000000000008781c */ /* 0x000fe20003f0f008 */
[----:B------:R-:W-:Y:S01]  /*7420*/  @!UPT UIADD3 URZ, UPT, UPT, URZ, URZ, URZ ;  /* 0x000000fffffff290 */ /* 0x000fe2000fffe0ff */
[----:B------:R-:W-:Y:S11]  /*7430*/  BRA.U !UP1, `(.L_x_104) ;  /* 0x0000000109407547 */ /* 0x000ff6000b800000 */
[----:B------:R-:W-:Y:S01]  /*7440*/  UISETP.NE.U32.AND UP0, UPT, UR60, URZ, UPT ;  /* 0x000000ff3c00728c */ /* 0x000fe2000bf05070 */
[----:B------:R-:W-:Y:S01]  /*7450*/  R2UR UR6, R191 ;  /* 0x00000000bf0672ca */ /* 0x000fe200000e0000 */
[----:B------:R-:W1:Y:S01]  /*7460*/  LDCU.64 UR8, c[0x0][0x358] ;  /* 0x00006b00ff0877ac */ /* 0x000e620008000a00 */
[----:B------:R-:W-:Y:S02]  /*7470*/  HFMA2 R176, -RZ, RZ, 0, 5.9604644775390625e-08 ;  /* 0x00000001ffb07431 */ /* 0x000fe400000001ff */
[----:B------:R-:W-:Y:S01]  /*7480*/  IMAD.MOV.U32 R0, RZ, RZ, 0x1 ;  /* 0x00000001ff007424 */ /* 0x000fe200078e00ff */
[----:B------:R-:W-:Y:S06]  /*7490*/  UISETP.NE.AND.EX UP0, UPT, UR61, URZ, UPT, UP0 ;  /* 0x000000ff3d00728c */ /* 0x000fec000bf05300 */
[----:B------:R-:W-:Y:S05]  /*74a0*/  PLOP3.LUT P3, PT, PT, PT, UP0, 0x80, 0x8 ;  /* 0x000000000008781c */ /* 0x000fea0003f6f008 */
[----:B------:R-:W2:Y:S01]  /*74b0*/  @UP0 LDCU.64 UR4, c[0x0][0xc88] ;  /* 0x00019100ff0407ac */ /* 0x000ea20008000a00 */
[----:B------:R-:W-:Y:S07]  /*74c0*/  @UP0 UIMAD UR6, UR36, UR6, URZ ;  /* 0x00000006240602a4 */ /* 0x000fee000f8e02ff */
[----:B------:R-:W-:Y:S01]  /*74d0*/  @!P3 PRMT R176, R0, 0x7610, R176 ;  /* 0x0000761000b0b816 */ /* 0x000fe200000000b0 */
[----:B--2---:R-:W-:Y:S06]  /*74e0*/  @UP0 UIMAD.WIDE UR4, UR6, 0x4, UR4 ;  /* 0x00000004060408a5 */ /* 0x004fec000f8e0204 */
[----:B------:R-:W-:Y:S02]  /*74f0*/  IMAD.U32 R4, RZ, RZ, UR4 ;  /* 0x00000004ff047e24 */ /* 0x000fe4000f8e00ff */
[----:B------:R-:W-:Y:S03]  /*7500*/  IMAD.U32 R5, RZ, RZ, UR5 ;  /* 0x00000005ff057e24 */ /* 0x000fe6000f8e00ff */
[----:B------:R-:W2:Y:S02]  /*7510*/  @!UP0 LDCU UR4, c[0x0][0xc80] ;  /* 0x00019000ff0487ac */ /* 0x000ea40008000800 */
[----:B-1---5:R1:W5:Y:S02]  /*7520*/  @P3 LDG.E R133, desc[UR8][R4.64] ;  /* 0x0000000804853981 */ /* 0x022364000c1e1900 */
[----:B-12---:R-:W-:Y:S02]  /*7530*/  @!P3 MOV R133, UR4 ;  /* 0x000000040085bc02 */ /* 0x006fe40008000f00 */
.L_x_104:
[----:B------:R-:W-:Y:S05]  /*7540*/  @!P4 BRA `(.L_x_105) ;  /* 0x000000000024c947 */ /* 0x000fea0003800000 */
[----:B------:R-:W-:Y:S01]  /*7550*/  ISETP.NE.U32.AND P3, PT, R172, RZ, PT ;  /* 0x000000ffac00720c */ /* 0x000fe20003f65070 */
[----:B------:R-:W1:Y:S03]  /*7560*/  LDCU.64 UR4, c[0x0][0x358] ;  /* 0x00006b00ff0477ac */ /* 0x000e660008000a00 */
[----:B------:R-:W-:Y:S11]  /*7570*/  ISETP.NE.AND.EX P3, PT, R173, RZ, PT, P3 ;  /* 0x000000ffad00720c */ /* 0x000ff60003f65330 */
[----:B------:R-:W-:Y:S02]  /*7580*/  @!UPT UIADD3 URZ, UPT, UPT, URZ, URZ, URZ ;  /* 0x000000fffffff290 */ /* 0x000fe4000fffe0ff */
[----:B------:R-:W2:Y:S01]  /*7590*/  @P3 LDC.64 R4, c[0x0][0xca8] ;  /* 0x00032a00ff043b82 */ /* 0x000ea20000000a00 */
[----:B------:R-:W-:Y:S04]  /*75a0*/  @P3 IMAD R0, R174, UR36, RZ ;  /* 0x00000024ae003c24 */ /* 0x000fe8000f8e02ff */
[----:B--2---:R-:W-:Y:S05]  /*75b0*/  @P3 IMAD.WIDE R4, R0, 0x4, R4 ;  /* 0x0000000400043825 */ /* 0x004fea00078e0204 */
[----:B-1---5:R1:W5:Y:S02]  /*75c0*/  @P3 LDG.E R130, desc[UR4][R4.64] ;  /* 0x0000000404823981 */ /* 0x022364000c1e1900 */
[----:B-1----:R-:W2:Y:S02]  /*75d0*/  @!P3 LDC R130, c[0x0][0xca0] ;  /* 0x00032800ff82bb82 */ /* 0x002ea40000000800 */
.L_x_105:
[----:B-----5:R-:W-:Y:S01]  /*75e0*/  FSETP.NEU.AND P3, PT, R133, RZ, PT ;  /* 0x000000ff8500720b */ /* 0x020fe20003f6d000 */
[----:B------:R-:W-:Y:S01]  /*75f0*/  IMAD.U32 R3, RZ, RZ, UR43 ;  /* 0x0000002bff037e24 */ /* 0x000fe2000f8e00ff */
[----:B------:R-:W-:Y:S01]  /*7600*/  SEL R5, RZ, 0xffffffff, P2 ;  /* 0xffffffffff057807 */ /* 0x000fe20001000000 */
[----:B------:R-:W-:Y:S01]  /*7610*/  IMAD.SHL.U32 R197, R185, 0x10, RZ ;  /* 0x00000010b9c57824 */ /* 0x000fe200078e00ff */
[----:B------:R-:W-:Y:S01]  /*7620*/  @P1 LOP3.LUT P2, RZ, R176, 0xff, RZ, 0xc0, !PT ;  /* 0x000000ffb0ff1812 */ /* 0x000fe2000784c0ff */
[----:B------:R-:W-:Y:S01]  /*7630*/  IMAD R131, R3, 0xc0, R2 ;  /* 0x000000c003837824 */ /* 0x000fe200078e0202 */
[----:B------:R-:W-:Y:S01]  /*7640*/  @P1 SEL R0, RZ, 0xffffffff, P3 ;  /* 0xffffffffff001807 */ /* 0x000fe20001800000 */
[----:B------:R-:W-:Y:S01]  /*7650*/  IMAD.SHL.U32 R139, R184, 0x10, RZ ;  /* 0x00000010b88b7824 */ /* 0x000fe200078e00ff */
[----:B------:R-:W-:Y:S01]  /*7660*/  LOP3.LUT P4, R182, R176, 0xff, RZ, 0xc0, !PT ;  /* 0x000000ffb0b67812 */ /* 0x000fe2000788c0ff */
[----:B------:R-:W-:Y:S01]  /*7670*/  IMAD.IADD R198, R188, 0x1, R197 ;  /* 0x00000001bcc67824 */ /* 0x000fe200078e02c5 */
[C---:B------:R-:W-:Y:S01]  /*7680*/  @P0 SEL R0, R5.reuse, R0, !P2 ;  /* 0x0000000005000207 */ /* 0x040fe20005000000 */
[----:B------:R-:W-:Y:S01]  /*7690*/  BSSY B1, `(.L_x_106) ;  /* 0x000004d000017945 */ /* 0x000fe20003800000 */
[----:B------:R-:W-:Y:S01]  /*76a0*/  PLOP3.LUT P2, PT, PT, PT, UP1, 0x80, 0x8 ;  /* 0x000000000008781c */ /* 0x000fe20003f4f018 */
[----:B------:R-:W-:Y:S01]  /*76b0*/  IMAD.MOV.U32 R138, RZ, RZ, 0x1 ;  /* 0x00000001ff8a7424 */ /* 0x000fe200078e00ff */
[----:B------:R-:W-:Y:S01]  /*76c0*/  @P1 LOP3.LUT R0, R0, 0x1, RZ, 0xc0, !PT ;  /* 0x0000000100001812 */ /* 0x000fe200078ec0ff */
[----:B------:R-:W-:Y:S01]  /*76d0*/  IMAD.MOV.U32 R137, RZ, RZ, RZ ;  /* 0x000000ffff897224 */ /* 0x000fe200078e00ff */
[----:B------:R-:W-:Y:S02]  /*76e0*/  CS2R R146, SRZ ;  /* 0x0000000000927805 */ /* 0x000fe4000001ff00 */
[----:B------:R-:W-:Y:S02]  /*76f0*/  CS2R R144, SRZ ;  /* 0x0000000000907805 */ /* 0x000fe4000001ff00 */
[----:B------:R-:W-:Y:S01]  /*7700*/  ISETP.NE.U32.OR P5, PT, R0, 0x1, !P1 ;  /* 0x000000010000780c */ /* 0x000fe20004fa5470 */
[----:B------:R-:W-:Y:S01]  /*7710*/  IMAD.U32 R0, RZ, RZ, UR43 ;  /* 0x0000002bff007e24 */ /* 0x000fe2000f8e00ff */
[----:B------:R-:W-:Y:S02]  /*7720*/  CS2R R142, SRZ ;  /* 0x00000000008e7805 */ /* 0x000fe4000001ff00 */
[----:B------:R-:W-:Y:S02]  /*7730*/  CS2R R140, SRZ ;  /* 0x00000000008c7805 */ /* 0x000fe4000001ff00 */
[----:B------:R-:W-:Y:S02]  /*7740*/  P2R R194, PR, RZ, 0x20 ;  /* 0x00000020ffc27803 */ /* 0x000fe40000000000 */
[----:B------:R-:W-:Y:S02]  /*7750*/  CS2R R150, SRZ ;  /* 0x0000000000967805 */ /* 0x000fe4000001ff00 */
[----:B------:R-:W-:Y:S02]  /*7760*/  SHF.L.U32 R4, R0, 0x1f, RZ ;  /* 0x0000001f00047819 */ /* 0x000fe400000006ff */
[----:B------:R-:W-:Y:S02]  /*7770*/  CS2R R148, SRZ ;  /* 0x0000000000947805 */ /* 0x000fe4000001ff00 */
[----:B------:R-:W-:Y:S02]  /*7780*/  SEL R0, RZ, 0xffffffff, P3 ;  /* 0xffffffffff007807 */ /* 0x000fe40001800000 */
[----:B------:R-:W-:Y:S02]  /*7790*/  CS2R R154, SRZ ;  /* 0x00000000009a7805 */ /* 0x000fe4000001ff00 */
[----:B------:R-:W-:Y:S02]  /*77a0*/  CS2R R152, SRZ ;  /* 0x0000000000987805 */ /* 0x000fe4000001ff00 */
[----:B------:R-:W-:Y:S02]  /*77b0*/  CS2R R158, SRZ ;  /* 0x00000000009e7805 */ /* 0x000fe4000001ff00 */
[----:B------:R-:W-:Y:S02]  /*77c0*/  @P2 SEL R0, R5, R0, !P4 ;  /* 0x0000000005002207 */ /* 0x000fe40006000000 */
[----:B------:R-:W-:Y:S02]  /*77d0*/  CS2R R156, SRZ ;  /* 0x00000000009c7805 */ /* 0x000fe4000001ff00 */
[----:B------:R-:W-:Y:S02]  /*77e0*/  @P5 SHF.L.U32 R6, RZ, 0x1f, RZ ;  /* 0x0000001fff065819 */ /* 0x000fe400000006ff */
[----:B------:R-:W-:Y:S02]  /*77f0*/  CS2R R162, SRZ ;  /* 0x0000000000a27805 */ /* 0x000fe4000001ff00 */
[----:B------:R-:W-:Y:S02]  /*7800*/  ISETP.NE.AND P2, PT, RZ, UR43, PT ;  /* 0x0000002bff007c0c */ /* 0x000fe4000bf45270 */
[----:B------:R-:W-:Y:S01]  /*7810*/  CS2R R160, SRZ ;  /* 0x0000000000a07805 */ /* 0x000fe2000001ff00 */
[----:B------:R-:W1:Y:S01]  /*7820*/  @P5 SYNCS.PHASECHK.TRANS64.TRYWAIT P1, [UR44+0x30], R6 ;  /* 0x00003006ff0055a7 */ /* 0x000e62000802112c */
[----:B------:R-:W-:Y:S02]  /*7830*/  LOP3.LUT R0, R0, 0x1, RZ, 0xc0, !PT ;  /* 0x0000000100007812 */ /* 0x000fe400078ec0ff */
[----:B------:R-:W-:Y:S02]  /*7840*/  CS2R R166, SRZ ;  /* 0x0000000000a67805 */ /* 0x000fe4000001ff00 */
[----:B------:R-:W-:Y:S02]  /*7850*/  SEL R212, RZ, 0x60, P2 ;  /* 0x00000060ffd47807 */ /* 0x000fe40001000000 */
[----:B------:R-:W-:Y:S02]  /*7860*/  CS2R R164, SRZ ;  /* 0x0000000000a47805 */ /* 0x000fe4000001ff00 */
[----:B------:R-:W-:Y:S02]  /*7870*/  ISETP.NE.U32.AND P3, PT, R0, 0x1, PT ;  /* 0x000000010000780c */ /* 0x000fe40003f65070 */
[----:B------:R-:W-:Y:S02]  /*7880*/  CS2R R170, SRZ ;  /* 0x0000000000aa7805 */ /* 0x000fe4000001ff00 */
[----:B------:R-:W-:Y:S01]  /*7890*/  CS2R R168, SRZ ;  /* 0x0000000000a87805 */ /* 0x000fe2000001ff00 */
[----:B------:R-:W-:Y:S01]  /*78a0*/  IMAD.IADD R213, R131, 0x1, R212 ;  /* 0x0000000183d57824 */ /* 0x000fe200078e02d4 */
[----:B------:R-:W-:Y:S01]  /*78b0*/  P2R R199, PR, RZ, 0x8 ;  /* 0x00000008ffc77803 */ /* 0x000fe20000000000 */
[----:B------:R-:W-:Y:S02]  /*78c0*/  IMAD.IADD R196, R188, 0x1, R139 ;  /* 0x00000001bcc47824 */ /* 0x000fe400078e028b */
[----:B------:R-:W-:Y:S01]  /*78d0*/  VIADD R212, R212, UR52 ;  /* 0x00000034d4d47c36 */ /* 0x000fe20008000000 */
[----:B------:R-:W-:Y:S01]  /*78e0*/  SHF.R.U32.HI R0, RZ, 0x15, R213 ;  /* 0x00000015ff007819 */ /* 0x000fe200000116d5 */
[----:B------:R-:W-:Y:S01]  /*78f0*/  IMAD.IADD R195, R187, 0x1, R198 ;  /* 0x00000001bbc37824 */ /* 0x000fe200078e02c6 */
[----:B------:R3:W4:Y:S02]  /*7900*/  SYNCS.PHASECHK.TRANS64.TRYWAIT P0, [UR44+0xa0], R4 ;  /* 0x0000a004ff0075a7 */ /* 0x000724000800112c */
[----:B------:R-:W-:Y:S02]  /*7910*/  LOP3.LUT R200, R0, 0x3, RZ, 0xc0, !PT ;  /* 0x0000000300c87812 */ /* 0x000fe400078ec0ff */
[----:B-1----:R-:W-:Y:S01]  /*7920*/  @P5 SEL R138, RZ, 0x1, !P1 ;  /* 0x00000001ff8a5807 */ /* 0x002fe20004800000 */
[----:B---3--:R-:W-:Y:S06]  /*7930*/  @!P5 BRA `(.L_x_107) ;  /* 0x000000000088d947 */ /* 0x008fec0003800000 */
[----:B------:R-:W-:Y:S01]  /*7940*/  IMAD.MOV.U32 R147, RZ, RZ, RZ ;  /* 0x000000ffff937224 */ /* 0x000fe200078e00ff */
[----:B------:R-:W-:Y:S01]  /*7950*/  ISETP.NE.AND P1, PT, R138, RZ, PT ;  /* 0x000000ff8a00720c */ /* 0x000fe20003f25270 */
[----:B------:R-:W-:Y:S01]  /*7960*/  BSSY B0, `(.L_x_108) ;  /* 0x0000014000007945 */ /* 0x000fe20003800000 */
[----:B------:R-:W-:Y:S02]  /*7970*/  CS2R R170, SRZ ;  /* 0x0000000000aa7805 */ /* 0x000fe4000001ff00 */
        /* <DEDUP_REMOVED lines=13> */
[----:B------:R-:W-:Y:S01]  /*7a50*/  CS2R R144, SRZ ;  /* 0x0000000000907805 */ /* 0x000fe2000001ff00 */
[----:B------:R-:W-:Y:S06]  /*7a60*/  @P1 BRA `(.L_x_109) ;  /* 0x00000000000c1947 */ /* 0x000fec0003800000 */
[----:B------:R-:W-:Y:S04]  /*7a70*/  SHF.L.U32 R6, RZ, 0x1f, RZ ;  /* 0x0000001fff067819 */ /* 0x000fe800000006ff */
[----:B------:R-:W1:Y:S02]  /*7a80*/  SYNCS.PHASECHK.TRANS64.TRYWAIT P1, [UR44+0x30], R6 ;  /* 0x00003006ff0075a7 */ /* 0x000e64000802112c */
[----:B-1----:R-:W-:Y:S05]  /*7a90*/  @!P1 BRA `(.L_x_110) ;  /* 0x000000c000049947 */ /* 0x002fea0003800000 */
.L_x_109:
[----:B------:R-:W-:Y:S05]  /*7aa0*/  BSYNC B0 ;  /* 0x0000000000007941 */ /* 0x000fea0003800000 */
.L_x_108:
[----:B------:R-:W-:Y:S01]  /*7ab0*/  ISETP.NE.AND P1, PT, R199, RZ, PT ;  /* 0x000000ffc700720c */ /* 0x000fe20003f25270 */
[----:B------:R-:W-:Y:S11]  /*7ac0*/  HFMA2 R137, -RZ, RZ, 0, 5.9604644775390625e-08 ;  /* 0x00000001ff897431 */ /* 0x000ff600000001ff */
[----:B------:R-:W-:Y:S01]  /*7ad0*/  @!UPT UIADD3 URZ, UPT, UPT, URZ, URZ, URZ ;  /* 0x000000fffffff290 */ /* 0x000fe2000fffe0ff */
[----:B------:R3:W1:Y:S04]  /*7ae0*/  @P1 LDS.128 R168, [R188] ;  /* 0x00000000bca81984 */ /* 0x0006680000000c00 */
[----:B------:R3:W1:Y:S04]  /*7af0*/  @P1 LDS.128 R164, [R198+0x10] ;  /* 0x00001000c6a41984 */ /* 0x0006680000000c00 */
[----:B------:R3:W1:Y:S04]  /*7b00*/  @P1 LDS.128 R160, [R196+0x20] ;  /* 0x00002000c4a01984 */ /* 0x0006680000000c00 */
[----:B------:R3:W1:Y:S04]  /*7b10*/  @P1 LDS.128 R156, [R195+0x10] ;  /* 0x00001000c39c1984 */ /* 0x0006680000000c00 */
[----:B------:R3:W1:Y:S04]  /*7b20*/  @P1 LDS.128 R152, [R188+0x1000] ;  /* 0x00100000bc981984 */ /* 0x0006680000000c00 */
[----:B------:R3:W1:Y:S04]  /*7b30*/  @P1 LDS.128 R148, [R198+0x1010] ;  /* 0x00101000c6941984 */ /* 0x0006680000000c00 */
[----:B------:R3:W1:Y:S04]  /*7b40*/  @P1 LDS.128 R140, [R196+0x1020] ;  /* 0x00102000c48c1984 */ /* 0x0006680000000c00 */
[----:B------:R3:W1:Y:S02]  /*7b50*/  @P1 LDS.128 R144, [R195+0x1010] ;  /* 0x00101000c3901984 */ /* 0x0006640000000c00 */
.L_x_107:
[----:B------:R-:W-:Y:S05]  /*7b60*/  BSYNC B1 ;  /* 0x0000000000017941 */ /* 0x000fea0003800000 */
.L_x_106:
[----:B------:R-:W-:Y:S02]  /*7b70*/  ISETP.NE.AND P1, PT, R189, R200, PT ;  /* 0x000000c8bd00720c */ /* 0x000fe40003f25270 */
[----:B------:R-:W-:Y:S01]  /*7b80*/  MOV R55, RZ ;  /* 0x000000ff00377202 */ /* 0x000fe20000000f00 */
[----:B----4-:R-:W-:Y:S10]  /*7b90*/  @P0 BRA `(.L_x_111) ;  /* 0x0000000000080947 */ /* 0x010ff40003800000 */
[----:B------:R-:W4:Y:S02]  /*7ba0*/  SYNCS.PHASECHK.TRANS64.TRYWAIT P0, [UR44+0xa0], R4 ;  /* 0x0000a004ff0075a7 */ /* 0x000f24000800112c */
[----:B----4-:R-:W-:Y:S05]  /*7bb0*/  @!P0 BRA `(.L_x_112) ;  /* 0x000000bc00d48947 */ /* 0x010fea0003800000 */
.L_x_111:
[----:B------:R-:W-:Y:S01]  /*7bc0*/  IMAD.MOV.U32 R54, RZ, RZ, RZ ;  /* 0x000000ffff367224 */ /* 0x000fe200078e00ff */
        /* <DEDUP_REMOVED lines=32> */
[----:B------:R-:W-:Y:S11]  /*7dd0*/  LOP3.LUT P0, RZ, R0, 0x3, R177, 0x48, !PT ;  /* 0x0000000300ff7812 */ /* 0x000ff600078048b1 */
[----:B------:R-:W-:Y:S02]  /*7de0*/  @!UPT UIADD3 URZ, UPT, UPT, URZ, URZ, URZ ;  /* 0x000000fffffff290 */ /* 0x000fe4000fffe0ff */
[----:B------:R-:W-:Y:S05]  /*7df0*/  @!P0 BRA `(.L_x_114) ;  /* 0x0000000000408947 */ /* 0x000fea0003800000 */
[----:B------:R-:W4:Y:S01]  /*7e00*/  LDCU.64 UR8, c[0x4][0x70] ;  /* 0x01000e00ff0877ac */ /* 0x000f220008000a00 */
[----:B------:R-:W-:Y:S01]  /*7e10*/  MOV R15, 0x0 ;  /* 0x00000000000f7802 */ /* 0x000fe20000000f00 */
[----:B------:R-:W-:Y:S02]  /*7e20*/  HFMA2 R12, -RZ, RZ, 0, 5.9604644775390625e-08 ;  /* 0x00000001ff0c7431 */ /* 0x000fe400000001ff */
[----:B------:R-:W-:Y:S02]  /*7e30*/  IMAD.MOV.U32 R8, RZ, RZ, 0x192 ;  /* 0x00000192ff087424 */ /* 0x000fe400078e00ff */
[----:B------:R-:W-:Y:S01]  /*7e40*/  IMAD.MOV.U32 R13, RZ, RZ, RZ ;  /* 0x000000ffff0d7224 */ /* 0x000fe200078e00ff */
[----:B------:R-:W5:Y:S01]  /*7e50*/  LDCU.64 UR6, c[0x4][0x78] ;  /* 0x01000f00ff0677ac */ /* 0x000f620008000a00 */
[----:B------:R-:W2:Y:S01]  /*7e60*/  LDC.64 R14, c[0x4][R15] ;  /* 0x010000000f0e7b82 */ /* 0x000ea20000000a00 */
[----:B------:R-:W3:Y:S01]  /*7e70*/  LDCU.64 UR4, c[0x4][0x10] ;  /* 0x01000200ff0477ac */ /* 0x000ee20008000a00 */
[----:B----4-:R-:W-:Y:S01]  /*7e80*/  MOV R5, UR9 ;  /* 0x0000000900057c02 */ /* 0x010fe20008000f00 */
[----:B-1----:R-:W-:Y:S01]  /*7e90*/  IMAD.U32 R4, RZ, RZ, UR8 ;  /* 0x00000008ff047e24 */ /* 0x002fe2000f8e00ff */
[----:B-----5:R-:W-:Y:S01]  /*7ea0*/  MOV R7, UR7 ;  /* 0x0000000700077c02 */ /* 0x020fe20008000f00 */
[----:B------:R-:W-:Y:S01]  /*7eb0*/  IMAD.U32 R6, RZ, RZ, UR6 ;  /* 0x00000006ff067e24 */ /* 0x000fe2000f8e00ff */
[----:B---3--:R-:W-:Y:S01]  /*7ec0*/  MOV R11, UR5 ;  /* 0x00000005000b7c02 */ /* 0x008fe20008000f00 */
[----:B------:R-:W-:Y:S02]  /*7ed0*/  IMAD.U32 R10, RZ, RZ, UR4 ;  /* 0x00000004ff0a7e24 */ /* 0x000fe4000f8e00ff */
[----:B------:R-:W-:Y:S07]  /*7ee0*/  LEPC R20, `(.L_x_114) ;  /* 0x000000001014794e */ /* 0x000fee0000000000 */
[----:B--2---:R-:W-:Y:S05]  /*7ef0*/  CALL.ABS.NOINC R14 ;  /* 0x000000000e007343 */ /* 0x004fea0003c00000 */
.L_x_114:
[----:B------:R-:W-:Y:S05]  /*7f00*/  WARPSYNC.ALL ;  /* 0x0000000000007948 */ /* 0x000fea0003800000 */
[C---:B------:R-:W-:Y:S01]  /*7f10*/  R2UR UR4, R213.reuse ;  /* 0x00000000d50472ca */ /* 0x040fe200000e0000 */
[----:B------:R-:W-:Y:S05]  /*7f20*/  VIADD R0, R213, 0x80 ;  /* 0x00000080d5007836 */ /* 0x000fea0000000000 */
[----:B------:R-:W-:Y:S04]  /*7f30*/  SHF.R.U32.HI R0, RZ, 0x15, R0 ;  /* 0x00000015ff007819 */ /* 0x000fe80000011600 */
[----:B------:R-:W-:Y:S03]  /*7f40*/  LOP3.LUT P0, RZ, R0, 0x3, R177, 0x48, !PT ;  /* 0x0000000300ff7812 */ /* 0x000fe600078048b1 */
[----:B------:R-:W4:Y:S10]  /*7f50*/  LDTM.x32 R24, tmem[UR4] ;  /* 0x00000004001879ee */ /* 0x000f3400082c0000 */
[----:B----4-:R-:W-:Y:S05]  /*7f60*/  @!P0 BRA `(.L_x_115) ;  /* 0x0000000000408947 */ /* 0x010fea0003800000 */
        /* <DEDUP_REMOVED lines=16> */
.L_x_115:
[----:B------:R-:W-:Y:S05]  /*8070*/  WARPSYNC.ALL ;  /* 0x0000000000007948 */ /* 0x000fea0003800000 */
[----:B------:R-:W-:Y:S11]  /*8080*/  R2UR UR4, R213 ;  /* 0x00000000d50472ca */ /* 0x000ff600000e0000 */
[----:B------:R-:W-:Y:S02]  /*8090*/  @!UPT UIADD3 URZ, UPT, UPT, URZ, URZ, URZ ;  /* 0x000000fffffff290 */ /* 0x000fe4000fffe0ff */
[----:B------:R-:W4:Y:S02]  /*80a0*/  LDTM.x32 R56, tmem[UR4+0x80] ;  /* 0x00008004003879ee */ /* 0x000f2400082c0000 */
[----:B----4-:R-:W-:Y:S01]  /*80b0*/  NOP ;  /* 0x0000000000007918 */ /* 0x010fe20000000000 */
.L_x_113:
[----:B-1----:R-:W-:Y:S01]  /*80c0*/  SHF.L.U32 R132, R168, 0x10, RZ ;  /* 0x00000010a8847819 */ /* 0x002fe200000006ff */
[----:B--2---:R-:W-:Y:S01]  /*80d0*/  FMUL R0, R130, R24 ;  /* 0x0000001882007220 */ /* 0x004fe20000400000 */
[----:B------:R-:W-:Y:S01]  /*80e0*/  LOP3.LUT R134, R168, 0xffff0000, RZ, 0xc0, !PT ;  /* 0xffff0000a8867812 */ /* 0x000fe200078ec0ff */
[C---:B------:R-:W-:Y:S01]  /*80f0*/  FMUL R3, R130.reuse, R25 ;  /* 0x0000001982037220 */ /* 0x040fe20000400000 */
[----:B------:R-:W-:Y:S01]  /*8100*/  SHF.L.U32 R135, R169, 0x10, RZ ;  /* 0x00000010a9877819 */ /* 0x000fe200000006ff */
[----:B------:R-:W-:Y:S01]  /*8110*/  FMUL R4, R130, R26 ;  /* 0x0000001a82047220 */ /* 0x000fe20000400000 */
[----:B------:R-:W-:Y:S01]  /*8120*/  LOP3.LUT R136, R165, 0xffff0000, RZ, 0xc0, !PT ;  /* 0xffff0000a5887812 */ /* 0x000fe200078ec0ff */
[----:B------:R-:W-:Y:S01]  /*8130*/  FFMA R0, R133, R132, R0 ;  /* 0x0000008485007223 */ /* 0x000fe20000000000 */
[----:B------:R-:W-:Y:S01]  /*8140*/  LOP3.LUT R132, R169, 0xffff0000, RZ, 0xc0, !PT ;  /* 0xffff0000a9847812 */ /* 0x000fe200078ec0ff */
[C---:B------:R-:W-:Y:S01]  /*8150*/  FFMA R3, R133.reuse, R134, R3 ;  /* 0x0000008685037223 */ /* 0x040fe20000000003 */
[C---:B------:R-:W-:Y:S01]  /*8160*/  LOP3.LUT R134, R170.reuse, 0xffff0000, RZ, 0xc0, !PT ;  /* 0xffff0000aa867812 */ /* 0x040fe200078ec0ff */
[----:B------:R-:W-:Y:S01]  /*8170*/  FFMA R4, R133, R135, R4 ;  /* 0x0000008785047223 */ /* 0x000fe20000000004 */
[----:B------:R-:W-:Y:S01]  /*8180*/  SHF.L.U32 R135, R170, 0x10, RZ ;  /* 0x00000010aa877819 */ /* 0x000fe200000006ff */
[C---:B------:R-:W-:Y:S01]  /*8190*/  FMUL R5, R130.reuse, R27 ;  /* 0x0000001b82057220 */ /* 0x040fe20000400000 */
[----:B------:R-:W-:Y:S01]  /*81a0*/  ISETP.NE.AND P0, PT, R189, R200, PT ;  /* 0x000000c8bd00720c */ /* 0x000fe20003f05270 */
[C---:B------:R-:W-:Y:S01]  /*81b0*/  FMUL R6, R130.reuse, R28 ;  /* 0x0000001c82067220 */ /* 0x040fe20000400000 */
[----:B------:R-:W-:Y:S01]  /*81c0*/  F2FP.BF16.F32.PACK_AB R200, R3, R0 ;  /* 0x0000000003c8723e */ /* 0x000fe200000010ff */
[C---:B------:R-:W-:Y:S01]  /*81d0*/  FMUL R7, R130.reuse, R29 ;  /* 0x0000001d82077220 */ /* 0x040fe20000400000 */
[----:B------:R-:W-:Y:S01]  /*81e0*/  ISETP.NE.AND P1, PT, R189, RZ, PT ;  /* 0x000000ffbd00720c */ /* 0x000fe20003f25270 */
[----:B------:R-:W-:Y:S01]  /*81f0*/  FFMA R5, R133, R132, R5 ;  /* 0x0000008485057223 */ /* 0x000fe20000000005 */
[----:B------:R-:W-:Y:S01]  /*8200*/  SHF.L.U32 R132, R171, 0x10, RZ ;  /* 0x00000010ab847819 */ /* 0x000fe200000006ff */
[----:B------:R-:W-:Y:S01]  /*8210*/  FFMA R6, R133, R135, R6 ;  /* 0x0000008785067223 */ /* 0x000fe20000000006 */
[----:B------:R-:W-:Y:S01]  /*8220*/  SHF.L.U32 R135, R165, 0x10, RZ ;  /* 0x00000010a5877819 */ /* 0x000fe200000006ff */
[----:B------:R-:W-:Y:S01]  /*8230*/  FFMA R7, R133, R134, R7 ;  /* 0x0000008685077223 */ /* 0x000fe20000000007 */
[----:B------:R-:W-:Y:S01]  /*8240*/  LOP3.LUT R134, R171, 0xffff0000, RZ, 0xc0, !PT ;  /* 0xffff0000ab867812 */ /* 0x000fe200078ec0ff */
[C---:B------:R-:W-:Y:S01]  /*8250*/  FMUL R8, R130.reuse, R30 ;  /* 0x0000001e82087220 */ /* 0x040fe20000400000 */
[----:B------:R-:W-:Y:S01]  /*8260*/  F2FP.BF16.F32.PACK_AB R201, R5, R4 ;  /* 0x0000000405c9723e */ /* 0x000fe200000010ff */
[----:B------:R-:W-:Y:S01]  /*8270*/  FMUL R9, R130, R31 ;  /* 0x0000001f82097220 */ /* 0x000fe20000400000 */
[----:B------:R-:W-:Y:S01]  /*8280*/  F2FP.BF16.F32.PACK_AB R202, R7, R6 ;  /* 0x0000000607ca723e */ /* 0x000fe200000010ff */
[C---:B------:R-:W-:Y:S01]  /*8290*/  FFMA R8, R133.reuse, R132, R8 ;  /* 0x0000008485087223 */ /* 0x040fe20000000008 */
[C---:B------:R-:W-:Y:S01]  /*82a0*/  SHF.L.U32 R132, R164.reuse, 0x10, RZ ;  /* 0x00000010a4847819 */ /* 0x040fe200000006ff */
[----:B------:R-:W-:Y:S01]  /*82b0*/  FFMA R9, R133, R134, R9 ;  /* 0x0000008685097223 */ /* 0x000fe20000000009 */
[----:B------:R-:W-:Y:S01]  /*82c0*/  LOP3.LUT R134, R164, 0xffff0000, RZ, 0xc0, !PT ;  /* 0xffff0000a4867812 */ /* 0x000fe200078ec0ff */
[C---:B------:R-:W-:Y:S01]  /*82d0*/  FMUL R10, R130.reuse, R32 ;  /* 0x00000020820a7220 */ /* 0x040fe20000400000 */
[C---:B------:R-:W-:Y:S01]  /*82e0*/  FMUL R11, R130.reuse, R33 ;  /* 0x00000021820b7220 */ /* 0x040fe20000400000 */
        /* <DEDUP_REMOVED lines=10> */
[----:B------:R-:W-:Y:S01]  /*8390*/  FFMA R12, R133, R135, R12 ;  /* 0x00000087850c7223 */ /* 0x000fe2000000000c */
[----:B------:R-:W-:Y:S01]  /*83a0*/  SHF.L.U32 R135, R167, 0x10, RZ ;  /* 0x00000010a7877819 */ /* 0x000fe200000006ff */
[----:B------:R-:W-:Y:S01]  /*83b0*/  FFMA R13, R133, R136, R13 ;  /* 0x00000088850d7223 */ /* 0x000fe2000000000d */
[----:B------:R-:W-:Y:S01]  /*83c0*/  LOP3.LUT R136, R167, 0xffff0000, RZ, 0xc0, !PT ;  /* 0xffff0000a7887812 */ /* 0x000fe200078ec0ff */
[----:B------:R-:W-:Y:S01]  /*83d0*/  FFMA R14, R133, R132, R14 ;  /* 0x00000084850e7223 */ /* 0x000fe2000000000e */
[----:B------:R-:W-:Y:S01]  /*83e0*/  SHF.L.U32 R132, R160, 0x10, RZ ;  /* 0x00000010a0847819 */ /* 0x000fe200000006ff */
[----:B------:R-:W-:Y:S01]  /*83f0*/  FMUL R16, R130, R38 ;  /* 0x0000002682107220 */ /* 0x000fe20000400000 */
[----:B------:R-:W-:Y:S01]  /*8400*/  F2FP.BF16.F32.PACK_AB R205, R13, R12 ;  /* 0x0000000c0dcd723e */ /* 0x000fe200000010ff */
[----:B------:R-:W-:Y:S01]  /*8410*/  FFMA R15, R133, R134, R15 ;  /* 0x00000086850f7223 */ /* 0x000fe2000000000f */
[----:B------:R-:W-:Y:S01]  /*8420*/  LOP3.LUT R134, R160, 0xffff0000, RZ, 0xc0, !PT ;  /* 0xffff0000a0867812 */ /* 0x000fe200078ec0ff */
[C---:B------:R-:W-:Y:S01]  /*8430*/  FMUL R17, R130.reuse, R39 ;  /* 0x0000002782117220 */ /* 0x040fe20000400000 */
[C---:B------:R-:W-:Y:S01]  /*8440*/  FMUL R18, R130.reuse, R40 ;  /* 0x0000002882127220 */ /* 0x040fe20000400000 */
[----:B------:R-:W-:Y:S01]  /*8450*/  FMUL R19, R130, R41 ;  /* 0x0000002982137220 */ /* 0x000fe20000400000 */
[----:B------:R-:W-:Y:S01]  /*8460*/  F2FP.BF16.F32.PACK_AB R206, R15, R14 ;  /* 0x0000000e0fce723e */ /* 0x000fe200000010ff */
[C---:B------:R-:W-:Y:S01]  /*8470*/  FFMA R16, R133.reuse, R135, R16 ;  /* 0x0000008785107223 */ /* 0x040fe20000000010 */
[----:B------:R-:W-:Y:S01]  /*8480*/  SHF.L.U32 R135, R162, 0x10, RZ ;  /* 0x00000010a2877819 */ /* 0x000fe200000006ff */
[----:B------:R-:W-:Y:S01]  /*8490*/  FFMA R17, R133, R136, R17 ;  /* 0x0000008885117223 */ /* 0x000fe20000000011 */
[----:B------:R-:W-:Y:S01]  /*84a0*/  LOP3.LUT R136, R159, 0xffff0000, RZ, 0xc0, !PT ;  /* 0xffff00009f887812 */ /* 0x000fe200078ec0ff */
[----:B------:R-:W-:Y:S01]  /*84b0*/  FFMA R18, R133, R132, R18 ;  /* 0x0000008485127223 */ /* 0x000fe20000000012 */
[----:B------:R-:W-:Y:S01]  /*84c0*/  SHF.L.U32 R132, R161, 0x10, RZ ;  /* 0x00000010a1847819 */ /* 0x000fe200000006ff */
[----:B------:R-:W-:Y:S01]  /*84d0*/  FFMA R19, R133, R134, R19 ;  /* 0x0000008685137223 */ /* 0x000fe20000000013 */
[----:B------:R-:W-:Y:S01]  /*84e0*/  LOP3.LUT R134, R161, 0xffff0000, RZ, 0xc0, !PT ;  /* 0xffff0000a1867812 */ /* 0x000fe200078ec0ff */
[C---:B------:R-:W-:Y:S01]  /*84f0*/  FMUL R20, R130.reuse, R42 ;  /* 0x0000002a82147220 */ /* 0x040fe20000400000 */
[----:B------:R-:W-:Y:S01]  /*8500*/  F2FP.BF16.F32.PACK_AB R207, R17, R16 ;  /* 0x0000001011cf723e */ /* 0x000fe200000010ff */
[C---:B------:R-:W-:Y:S01]  /*8510*/  FMUL R21, R130.reuse, R43 ;  /* 0x0000002b82157220 */ /* 0x040fe20000400000 */
[----:B------:R-:W-:Y:S01]  /*8520*/  FMUL R22, R130, R44 ;  /* 0x0000002c82167220 */ /* 0x000fe20000400000 */
[C---:B------:R-:W-:Y:S01]  /*8530*/  FFMA R20, R133.reuse, R132, R20 ;  /* 0x0000008485147223 */ /* 0x040fe20000000014 */
[----:B------:R-:W-:Y:S01]  /*8540*/  LOP3.LUT R132, R162, 0xffff0000, RZ, 0xc0, !PT ;  /* 0xffff0000a2847812 */ /* 0x000fe200078ec0ff */
[----:B------:R-:W-:Y:S01]  /*8550*/  FFMA R21, R133, R134, R21 ;  /* 0x0000008685157223 */ /* 0x000fe20000000015 */
[----:B------:R-:W-:Y:S01]  /*8560*/  LOP3.LUT R134, R163, 0xffff0000, RZ, 0xc0, !PT ;  /* 0xffff0000a3867812 */ /* 0x000fe200078ec0ff */
[----:B------:R-:W-:Y:S01]  /*8570*/  FFMA R22, R133, R135, R22 ;  /* 0x0000008785167223 */ /* 0x000fe20000000016 */
[----:B------:R-:W-:Y:S01]  /*8580*/  SHF.L.U32 R135, R163, 0x10, RZ ;  /* 0x00000010a3877819 */ /* 0x000fe200000006ff */
[C---:B------:R-:W-:Y:S01]  /*8590*/  FMUL R23, R130.reuse, R45 ;  /* 0x0000002d82177220 */ /* 0x040fe20000400000 */
[C---:B------:R-:W-:Y:S01]  /*85a0*/  FMUL R88, R130.reuse, R46 ;  /* 0x0000002e82587220 */ /* 0x040fe20000400000 */
[C---:B------:R-:W-:Y:S01]  /*85b0*/  FMUL R89, R130.reuse, R47 ;  /* 0x0000002f82597220 */ /* 0x040fe20000400000 */
[----:B------:R-:W-:Y:S01]  /*85c0*/  FMUL R90, R130, R48 ;  /* 0x00000030825a7220 */ /* 0x000fe20000400000 */
[C---:B------:R-:W-:Y:S01]  /*85d0*/  FFMA R23, R133.reuse, R132, R23 ;  /* 0x0000008485177223 */ /* 0x040fe20000000017 */
[C---:B------:R-:W-:Y:S01]  /*85e0*/  SHF.L.U32 R132, R156.reuse, 0x10, RZ ;  /* 0x000000109c847819 */ /* 0x040fe200000006ff */
[----:B------:R-:W-:Y:S01]  /*85f0*/  FFMA R88, R133, R135, R88 ;  /* 0x0000008785587223 */ /* 0x000fe20000000058 */
[----:B------:R-:W-:Y:S01]  /*8600*/  SHF.L.U32 R135, R159, 0x10, RZ ;  /* 0x000000109f877819 */ /* 0x000fe200000006ff */
[C---:B------:R-:W-:Y:S01]  /*8610*/  FFMA R89, R133.reuse, R134, R89 ;  /* 0x0000008685597223 */ /* 0x040fe20000000059 */
[----:B------:R-:W-:Y:S01]  /*8620*/  LOP3.LUT R134, R156, 0xffff0000, RZ, 0xc0, !PT ;  /* 0xffff00009c867812 */ /* 0x000fe200078ec0ff */
[C---:B------:R-:W-:Y:S01]  /*8630*/  FMUL R91, R130.reuse, R49 ;  /* 0x00000031825b7220 */ /* 0x040fe20000400000 */
[----:B------:R-:W-:Y:S01]  /*8640*/  FFMA R90, R133, R132, R90 ;  /* 0x00000084855a7223 */ /* 0x000fe2000000005a */
[----:B------:R-:W-:Y:S01]  /*8650*/  SHF.L.U32 R132, R157, 0x10, RZ ;  /* 0x000000109d847819 */ /* 0x000fe200000006ff */
[C---:B------:R-:W-:Y:S01]  /*8660*/  FMUL R92, R130.reuse, R50 ;  /* 0x00000032825c7220 */ /* 0x040fe20000400000 */
[----:B------:R-:W-:Y:S01]  /*8670*/  FFMA R91, R133, R134, R91 ;  /* 0x00000086855b7223 */ /* 0x000fe2000000005b */
[----:B------:R-:W-:Y:S01]  /*8680*/  LOP3.LUT R134, R157, 0xffff0000, RZ, 0xc0, !PT ;  /* 0xffff00009d867812 */ /* 0x000fe200078ec0ff */
[----:B------:R-:W-:Y:S01]  /*8690*/  FMUL R93, R130, R51 ;  /* 0x00000033825d7220 */ /* 0x000fe20000400000 */
[----:B------:R1:W-:Y:S01]  /*86a0*/  @!P0 STS.128 [R188], R200 ;  /* 0x000000c8bc008388 */ /* 0x0003e20000000c00 */
[C---:B------:R-:W-:Y:S01]  /*86b0*/  FFMA R92, R133.reuse, R132, R92 ;  /* 0x00000084855c7223 */ /* 0x040fe2000000005c */
[----:B------:R-:W-:Y:S01]  /*86c0*/  SHF.L.U32 R132, R158, 0x10, RZ ;  /* 0x000000109e847819 */ /* 0x000fe200000006ff */
[----:B------:R-:W-:Y:S01]  /*86d0*/  FMUL R94, R130, R52 ;  /* 0x00000034825e7220 */ /* 0x000fe20000400000 */
[C---:B------:R-:W-:Y:S01]  /*86e0*/  FFMA R93, R133.reuse, R134, R93 ;  /* 0x00000086855d7223 */ /* 0x040fe2000000005d */
[----:B------:R-:W-:Y:S01]  /*86f0*/  LOP3.LUT R134, R158, 0xffff0000, RZ, 0xc0, !PT ;  /* 0xffff00009e867812 */ /* 0x000fe200078ec0ff */
[----:B------:R-:W-:Y:S01]  /*8700*/  FMUL R95, R130, R53 ;  /* 0x00000035825f7220 */ /* 0x000fe20000400000 */
[C---:B------:R-:W-:Y:S01]  /*8710*/  FFMA R94, R133.reuse, R132, R94 ;  /* 0x00000084855e7223 */ /* 0x040fe2000000005e */
[----:B------:R-:W-:Y:S01]  /*8720*/  SHF.L.U32 R132, R152, 0x10, RZ ;  /* 0x0000001098847819 */ /* 0x000fe200000006ff */
[C---:B------:R-:W-:Y:S01]  /*8730*/  FMUL R96, R130.reuse, R54 ;  /* 0x0000003682607220 */ /* 0x040fe20000400000 */
[C---:B------:R-:W-:Y:S01]  /*8740*/  FMUL R97, R130.reuse, R55 ;  /* 0x0000003782617220 */ /* 0x040fe20000400000 */
[----:B------:R2:W-:Y:S01]  /*8750*/  @!P0 STS.128 [R198+0x10], R204 ;  /* 0x000010ccc6008388 */ /* 0x0005e20000000c00 */
[----:B------:R-:W-:Y:S01]  /*8760*/  FMUL R98, R130, R56 ;  /* 0x0000003882627220 */ /* 0x000fe20000400000 */
[C---:B------:R-:W-:Y:S01]  /*8770*/  FFMA R95, R133.reuse, R134, R95 ;  /* 0x00000086855f7223 */ /* 0x040fe2000000005f */
[----:B------:R-:W-:Y:S01]  /*8780*/  LOP3.LUT R134, R154, 0xffff0000, RZ, 0xc0, !PT ;  /* 0xffff00009a867812 */ /* 0x000fe200078ec0ff */
[----:B------:R-:W-:Y:S01]  /*8790*/  FFMA R96, R133, R135, R96 ;  /* 0x0000008785607223 */ /* 0x000fe20000000060 */
[----:B------:R-:W-:Y:S01]  /*87a0*/  SHF.L.U32 R135, R153, 0x10, RZ ;  /* 0x0000001099877819 */ /* 0x000fe200000006ff */
[----:B------:R-:W-:Y:S01]  /*87b0*/  FFMA R97, R133, R136, R97 ;  /* 0x0000008885617223 */ /* 0x000fe20000000061 */
[----:B------:R-:W-:Y:S01]  /*87c0*/  LOP3.LUT R136, R145, 0xffff0000, RZ, 0xc0, !PT ;  /* 0xffff000091887812 */ /* 0x000fe200078ec0ff */
[C---:B------:R-:W-:Y:S01]  /*87d0*/  FFMA R98, R133.reuse, R132, R98 ;  /* 0x0000008485627223 */ /* 0x040fe20000000062 */
[----:B------:R-:W-:Y:S01]  /*87e0*/  LOP3.LUT R132, R152, 0xffff0000, RZ, 0xc0, !PT ;  /* 0xffff000098847812 */ /* 0x000fe200078ec0ff */
[C---:B------:R-:W-:Y:S01]  /*87f0*/  FMUL R99, R130.reuse, R57 ;  /* 0x0000003982637220 */ /* 0x040fe20000400000 */
[C---:B------:R-:W-:Y:S01]  /*8800*/  FMUL R100, R130.reuse, R58 ;  /* 0x0000003a82647220 */ /* 0x040fe20000400000 */
[C---:B------:R-:W-:Y:S01]  /*8810*/  FMUL R101, R130.reuse, R59 ;  /* 0x0000003b82657220 */ /* 0x040fe20000400000 */
[----:B------:R-:W-:Y:S01]  /*8820*/  FMUL R102, R130, R60 ;  /* 0x0000003c82667220 */ /* 0x000fe20000400000 */
[----:B------:R-:W-:Y:S01]  /*8830*/  FFMA R99, R133, R132, R99 ;  /* 0x0000008485637223 */ /* 0x000fe20000000063 */
[----:B------:R-:W-:Y:S01]  /*8840*/  LOP3.LUT R132, R153, 0xffff0000, RZ, 0xc0, !PT ;  /* 0xffff000099847812 */ /* 0x000fe200078ec0ff */
[----:B------:R-:W-:Y:S01]  /*8850*/  FFMA R100, R133, R135, R100 ;  /* 0x0000008785647223 */ /* 0x000fe20000000064 */
[----:B------:R-:W-:Y:S01]  /*8860*/  SHF.L.U32 R135, R154, 0x10, RZ ;  /* 0x000000109a877819 */ /* 0x000fe200000006ff */
[C---:B------:R-:W-:Y:S01]  /*8870*/  FMUL R103, R130.reuse, R61 ;  /* 0x0000003d82677220 */ /* 0x040fe20000400000 */
[C---:B------:R-:W-:Y:S01]  /*8880*/  FMUL R104, R130.reuse, R62 ;  /* 0x0000003e82687220 */ /* 0x040fe20000400000 */
[----:B-1----:R-:W-:Y:S01]  /*8890*/  F2FP.BF16.F32.PACK_AB R200, R19, R18 ;  /* 0x0000001213c8723e */ /* 0x002fe200000010ff */
[----:B------:R-:W-:Y:S01]  /*88a0*/  FFMA R101, R133, R132, R101 ;  /* 0x0000008485657223 */ /* 0x000fe20000000065 */
[----:B------:R-:W-:Y:S01]  /*88b0*/  SHF.L.U32 R132, R155, 0x10, RZ ;  /* 0x000000109b847819 */ /* 0x000fe200000006ff */
[----:B------:R-:W-:Y:S01]  /*88c0*/  FFMA R102, R133, R135, R102 ;  /* 0x0000008785667223 */ /* 0x000fe20000000066 */
[----:B------:R-:W-:Y:S01]  /*88d0*/  F2FP.BF16.F32.PACK_AB R201, R21, R20 ;  /* 0x0000001415c9723e */ /* 0x000fe200000010ff */
[----:B------:R-:W-:Y:S01]  /*88e0*/  FFMA R103, R133, R134, R103 ;  /* 0x0000008685677223 */ /* 0x000fe20000000067 */
[----:B------:R-:W-:Y:S01]  /*88f0*/  LOP3.LUT R134, R155, 0xffff0000, RZ, 0xc0, !PT ;  /* 0xffff00009b867812 */ /* 0x000fe200078ec0ff */
[----:B------:R-:W-:Y:S01]  /*8900*/  FMUL R105, R130, R63 ;  /* 0x0000003f82697220 */ /* 0x000fe20000400000 */
[----:B------:R-:W-:Y:S01]  /*8910*/  F2FP.BF16.F32.PACK_AB R202, R23, R22 ;  /* 0x0000001617ca723e */ /* 0x000fe200000010ff */
[----:B------:R-:W-:Y:S01]  /*8920*/  FFMA R104, R133, R132, R104 ;  /* 0x0000008485687223 */ /* 0x000fe20000000068 */
[----:B------:R-:W-:Y:S01]  /*8930*/  F2FP.BF16.F32.PACK_AB R203, R89, R88 ;  /* 0x0000005859cb723e */ /* 0x000fe200000010ff */
[----:B------:R-:W-:Y:S01]  /*8940*/  FFMA R105, R133, R134, R105 ;  /* 0x0000008685697223 */ /* 0x000fe20000000069 */
[----:B------:R-:W-:Y:S01]  /*8950*/  SHF.L.U32 R132, R148, 0x10, RZ ;  /* 0x0000001094847819 */ /* 0x000fe200000006ff */
[----:B------:R-:W-:Y:S01]  /*8960*/  FMUL R106, R130, R64 ;  /* 0x00000040826a7220 */ /* 0x000fe20000400000 */
[----:B------:R-:W-:Y:S01]  /*8970*/  LOP3.LUT R134, R148, 0xffff0000, RZ, 0xc0, !PT ;  /* 0xffff000094867812 */ /* 0x000fe200078ec0ff */
[----:B------:R1:W-:Y:S01]  /*8980*/  @!P0 STS.128 [R196+0x20], R200 ;  /* 0x000020c8c4008388 */ /* 0x0003e20000000c00 */
[----:B------:R-:W-:Y:S01]  /*8990*/  SHF.L.U32 R135, R149, 0x10, RZ ;  /* 0x0000001095877819 */ /* 0x000fe200000006ff */
[C---:B------:R-:W-:Y:S01]  /*89a0*/  FMUL R107, R130.reuse, R65 ;  /* 0x00000041826b7220 */ /* 0x040fe20000400000 */
[----:B--2---:R-:W-:Y:S01]  /*89b0*/  F2FP.BF16.F32.PACK_AB R204, R91, R90 ;  /* 0x0000005a5bcc723e */ /* 0x004fe200000010ff */
[C---:B------:R-:W-:Y:S01]  /*89c0*/  FMUL R108, R130.reuse, R66 ;  /* 0x00000042826c7220 */ /* 0x040fe20000400000 */
[----:B------:R-:W-:Y:S01]  /*89d0*/  F2FP.BF16.F32.PACK_AB R205, R93, R92 ;  /* 0x0000005c5dcd723e */ /* 0x000fe200000010ff */
[----:B------:R-:W-:Y:S01]  /*89e0*/  FFMA R106, R133, R132, R106 ;  /* 0x00000084856a7223 */ /* 0x000fe2000000006a */
[----:B------:R-:W-:Y:S01]  /*89f0*/  F2FP.BF16.F32.PACK_AB R206, R95, R94 ;  /* 0x0000005e5fce723e */ /* 0x000fe200000010ff */
[----:B------:R-:W-:Y:S01]  /*8a00*/  FFMA R107, R133, R134, R107 ;  /* 0x00000086856b7223 */ /* 0x000fe2000000006b */
[----:B------:R-:W-:Y:S01]  /*8a10*/  F2FP.BF16.F32.PACK_AB R207, R97, R96 ;  /* 0x0000006061cf723e */ /* 0x000fe200000010ff */
[----:B------:R-:W-:Y:S01]  /*8a20*/  FFMA R108, R133, R135, R108 ;  /* 0x00000087856c7223 */ /* 0x000fe2000000006c */
[----:B------:R-:W-:Y:S01]  /*8a30*/  LOP3.LUT R132, R149, 0xffff0000, RZ, 0xc0, !PT ;  /* 0xffff000095847812 */ /* 0x000fe200078ec0ff */
[----:B------:R-:W-:Y:S01]  /*8a40*/  FMUL R109, R130, R67 ;  /* 0x00000043826d7220 */ /* 0x000fe20000400000 */
[C---:B------:R-:W-:Y:S01]  /*8a50*/  SHF.L.U32 R135, R150.reuse, 0x10, RZ ;  /* 0x0000001096877819 */ /* 0x040fe200000006ff */
[----:B------:R2:W-:Y:S01]  /*8a60*/  @!P0 STS.128 [R195+0x10], R204 ;  /* 0x000010ccc3008388 */ /* 0x0005e20000000c00 */
[----:B------:R-:W-:Y:S01]  /*8a70*/  LOP3.LUT R134, R150, 0xffff0000, RZ, 0xc0, !PT ;  /* 0xffff000096867812 */ /* 0x000fe200078ec0ff */
[C---:B------:R-:W-:Y:S01]  /*8a80*/  FMUL R110, R130.reuse, R68 ;  /* 0x00000044826e7220 */ /* 0x040fe20000400000 */
[C---:B------:R-:W-:Y:S01]  /*8a90*/  FMUL R111, R130.reuse, R69 ;  /* 0x00000045826f7220 */ /* 0x040fe20000400000 */
[----:B------:R-:W-:Y:S01]  /*8aa0*/  FFMA R109, R133, R132, R109 ;  /* 0x00000084856d7223 */ /* 0x000fe2000000006d */
[----:B------:R-:W-:Y:S01]  /*8ab0*/  SHF.L.U32 R132, R151, 0x10, RZ ;  /* 0x0000001097847819 */ /* 0x000fe200000006ff */
[----:B------:R-:W-:Y:S01]  /*8ac0*/  FFMA R110, R133, R135, R110 ;  /* 0x00000087856e7223 */ /* 0x000fe2000000006e */
[----:B------:R-:W-:Y:S01]  /*8ad0*/  SHF.L.U32 R135, R141, 0x10, RZ ;  /* 0x000000108d877819 */ /* 0x000fe200000006ff */
[----:B------:R-:W-:Y:S01]  /*8ae0*/  FFMA R111, R133, R134, R111 ;  /* 0x00000086856f7223 */ /* 0x000fe2000000006f */
[----:B------:R-:W-:Y:S01]  /*8af0*/  LOP3.LUT R134, R151, 0xffff0000, RZ, 0xc0, !PT ;  /* 0xffff000097867812 */ /* 0x000fe200078ec0ff */
[C---:B------:R-:W-:Y:S01]  /*8b00*/  FMUL R112, R130.reuse, R70 ;  /* 0x0000004682707220 */ /* 0x040fe20000400000 */
[C---:B------:R-:W-:Y:S01]  /*8b10*/  FMUL R113, R130.reuse, R71 ;  /* 0x0000004782717220 */ /* 0x040fe20000400000 */
[C---:B------:R-:W-:Y:S01]  /*8b20*/  FMUL R114, R130.reuse, R72 ;  /* 0x0000004882727220 */ /* 0x040fe20000400000 */
[----:B------:R-:W-:Y:S01]  /*8b30*/  FMUL R115, R130, R73 ;  /* 0x0000004982737220 */ /* 0x000fe20000400000 */
[C---:B------:R-:W-:Y:S01]  /*8b40*/  FFMA R112, R133.reuse, R132, R112 ;  /* 0x0000008485707223 */ /* 0x040fe20000000070 */
[C---:B------:R-:W-:Y:S01]  /*8b50*/  SHF.L.U32 R132, R140.reuse, 0x10, RZ ;  /* 0x000000108c847819 */ /* 0x040fe200000006ff */
[----:B------:R-:W-:Y:S01]  /*8b60*/  FFMA R113, R133, R134, R113 ;  /* 0x0000008685717223 */ /* 0x000fe20000000071 */
[----:B------:R-:W-:Y:S01]  /*8b70*/  LOP3.LUT R134, R140, 0xffff0000, RZ, 0xc0, !PT ;  /* 0xffff00008c867812 */ /* 0x000fe200078ec0ff */
[----:B------:R-:W-:Y:S01]  /*8b80*/  FMUL R116, R130, R74 ;  /* 0x0000004a82747220 */ /* 0x000fe20000400000 */
[----:B-1----:R-:W-:Y:S01]  /*8b90*/  F2FP.BF16.F32.PACK_AB R200, R99, R98 ;  /* 0x0000006263c8723e */ /* 0x002fe200000010ff */
[----:B------:R-:W-:Y:S01]  /*8ba0*/  FFMA R114, R133, R132, R114 ;  /* 0x0000008485727223 */ /* 0x000fe20000000072 */
[----:B------:R-:W-:Y:S01]  /*8bb0*/  LOP3.LUT R132, R141, 0xffff0000, RZ, 0xc0, !PT ;  /* 0xffff00008d847812 */ /* 0x000fe200078ec0ff */
[C---:B------:R-:W-:Y:S01]  /*8bc0*/  FFMA R115, R133.reuse, R134, R115 ;  /* 0x0000008685737223 */ /* 0x040fe20000000073 */
[C---:B------:R-:W-:Y:S01]  /*8bd0*/  LOP3.LUT R134, R142.reuse, 0xffff0000, RZ, 0xc0, !PT ;  /* 0xffff00008e867812 */ /* 0x040fe200078ec0ff */
[----:B------:R-:W-:Y:S01]  /*8be0*/  FFMA R116, R133, R135, R116 ;  /* 0x0000008785747223 */ /* 0x000fe20000000074 */
[----:B------:R-:W-:Y:S01]  /*8bf0*/  SHF.L.U32 R135, R142, 0x10, RZ ;  /* 0x000000108e877819 */ /* 0x000fe200000006ff */
[C---:B------:R-:W-:Y:S01]  /*8c00*/  FMUL R117, R130.reuse, R75 ;  /* 0x0000004b82757220 */ /* 0x040fe20000400000 */
[----:B------:R-:W-:Y:S01]  /*8c10*/  F2FP.BF16.F32.PACK_AB R201, R101, R100 ;  /* 0x0000006465c9723e */ /* 0x000fe200000010ff */
[C---:B------:R-:W-:Y:S01]  /*8c20*/  FMUL R118, R130.reuse, R76 ;  /* 0x0000004c82767220 */ /* 0x040fe20000400000 */
[----:B------:R-:W-:Y:S01]  /*8c30*/  F2FP.BF16.F32.PACK_AB R202, R103, R102 ;  /* 0x0000006667ca723e */ /* 0x000fe200000010ff */
[C---:B------:R-:W-:Y:S01]  /*8c40*/  FMUL R119, R130.reuse, R77 ;  /* 0x0000004d82777220 */ /* 0x040fe20000400000 */
[C---:B------:R-:W-:Y:S01]  /*8c50*/  FFMA R117, R133.reuse, R132, R117 ;  /* 0x0000008485757223 */ /* 0x040fe20000000075 */
[----:B------:R-:W-:Y:S01]  /*8c60*/  FFMA R118, R133, R135, R118 ;  /* 0x0000008785767223 */ /* 0x000fe20000000076 */
[----:B------:R-:W-:Y:S01]  /*8c70*/  SHF.L.U32 R132, R143, 0x10, RZ ;  /* 0x000000108f847819 */ /* 0x000fe200000006ff */
[----:B------:R-:W-:Y:S01]  /*8c80*/  FFMA R119, R133, R134, R119 ;  /* 0x0000008685777223 */ /* 0x000fe20000000077 */
[----:B------:R-:W-:Y:S01]  /*8c90*/  F2FP.BF16.F32.PACK_AB R203, R105, R104 ;  /* 0x0000006869cb723e */ /* 0x000fe200000010ff */
[C---:B------:R-:W-:Y:S01]  /*8ca0*/  FMUL R120, R130.reuse, R78 ;  /* 0x0000004e82787220 */ /* 0x040fe20000400000 */
[----:B------:R-:W-:Y:S01]  /*8cb0*/  LOP3.LUT R134, R143, 0xffff0000, RZ, 0xc0, !PT ;  /* 0xffff00008f867812 */ /* 0x000fe200078ec0ff */
[----:B------:R-:W-:Y:S01]  /*8cc0*/  FMUL R121, R130, R79 ;  /* 0x0000004f82797220 */ /* 0x000fe20000400000 */
[----:B--2---:R-:W-:Y:S01]  /*8cd0*/  F2FP.BF16.F32.PACK_AB R204, R107, R106 ;  /* 0x0000006a6bcc723e */ /* 0x004fe200000010ff */
[----:B------:R1:W-:Y:S01]  /*8ce0*/  @!P0 STS.128 [R188+0x1000], R200 ;  /* 0x001000c8bc008388 */ /* 0x0003e20000000c00 */
[C---:B------:R-:W-:Y:S01]  /*8cf0*/  FFMA R120, R133.reuse, R132, R120 ;  /* 0x0000008485787223 */ /* 0x040fe20000000078 */
[----:B------:R-:W-:Y:S01]  /*8d00*/  FFMA R121, R133, R134, R121 ;  /* 0x0000008685797223 */ /* 0x000fe20000000079 */
[----:B------:R-:W-:Y:S01]  /*8d10*/  SHF.L.U32 R132, R144, 0x10, RZ ;  /* 0x0000001090847819 */ /* 0x000fe200000006ff */
[----:B------:R-:W-:Y:S01]  /*8d20*/  FMUL R122, R130, R80 ;  /* 0x00000050827a7220 */ /* 0x000fe20000400000 */
[----:B------:R-:W-:Y:S01]  /*8d30*/  LOP3.LUT R134, R144, 0xffff0000, RZ, 0xc0, !PT ;  /* 0xffff000090867812 */ /* 0x000fe200078ec0ff */
[C---:B------:R-:W-:Y:S01]  /*8d40*/  FMUL R123, R130.reuse, R81 ;  /* 0x00000051827b7220 */ /* 0x040fe20000400000 */
[----:B------:R-:W-:Y:S01]  /*8d50*/  SHF.L.U32 R135, R145, 0x10, RZ ;  /* 0x0000001091877819 */ /* 0x000fe200000006ff */
[C---:B------:R-:W-:Y:S01]  /*8d60*/  FMUL R124, R130.reuse, R82 ;  /* 0x00000052827c7220 */ /* 0x040fe20000400000 */
[----:B------:R-:W-:Y:S01]  /*8d70*/  F2FP.BF16.F32.PACK_AB R205, R109, R108 ;  /* 0x0000006c6dcd723e */ /* 0x000fe200000010ff */
[----:B------:R-:W-:Y:S01]  /*8d80*/  FMUL R125, R130, R83 ;  /* 0x00000053827d7220 */ /* 0x000fe20000400000 */
[----:B------:R-:W-:Y:S01]  /*8d90*/  F2FP.BF16.F32.PACK_AB R206, R111, R110 ;  /* 0x0000006e6fce723e */ /* 0x000fe200000010ff */
[----:B------:R-:W-:Y:S01]  /*8da0*/  FFMA R122, R133, R132, R122 ;  /* 0x00000084857a7223 */ /* 0x000fe2000000007a */
[----:B------:R-:W-:Y:S01]  /*8db0*/  F2FP.BF16.F32.PACK_AB R207, R113, R112 ;  /* 0x0000007071cf723e */ /* 0x000fe200000010ff */
[C---:B------:R-:W-:Y:S01]  /*8dc0*/  FFMA R123, R133.reuse, R134, R123 ;  /* 0x00000086857b7223 */ /* 0x040fe2000000007b */
[----:B------:R-:W-:Y:S01]  /*8dd0*/  SHF.L.U32 R132, R146, 0x10, RZ ;  /* 0x0000001092847819 */ /* 0x000fe200000006ff */
[C---:B------:R-:W-:Y:S01]  /*8de0*/  FFMA R124, R133.reuse, R135, R124 ;  /* 0x00000087857c7223 */ /* 0x040fe2000000007c */
[----:B------:R-:W-:Y:S01]  /*8df0*/  FMUL R126, R130, R84 ;  /* 0x00000054827e7220 */ /* 0x000fe20000400000 */
[----:B------:R1:W-:Y:S01]  /*8e00*/  @!P0 STS.128 [R198+0x1010], R204 ;  /* 0x001010ccc6008388 */ /* 0x0003e20000000c00 */
[----:B------:R-:W-:Y:S01]  /*8e10*/  LOP3.LUT R134, R146, 0xffff0000, RZ, 0xc0, !PT ;  /* 0xffff000092867812 */ /* 0x000fe200078ec0ff */
[----:B------:R-:W-:Y:S01]  /*8e20*/  FFMA R125, R133, R136, R125 ;  /* 0x00000088857d7223 */ /* 0x000fe2000000007d */
[C---:B------:R-:W-:Y:S01]  /*8e30*/  FMUL R127, R130.reuse, R85 ;  /* 0x00000055827f7220 */ /* 0x040fe20000400000 */
[C---:B------:R-:W-:Y:S01]  /*8e40*/  SHF.L.U32 R135, R147.reuse, 0x10, RZ ;  /* 0x0000001093877819 */ /* 0x040fe200000006ff */
[C---:B------:R-:W-:Y:S01]  /*8e50*/  FMUL R128, R130.reuse, R86 ;  /* 0x0000005682807220 */ /* 0x040fe20000400000 */
[----:B------:R-:W-:Y:S01]  /*8e60*/  LOP3.LUT R136, R147, 0xffff0000, RZ, 0xc0, !PT ;  /* 0xffff000093887812 */ /* 0x000fe200078ec0ff */
[----:B------:R-:W-:Y:S01]  /*8e70*/  FMUL R129, R130, R87 ;  /* 0x0000005782817220 */ /* 0x000fe20000400000 */
[----:B------:R-:W-:Y:S01]  /*8e80*/  F2FP.BF16.F32.PACK_AB R208, R115, R114 ;  /* 0x0000007273d0723e */ /* 0x000fe200000010ff */
[----:B------:R-:W-:Y:S01]  /*8e90*/  FFMA R126, R133, R132, R126 ;  /* 0x00000084857e7223 */ /* 0x000fe2000000007e */
[----:B------:R-:W-:Y:S01]  /*8ea0*/  F2FP.BF16.F32.PACK_AB R209, R117, R116 ;  /* 0x0000007475d1723e */ /* 0x000fe200000010ff */
[----:B------:R-:W-:Y:S01]  /*8eb0*/  FFMA R127, R133, R134, R127 ;  /* 0x00000086857f7223 */ /* 0x000fe2000000007f */
[----:B------:R-:W-:Y:S01]  /*8ec0*/  F2FP.BF16.F32.PACK_AB R210, R119, R118 ;  /* 0x0000007677d2723e */ /* 0x000fe200000010ff */
[----:B------:R-:W-:Y:S01]  /*8ed0*/  FFMA R128, R133, R135, R128 ;  /* 0x0000008785807223 */ /* 0x000fe20000000080 */
[----:B------:R-:W-:Y:S01]  /*8ee0*/  F2FP.BF16.F32.PACK_AB R211, R121, R120 ;  /* 0x0000007879d3723e */ /* 0x000fe200000010ff */
[----:B------:R-:W-:Y:S01]  /*8ef0*/  FFMA R129, R133, R136, R129 ;  /* 0x0000008885817223 */ /* 0x000fe20000000081 */
[----:B------:R-:W-:Y:S02]  /*8f00*/  F2FP.BF16.F32.PACK_AB R216, R123, R122 ;  /* 0x0000007a7bd8723e */ /* 0x000fe400000010ff */
[----:B------:R-:W-:Y:S01]  /*8f10*/  F2FP.BF16.F32.PACK_AB R217, R125, R124 ;  /* 0x0000007c7dd9723e */ /* 0x000fe200000010ff */
[----:B------:R1:W-:Y:S01]  /*8f20*/  @!P0 STS.128 [R196+0x1020], R208 ;  /* 0x001020d0c4008388 */ /* 0x0003e20000000c00 */
[----:B------:R-:W-:Y:S02]  /*8f30*/  F2FP.BF16.F32.PACK_AB R218, R127, R126 ;  /* 0x0000007e7fda723e */ /* 0x000fe400000010ff */
[----:B------:R-:W-:Y:S05]  /*8f40*/  F2FP.BF16.F32.PACK_AB R219, R129, R128 ;  /* 0x0000008081db723e */ /* 0x000fea00000010ff */
[----:B------:R1:W-:Y:S01]  /*8f50*/  @!P0 STS.128 [R195+0x1010], R216 ;  /* 0x001010d8c3008388 */ /* 0x0003e20000000c00 */
[----:B------:R-:W-:Y:S01]  /*8f60*/  @!PT LDS RZ, [RZ] ;  /* 0x00000000fffff984 */ /* 0x000fe20000000800 */
[----:B------:R-:W-:Y:S01]  /*8f70*/  @!PT LDS RZ, [RZ] ;  /* 0x00000000fffff984 */ /* 0x000fe20000000800 */
[----:B------:R-:W-:Y:S01]  /*8f80*/  @!PT LDS RZ, [RZ] ;  /* 0x00000000fffff984 */ /* 0x000fe20000000800 */
[----:B------:R-:W-:Y:S01]  /*8f90*/  @!PT LDS RZ, [RZ] ;  /* 0x00000000fffff984 */ /* 0x000fe20000000800 */
[----:B------:R2:W-:Y:S07]  /*8fa0*/  MEMBAR.ALL.CTA ;  /* 0x0000000000007992 */ /* 0x0005ee0000008000 */
[----:B--2---:R-:W2:Y:S01]  /*8fb0*/  FENCE.VIEW.ASYNC.S ;  /* 0x00000000000073c6 */ /* 0x004ea20000000000 */
[----:B------:R-:W-:Y:S05]  /*8fc0*/  WARPSYNC.ALL ;  /* 0x0000000000007948 */ /* 0x000fea0003800000 */
[----:B------:R-:W-:Y:S01]  /*8fd0*/  BSSY.RECONVERGENT B0, `(.L_x_116) ;  /* 0x0000012000007945 */ /* 0x000fe20003800200 */
[----:B--2---:R-:W-:Y:S06]  /*8fe0*/  BAR.SYNC.DEFER_BLOCKING 0x1, 0x80 ;  /* 0x0042000000007b1d */ /* 0x004fec0000010000 */
[----:B------:R-:W-:Y:S05]  /*8ff0*/  @P1 BRA `(.L_x_117) ;  /* 0x00000000003c1947 */ /* 0x000fea0003800000 */
[----:B------:R-:W-:Y:S01]  /*9000*/  UIADD3 UR4, UPT, UPT, UR44, 0x200, URZ ;  /* 0x000002002c047890 */ /* 0x000fe2000fffe0ff */
[----:B------:R-:W-:Y:S01]  /*9010*/  R2UR UR49, R212 ;  /* 0x00000000d43172ca */ /* 0x000fe200000e0000 */
[----:B------:R-:W-:Y:S01]  /*9020*/  UMOV UR51, UR36 ;  /* 0x0000002400337c82 */ /* 0x000fe20008000000 */
[----:B------:R-:W-:Y:S01]  /*9030*/  UIADD3 UR8, UPT, UPT, UR44, 0x1200, URZ ;  /* 0x000012002c087890 */ /* 0x000fe2000fffe0ff */
[----:B------:R-:W-:Y:S02]  /*9040*/  UMOV UR10, UR50 ;  /* 0x00000032000a7c82 */ /* 0x000fe40008000000 */
[----:B------:R-:W-:Y:S01]  /*9050*/  IMAD.U32 R181, RZ, RZ, UR4 ;  /* 0x00000004ffb57e24 */ /* 0x000fe2000f8e00ff */
[----:B------:R-:W-:Y:S01]  /*9060*/  UIADD3 UR4, UP0, UPT, UR54, 0xa80, URZ ;  /* 0x00000a8036047890 */ /* 0x000fe2000ff1e0ff */
[----:B------:R-:W-:Y:S03]  /*9070*/  UMOV UR11, UR36 ;  /* 0x00000024000b7c82 */ /* 0x000fe60008000000 */
[----:B------:R-:W-:Y:S01]  /*9080*/  R2UR UR48, R181 ;  /* 0x00000000b53072ca */ /* 0x000fe200000e0000 */
[----:B------:R-:W-:Y:S02]  /*9090*/  UIADD3.X UR5, UPT, UPT, URZ, UR55, URZ, UP0, !UPT ;  /* 0x00000037ff057290 */ /* 0x000fe400087fe4ff */
[----:B------:R-:W-:Y:S10]  /*90a0*/  UIADD3 UR9, UPT, UPT, UR49, 0x80, URZ ;  /* 0x0000008031097890 */ /* 0x000ff4000fffe0ff */
[----:B------:R2:W-:Y:S01]  /*90b0*/  UTMASTG.3D [UR48], [UR4] ;  /* 0x00000030040073b5 */ /* 0x0005e20008010000 */
[----:B------:R2:W-:Y:S01]  /*90c0*/  UTMASTG.3D [UR8], [UR4] ;  /* 0x00000008040073b5 */ /* 0x0005e20008010000 */
[----:B------:R0:W-:Y:S01]  /*90d0*/  UTMACMDFLUSH ;  /* 0x00000000000079b7 */ /* 0x0001e20000000000 */
[----:B--2---:R-:W-:Y:S04]  /*90e0*/  DEPBAR.LE SB0, 0x1 ;  /* 0x000080400000791a */ /* 0x004fe80000000000 */
.L_x_117:
[----:B------:R-:W-:Y:S05]  /*90f0*/  BSYNC.RECONVERGENT B0 ;  /* 0x0000000000007941 */ /* 0x000fea0003800200 */
.L_x_116:
[----:B------:R-:W-:Y:S01]  /*9100*/  BAR.SYNC.DEFER_BLOCKING 0x1, 0x80 ;  /* 0x0042000000007b1d */ /* 0x000fe20000010000 */
[----:B------:R-:W-:Y:S01]  /*9110*/  ISETP.NE.AND P1, PT, R194, RZ, PT ;  /* 0x000000ffc200720c */ /* 0x000fe20003f25270 */
[----:B------:R-:W-:Y:S01]  /*9120*/  UISETP.NE.AND UP0, UPT, UR53, URZ, UPT ;  /* 0x000000ff3500728c */ /* 0x000fe2000bf05270 */
[----:B------:R-:W-:Y:S11]  /*9130*/  LEA R3, R137, UR44, 0x3 ;  /* 0x0000002c89037c11 */ /* 0x000ff6000f8e18ff */
[----:B------:R-:W-:Y:S01]  /*9140*/  @P1 SHF.L.U32 R6, RZ, 0x1f, RZ ;  /* 0x0000001fff061819 */ /* 0x000fe200000006ff */
[----:B------:R-:W-:Y:S06]  /*9150*/  BRA.U !UP0, `(.L_x_118) ;  /* 0x0000000108247547 */ /* 0x000fec000b800000 */
[----:B------:R-:W2:Y:S01]  /*9160*/  S2R R0, SR_CgaCtaId ;  /* 0x0000000000007919 */ /* 0x000ea20000008800 */
[----:B------:R-:W-:Y:S01]  /*9170*/  IMAD.U32 R4, RZ, RZ, UR47 ;  /* 0x0000002fff047e24 */ /* 0x000fe2000f8e00ff */
[----:B------:R-:W-:Y:S04]  /*9180*/  UIADD3 UR4, UPT, UPT, UR47, 0x1, URZ ;  /* 0x000000012f047890 */ /* 0x000fe8000fffe0ff */
[----:B------:R-:W-:Y:S01]  /*9190*/  @P1 LEA R4, R4, UR44, 0x3 ;  /* 0x0000002c04041c11 */ /* 0x000fe2000f8e18ff */
[----:B------:R-:W-:Y:S04]  /*91a0*/  UISETP.NE.AND UP0, UPT, UR4, 0x4, UPT ;  /* 0x000000040400788c */ /* 0x000fe8000bf05270 */
[----:B------:R-:W-:Y:S01]  /*91b0*/  @P1 VIADD R5, R4, 0x50 ;  /* 0x0000005004051836 */ /* 0x000fe20000000000 */
[----:B------:R-:W-:Y:S04]  /*91c0*/  USEL UR47, UR4, URZ, UP0 ;  /* 0x000000ff042f7287 */ /* 0x000fe80008000000 */
[----:B--2---:R-:W-:Y:S04]  /*91d0*/  @P1 PRMT R0, R0, 0x654, R5 ;  /* 0x0000065400001816 */ /* 0x004fe80000000005 */
[----:B------:R2:W-:Y:S04]  /*91e0*/  @P1 SYNCS.ARRIVE.TRANS64.RED.A1T0 RZ, [R0+URZ], RZ ;  /* 0x000000ff00ff19a7 */ /* 0x0005e800081004ff */
.L_x_118:
[----:B------:R-:W4:Y:S01]  /*91f0*/  @P1 SYNCS.PHASECHK.TRANS64.TRYWAIT P0, [R3+URZ+0x30], R6 ;  /* 0x00003006030015a7 */ /* 0x000f2200080011ff */
[----:B------:R-:W-:Y:S01]  /*9200*/  BSSY B1, `(.L_x_119) ;  /* 0x0000019000017945 */ /* 0x000fe20003800000 */
[----:B----4-:R-:W-:Y:S03]  /*9210*/  @P1 SEL R138, RZ, 0x1, !P0 ;  /* 0x00000001ff8a1807 */ /* 0x010fe60004000000 */
[----:B------:R-:W-:Y:S05]  /*9220*/  @!P1 BRA `(.L_x_120) ;  /* 0x0000000000589947 */ /* 0x000fea0003800000 */
[----:B------:R-:W-:Y:S01]  /*9230*/  ISETP.NE.AND P1, PT, R199, RZ, PT ;  /* 0x000000ffc700720c */ /* 0x000fe20003f25270 */
[----:B------:R-:W-:Y:S01]  /*9240*/  BSSY B0, `(.L_x_121) ;  /* 0x000000a000007945 */ /* 0x000fe20003800000 */
[----:B------:R-:W-:Y:S11]  /*9250*/  ISETP.NE.AND P0, PT, R138, RZ, PT ;  /* 0x000000ff8a00720c */ /* 0x000ff60003f05270 */
[----:B------:R-:W-:Y:S04]  /*9260*/  @P1 IMAD R8, R137, 0x2000, R188 ;  /* 0x0000200089081824 */ /* 0x000fe800078e02bc */
[----:B------:R-:W-:Y:S01]  /*9270*/  @P1 IMAD.IADD R6, R197, 0x1, R8 ;  /* 0x00000001c5061824 */ /* 0x000fe200078e0208 */
[----:B------:R-:W-:Y:S03]  /*9280*/  @P1 IADD3 R5, PT, PT, R139, R8, RZ ;  /* 0x000000088b051210 */ /* 0x000fe60007ffe0ff */
[----:B------:R-:W-:Y:S01]  /*9290*/  @P1 IMAD.IADD R4, R187, 0x1, R6 ;  /* 0x00000001bb041824 */ /* 0x000fe200078e0206 */
[----:B------:R-:W-:Y:S06]  /*92a0*/  @P0 BRA `(.L_x_122) ;  /* 0x00000000000c0947 */ /* 0x000fec0003800000 */
[----:B--2---:R-:W-:Y:S04]  /*92b0*/  SHF.L.U32 R0, RZ, 0x1f, RZ ;  /* 0x0000001fff007819 */ /* 0x004fe800000006ff */
[----:B------:R-:W2:Y:S02]  /*92c0*/  SYNCS.PHASECHK.TRANS64.TRYWAIT P0, [R3+URZ+0x30], R0 ;  /* 0x00003000030075a7 */ /* 0x000ea400080011ff */
[----:B--2---:R-:W-:Y:S05]  /*92d0*/  @!P0 BRA `(.L_x_123) ;  /* 0x000000a800248947 */ /* 0x004fea0003800000 */
.L_x_122:
[----:B------:R-:W-:Y:S05]  /*92e0*/  BSYNC B0 ;  /* 0x0000000000007941 */ /* 0x000fea0003800000 */
.L_x_121:
[----:B------:R-:W-:Y:S02]  /*92f0*/  ISETP.NE.AND P0, PT, R199, RZ, PT ;  /* 0x000000ffc700720c */ /* 0x000fe40003f05270 */
[----:B------:R-:W-:Y:S11]  /*9300*/  IADD3 R137, PT, PT, R137, 0x1, RZ ;  /* 0x0000000189897810 */ /* 0x000ff60007ffe0ff */
[----:B------:R4:W1:Y:S04]  /*9310*/  @P0 LDS.128 R160, [R5+0x20] ;  /* 0x0000200005a00984 */ /* 0x0008680000000c00 */
[----:B------:R4:W1:Y:S04]  /*9320*/  @P0 LDS.128 R140, [R5+0x1020] ;  /* 0x00102000058c0984 */ /* 0x0008680000000c00 */
[----:B------:R4:W1:Y:S04]  /*9330*/  @P0 LDS.128 R168, [R8] ;  /* 0x0000000008a80984 */ /* 0x0008680000000c00 */
[----:B------:R4:W1:Y:S04]  /*9340*/  @P0 LDS.128 R152, [R8+0x1000] ;  /* 0x0010000008980984 */ /* 0x0008680000000c00 */
[----:B------:R4:W1:Y:S04]  /*9350*/  @P0 LDS.128 R164, [R6+0x10] ;  /* 0x0000100006a40984 */ /* 0x0008680000000c00 */
[----:B------:R4:W1:Y:S04]  /*9360*/  @P0 LDS.128 R148, [R6+0x1010] ;  /* 0x0010100006940984 */ /* 0x0008680000000c00 */
[----:B------:R4:W1:Y:S04]  /*9370*/  @P0 LDS.128 R156, [R4+0x10] ;  /* 0x00001000049c0984 */ /* 0x0008680000000c00 */
[----:B------:R4:W1:Y:S02]  /*9380*/  @P0 LDS.128 R144, [R4+0x1010] ;  /* 0x0010100004900984 */ /* 0x0008640000000c00 */
.L_x_120:
[----:B------:R-:W-:Y:S05]  /*9390*/  BSYNC B1 ;  /* 0x0000000000017941 */ /* 0x000fea0003800000 */
.L_x_119:
[----:B------:R-:W-:Y:S05]  /*93a0*/  VIADD R213, R213, 0x400000 ;  /* 0x00400000d5d57836 */ /* 0x000fea0000000000 */
[----:B--2---:R-:W-:Y:S04]  /*93b0*/  SHF.R.U32.HI R0, RZ, 0x15, R213 ;  /* 0x00000015ff007819 */ /* 0x004fe800000116d5 */
[----:B------:R-:W-:Y:S04]  /*93c0*/  LOP3.LUT R16, R0, 0x3, RZ, 0xc0, !PT ;  /* 0x0000000300107812 */ /* 0x000fe800078ec0ff */
[----:B------:R-:W-:Y:S11]  /*93d0*/  ISETP.NE.AND P0, PT, R189, R16, PT ;  /* 0x00000010bd00720c */ /* 0x000ff60003f05270 */
[----:B------:R-:W-:Y:S02]  /*93e0*/  @!UPT UIADD3 URZ, UPT, UPT, URZ, URZ, URZ ;  /* 0x000000fffffff290 */ /* 0x000fe4000fffe0ff */
[----:B------:R-:W-:Y:S05]  /*93f0*/  @P0 BRA `(.L_x_124) ;  /* 0x0000000000bc0947 */ /* 0x000fea0003800000 */
[----:B------:R-:W-:Y:S11]  /*9400*/  LOP3.LUT P0, RZ, R0, 0x3, R177, 0x48, !PT ;  /* 0x0000000300ff7812 */ /* 0x000ff600078048b1 */
[----:B------:R-:W-:Y:S02]  /*9410*/  @!UPT UIADD3 URZ, UPT, UPT, URZ, URZ, URZ ;  /* 0x000000fffffff290 */ /* 0x000fe4000fffe0ff */
[----:B------:R-:W-:Y:S05]  /*9420*/  @!P0 BRA `(.L_x_125) ;  /* 0x0000000000408947 */ /* 0x000fea0003800000 */
[----:B------:R-:W2:Y:S01]  /*9430*/  LDCU.64 UR8, c[0x4][0x70] ;  /* 0x01000e00ff0877ac */ /* 0x000ea20008000a00 */
[----:B------:R-:W-:Y:S01]  /*9440*/  MOV R15, 0x0 ;  /* 0x00000000000f7802 */ /* 0x000fe20000000f00 */
[----:B------:R-:W-:Y:S02]  /*9450*/  HFMA2 R12, -RZ, RZ, 0, 5.9604644775390625e-08 ;  /* 0x00000001ff0c7431 */ /* 0x000fe400000001ff */
[----:B----4-:R-:W-:Y:S02]  /*9460*/  IMAD.MOV.U32 R8, RZ, RZ, 0x192 ;  /* 0x00000192ff087424 */ /* 0x010fe400078e00ff */
[----:B------:R-:W-:Y:S01]  /*9470*/  IMAD.MOV.U32 R13, RZ, RZ, RZ ;  /* 0x000000ffff0d7224 */ /* 0x000fe200078e00ff */
[----:B------:R-:W4:Y:S01]  /*9480*/  LDCU.64 UR6, c[0x4][0x78] ;  /* 0x01000f00ff0677ac */ /* 0x000f220008000a00 */
[----:B------:R-:W1:Y:S01]  /*9490*/  LDC.64 R14, c[0x4][R15] ;  /* 0x010000000f0e7b82 */ /* 0x000e620000000a00 */
[----:B------:R-:W5:Y:S01]  /*94a0*/  LDCU.64 UR4, c[0x4][0x10] ;  /* 0x01000200ff0477ac */ /* 0x000f620008000a00 */
[----:B--2---:R-:W-:Y:S01]  /*94b0*/  MOV R5, UR9 ;  /* 0x0000000900057c02 */ /* 0x004fe20008000f00 */
[----:B------:R-:W-:Y:S01]  /*94c0*/  IMAD.U32 R4, RZ, RZ, UR8 ;  /* 0x00000008ff047e24 */ /* 0x000fe2000f8e00ff */
[----:B----4-:R-:W-:Y:S01]  /*94d0*/  MOV R7, UR7 ;  /* 0x0000000700077c02 */ /* 0x010fe20008000f00 */
[----:B------:R-:W-:Y:S01]  /*94e0*/  IMAD.U32 R6, RZ, RZ, UR6 ;  /* 0x00000006ff067e24 */ /* 0x000fe2000f8e00ff */
[----:B-----5:R-:W-:Y:S01]  /*94f0*/  MOV R11, UR5 ;  /* 0x00000005000b7c02 */ /* 0x020fe20008000f00 */
[----:B------:R-:W-:Y:S02]  /*9500*/  IMAD.U32 R10, RZ, RZ, UR4 ;  /* 0x00000004ff0a7e24 */ /* 0x000fe4000f8e00ff */
[----:B------:R-:W-:Y:S07]  /*9510*/  LEPC R20, `(.L_x_125) ;  /* 0x000000001014794e */ /* 0x000fee0000000000 */
[----:B-1-3--:R-:W-:Y:S05]  /*9520*/  CALL.ABS.NOINC R14 ;  /* 0x000000000e007343 */ /* 0x00afea0003c00000 */
.L_x_125:
[----:B------:R-:W-:Y:S05]  /*9530*/  WARPSYNC.ALL ;  /* 0x0000000000007948 */ /* 0x000fea0003800000 */
[C---:B------:R-:W-:Y:S01]  /*9540*/  R2UR UR4, R213.reuse ;  /* 0x00000000d50472ca */ /* 0x040fe200000e0000 */
[----:B------:R-:W-:Y:S05]  /*9550*/  VIADD R0, R213, 0x80 ;  /* 0x00000080d5007836 */ /* 0x000fea0000000000 */
[----:B------:R-:W-:Y:S04]  /*9560*/  SHF.R.U32.HI R0, RZ, 0x15, R0 ;  /* 0x00000015ff007819 */ /* 0x000fe80000011600 */
[----:B------:R-:W-:Y:S03]  /*9570*/  LOP3.LUT P0, RZ, R0, 0x3, R177, 0x48, !PT ;  /* 0x0000000300ff7812 */ /* 0x000fe600078048b1 */
[----:B------:R-:W2:Y:S10]  /*9580*/  LDTM.x32 R24, tmem[UR4] ;  /* 0x00000004001879ee */ /* 0x000eb400082c0000 */
[----:B--2---:R-:W-:Y:S05]  /*9590*/  @!P0 BRA `(.L_x_126) ;  /* 0x0000000000408947 */ /* 0x004fea0003800000 */
        /* <DEDUP_REMOVED lines=16> */
.L_x_126:
[----:B------:R-:W-:Y:S05]  /*96a0*/  WARPSYNC.ALL ;  /* 0x0000000000007948 */ /* 0x000fea0003800000 */
[----:B------:R-:W-:Y:S11]  /*96b0*/  R2UR UR4, R213 ;  /* 0x00000000d50472ca */ /* 0x000ff600000e0000 */
[----:B------:R-:W-:Y:S02]  /*96c0*/  @!UPT UIADD3 URZ, UPT, UPT, URZ, URZ, URZ ;  /* 0x000000fffffff290 */ /* 0x000fe4000fffe0ff */
[----:B------:R-:W2:Y:S02]  /*96d0*/  LDTM.x32 R56, tmem[UR4+0x80] ;  /* 0x00008004003879ee */ /* 0x000ea400082c0000 */
[----:B--2---:R-:W-:Y:S01]  /*96e0*/  NOP ;  /* 0x0000000000007918 */ /* 0x004fe20000000000 */
.L_x_124:
[----:B-1----:R-:W-:Y:S01]  /*96f0*/  SHF.L.U32 R18, R168, 0x10, RZ ;  /* 0x00000010a8127819 */ /* 0x002fe200000006ff */
[----:B------:R-:W-:Y:S01]  /*9700*/  FMUL R0, R130, R24 ;  /* 0x0000001882007220 */ /* 0x000fe20000400000 */
[C---:B------:R-:W-:Y:S01]  /*9710*/  SHF.L.U32 R19, R169.reuse, 0x10, RZ ;  /* 0x00000010a9137819 */ /* 0x040fe200000006ff */
[----:B------:R-:W-:Y:S05]  /*9720*/  WARPSYNC.ALL ;  /* 0x0000000000007948 */ /* 0x000fea0003800000 */
[----:B------:R-:W-:Y:S01]  /*9730*/  LOP3.LUT R20, R169, 0xffff0000, RZ, 0xc0, !PT ;  /* 0xffff0000a9147812 */ /* 0x000fe200078ec0ff */
[----:B------:R-:W1:Y:S01]  /*9740*/  S2UR UR5, SR_CgaCtaId ;  /* 0x00000000000579c3 */ /* 0x000e620000008800 */
[----:B------:R-:W-:Y:S01]  /*9750*/  ISETP.NE.AND P1, PT, R189, R16, PT ;  /* 0x00000010bd00720c */ /* 0x000fe20003f25270 */
[----:B------:R-:W-:Y:S01]  /*9760*/  FFMA R0, R133, R18, R0 ;  /* 0x0000001285007223 */ /* 0x000fe20000000000 */
[----:B------:R-:W-:Y:S01]  /*9770*/  LOP3.LUT R18, R168, 0xffff0000, RZ, 0xc0, !PT ;  /* 0xffff0000a8127812 */ /* 0x000fe200078ec0ff */
[----:B------:R-:W-:Y:S01]  /*9780*/  FMUL R3, R130, R25 ;  /* 0x0000001982037220 */ /* 0x000fe20000400000 */
[----:B------:R-:W-:Y:S01]  /*9790*/  LOP3.LUT R16, R164, 0xffff0000, RZ, 0xc0, !PT ;  /* 0xffff0000a4107812 */ /* 0x000fe200078ec0ff */
[C---:B----4-:R-:W-:Y:S01]  /*97a0*/  FMUL R4, R130.reuse, R26 ;  /* 0x0000001a82047220 */ /* 0x050fe20000400000 */
[----:B------:R-:W-:Y:S01]  /*97b0*/  SHF.L.U32 R15, R165, 0x10, RZ ;  /* 0x00000010a50f7819 */ /* 0x000fe200000006ff */
[----:B------:R-:W-:Y:S01]  /*97c0*/  FMUL R5, R130, R27 ;  /* 0x0000001b82057220 */ /* 0x000fe20000400000 */
[----:B------:R-:W-:Y:S01]  /*97d0*/  SHF.L.U32 R17, R166, 0x10, RZ ;  /* 0x00000010a6117819 */ /* 0x000fe200000006ff */
[C---:B------:R-:W-:Y:S01]  /*97e0*/  FFMA R3, R133.reuse, R18, R3 ;  /* 0x0000001285037223 */ /* 0x040fe20000000003 */
[----:B------:R-:W-:Y:S01]  /*97f0*/  SHF.L.U32 R18, R170, 0x10, RZ ;  /* 0x00000010aa127819 */ /* 0x000fe200000006ff */
[C---:B------:R-:W-:Y:S01]  /*9800*/  FFMA R4, R133.reuse, R19, R4 ;  /* 0x0000001385047223 */ /* 0x040fe20000000004 */
[----:B------:R-:W-:Y:S01]  /*9810*/  SHF.L.U32 R19, R164, 0x10, RZ ;  /* 0x00000010a4137819 */ /* 0x000fe200000006ff */
[----:B------:R-:W-:Y:S01]  /*9820*/  FFMA R5, R133, R20, R5 ;  /* 0x0000001485057223 */ /* 0x000fe20000000005 */
[----:B------:R-:W-:Y:S01]  /*9830*/  LOP3.LUT R20, R170, 0xffff0000, RZ, 0xc0, !PT ;  /* 0xffff0000aa147812 */ /* 0x000fe200078ec0ff */
[C---:B------:R-:W-:Y:S01]  /*9840*/  FMUL R6, R130.reuse, R28 ;  /* 0x0000001c82067220 */ /* 0x040fe20000400000 */
[----:B------:R-:W-:Y:S01]  /*9850*/  F2FP.BF16.F32.PACK_AB R88, R3, R0 ;  /* 0x000000000358723e */ /* 0x000fe200000010ff */
[C---:B------:R-:W-:Y:S01]  /*9860*/  FMUL R7, R130.reuse, R29 ;  /* 0x0000001d82077220 */ /* 0x040fe20000400000 */
[----:B------:R-:W-:Y:S01]  /*9870*/  F2FP.BF16.F32.PACK_AB R89, R5, R4 ;  /* 0x000000040559723e */ /* 0x000fe200000010ff */
[----:B------:R-:W-:Y:S01]  /*9880*/  FFMA R6, R133, R18, R6 ;  /* 0x0000001285067223 */ /* 0x000fe20000000006 */
[----:B------:R-:W-:Y:S01]  /*9890*/  SHF.L.U32 R18, R171, 0x10, RZ ;  /* 0x00000010ab127819 */ /* 0x000fe200000006ff */
[----:B------:R-:W-:Y:S01]  /*98a0*/  FFMA R7, R133, R20, R7 ;  /* 0x0000001485077223 */ /* 0x000fe20000000007 */
[----:B------:R-:W-:Y:S01]  /*98b0*/  LOP3.LUT R20, R171, 0xffff0000, RZ, 0xc0, !PT ;  /* 0xffff0000ab147812 */ /* 0x000fe200078ec0ff */
[----:B------:R-:W-:Y:S01]  /*98c0*/  FMUL R8, R130, R30 ;  /* 0x0000001e82087220 */ /* 0x000fe20000400000 */
[----:B------:R-:W-:Y:S01]  /*98d0*/  ISETP.NE.AND P2, PT, R194, RZ, PT ;  /* 0x000000ffc200720c */ /* 0x000fe20003f45270 */
[C---:B------:R-:W-:Y:S01]  /*98e0*/  FMUL R9, R130.reuse, R31 ;  /* 0x0000001f82097220 */ /* 0x040fe20000400000 */
[----:B------:R-:W-:Y:S01]  /*98f0*/  F2FP.BF16.F32.PACK_AB R90, R7, R6 ;  /* 0x00000006075a723e */ /* 0x000fe200000010ff */
[----:B------:R-:W-:Y:S01]  /*9900*/  UIADD3 UR4, UPT, UPT, UR44, 0xa8, URZ ;  /* 0x000000a82c047890 */ /* 0x000fe2000fffe0ff */
[----:B------:R-:W-:Y:S01]  /*9910*/  ISETP.NE.AND P0, PT, R189, RZ, PT ;  /* 0x000000ffbd00720c */ /* 0x000fe20003f05270 */
[----:B------:R-:W-:Y:S01]  /*9920*/  FFMA R8, R133, R18, R8 ;  /* 0x0000001285087223 */ /* 0x000fe20000000008 */
[----:B------:R-:W-:Y:S01]  /*9930*/  LOP3.LUT R18, R165, 0xffff0000, RZ, 0xc0, !PT ;  /* 0xffff0000a5127812 */ /* 0x000fe200078ec0ff */
[----:B------:R-:W-:Y:S01]  /*9940*/  FFMA R9, R133, R20, R9 ;  /* 0x0000001485097223 */ /* 0x000fe20000000009 */
[----:B------:R-:W-:Y:S01]  /*9950*/  LOP3.LUT R20, R167, 0xffff0000, RZ, 0xc0, !PT ;  /* 0xffff0000a7147812 */ /* 0x000fe200078ec0ff */
[----:B-1----:R-:W-:Y:S01]  /*9960*/  UPRMT UR4, UR5, 0x654, UR4 ;  /* 0x0000065405047896 */ /* 0x002fe20008000004 */
[----:B------:R-:W-:Y:S01]  /*9970*/  NOP ;  /* 0x0000000000007918 */ /* 0x000fe20000000000 */
[C---:B------:R-:W-:Y:S01]  /*9980*/  FMUL R10, R130.reuse, R32 ;  /* 0x00000020820a7220 */ /* 0x040fe20000400000 */
[----:B------:R-:W-:Y:S01]  /*9990*/  F2FP.BF16.F32.PACK_AB R91, R9, R8 ;  /* 0x00000008095b723e */ /* 0x000fe200000010ff */
[C---:B------:R-:W-:Y:S01]  /*99a0*/  FMUL R11, R130.reuse, R33 ;  /* 0x00000021820b7220 */ /* 0x040fe20000400000 */
[C---:B------:R-:W-:Y:S01]  /*99b0*/  FMUL R12, R130.reuse, R34 ;  /* 0x00000022820c7220 */ /* 0x040fe20000400000 */
[----:B------:R-:W-:Y:S01]  /*99c0*/  FMUL R13, R130, R35 ;  /* 0x00000023820d7220 */ /* 0x000fe20000400000 */
[----:B------:R-:W-:Y:S01]  /*99d0*/  FFMA R10, R133, R19, R10 ;  /* 0x00000013850a7223 */ /* 0x000fe2000000000a */
[----:B------:R-:W-:Y:S01]  /*99e0*/  SHF.L.U32 R19, R167, 0x10, RZ ;  /* 0x00000010a7137819 */ /* 0x000fe200000006ff */
[----:B------:R-:W-:Y:S01]  /*99f0*/  SYNCS.ARRIVE.TRANS64.RED.A1T0 RZ, [UR4], RZ ;  /* 0x000000ffffff79a7 */ /* 0x000fe20008100404 */
[----:B------:R1:W-:Y:S01]  /*9a00*/  @!P1 STS.128 [R188+0x2000], R88 ;  /* 0x00200058bc009388 */ /* 0x0003e20000000c00 */
[C---:B------:R-:W-:Y:S01]  /*9a10*/  FFMA R11, R133.reuse, R16, R11 ;  /* 0x00000010850b7223 */ /* 0x040fe2000000000b */
[C---:B------:R-:W-:Y:S01]  /*9a20*/  FFMA R12, R133.reuse, R15, R12 ;  /* 0x0000000f850c7223 */ /* 0x040fe2000000000c */
[----:B------:R-:W-:Y:S01]  /*9a30*/  FFMA R13, R133, R18, R13 ;  /* 0x00000012850d7223 */ /* 0x000fe2000000000d */
[----:B------:R-:W-:Y:S01]  /*9a40*/  LOP3.LUT R18, R166, 0xffff0000, RZ, 0xc0, !PT ;  /* 0xffff0000a6127812 */ /* 0x000fe200078ec0ff */
[C---:B------:R-:W-:Y:S01]  /*9a50*/  FMUL R14, R130.reuse, R36 ;  /* 0x00000024820e7220 */ /* 0x040fe20000400000 */
[----:B------:R-:W-:Y:S01]  /*9a60*/  F2FP.BF16.F32.PACK_AB R92, R11, R10 ;  /* 0x0000000a0b5c723e */ /* 0x000fe200000010ff */
[----:B------:R-:W-:Y:S01]  /*9a70*/  FMUL R15, R130, R37 ;  /* 0x00000025820f7220 */ /* 0x000fe20000400000 */
[----:B------:R-:W-:Y:S01]  /*9a80*/  SHF.L.U32 R11, R160, 0x10, RZ ;  /* 0x00000010a00b7819 */ /* 0x000fe200000006ff */
[----:B------:R-:W-:Y:S01]  /*9a90*/  FFMA R14, R133, R17, R14 ;  /* 0x00000011850e7223 */ /* 0x000fe2000000000e */
[----:B------:R-:W-:Y:S01]  /*9aa0*/  F2FP.BF16.F32.PACK_AB R93, R13, R12 ;  /* 0x0000000c0d5d723e */ /* 0x000fe200000010ff */
[----:B------:R-:W-:Y:S01]  /*9ab0*/  FMUL R16, R130, R38 ;  /* 0x0000002682107220 */ /* 0x000fe20000400000 */
[----:B------:R-:W-:Y:S01]  /*9ac0*/  LOP3.LUT R12, R160, 0xffff0000, RZ, 0xc0, !PT ;  /* 0xffff0000a00c7812 */ /* 0x000fe200078ec0ff */
[----:B------:R-:W-:Y:S01]  /*9ad0*/  FMUL R17, R130, R39 ;  /* 0x0000002782117220 */ /* 0x000fe20000400000 */
[----:B------:R-:W-:Y:S01]  /*9ae0*/  SHF.L.U32 R13, R161, 0x10, RZ ;  /* 0x00000010a10d7819 */ /* 0x000fe200000006ff */
[C---:B------:R-:W-:Y:S01]  /*9af0*/  FFMA R15, R133.reuse, R18, R15 ;  /* 0x00000012850f7223 */ /* 0x040fe2000000000f */
[----:B------:R-:W-:Y:S01]  /*9b00*/  LOP3.LUT R18, R158, 0xffff0000, RZ, 0xc0, !PT ;  /* 0xffff00009e127812 */ /* 0x000fe200078ec0ff */
[C---:B------:R-:W-:Y:S01]  /*9b10*/  FFMA R16, R133.reuse, R19, R16 ;  /* 0x0000001385107223 */ /* 0x040fe20000000010 */
[C---:B------:R-:W-:Y:S01]  /*9b20*/  FMUL R8, R130.reuse, R40 ;  /* 0x0000002882087220 */ /* 0x040fe20000400000 */
[----:B------:R-:W-:Y:S01]  /*9b30*/  FFMA R17, R133, R20, R17 ;  /* 0x0000001485117223 */ /* 0x000fe20000000011 */
[----:B------:R-:W-:Y:S01]  /*9b40*/  F2FP.BF16.F32.PACK_AB R94, R15, R14 ;  /* 0x0000000e0f5e723e */ /* 0x000fe200000010ff */
[C---:B------:R-:W-:Y:S01]  /*9b50*/  FMUL R9, R130.reuse, R41 ;  /* 0x0000002982097220 */ /* 0x040fe20000400000 */
[----:B------:R-:W-:Y:S01]  /*9b60*/  LOP3.LUT R14, R161, 0xffff0000, RZ, 0xc0, !PT ;  /* 0xffff0000a10e7812 */ /* 0x000fe200078ec0ff */
[----:B------:R-:W-:Y:S01]  /*9b70*/  FFMA R8, R133, R11, R8 ;  /* 0x0000000b85087223 */ /* 0x000fe20000000008 */
[----:B------:R-:W-:Y:S01]  /*9b80*/  F2FP.BF16.F32.PACK_AB R95, R17, R16 ;  /* 0x00000010115f723e */ /* 0x000fe200000010ff */
[----:B------:R-:W-:Y:S01]  /*9b90*/  FMUL R10, R130, R42 ;  /* 0x0000002a820a7220 */ /* 0x000fe20000400000 */
[----:B------:R-:W-:Y:S01]  /*9ba0*/  SHF.L.U32 R15, R162, 0x10, RZ ;  /* 0x00000010a20f7819 */ /* 0x000fe200000006ff */
[----:B------:R-:W-:Y:S01]  /*9bb0*/  FMUL R11, R130, R43 ;  /* 0x0000002b820b7220 */ /* 0x000fe20000400000 */
[----:B------:R-:W-:Y:S01]  /*9bc0*/  LOP3.LUT R16, R157, 0xffff0000, RZ, 0xc0, !PT ;  /* 0xffff00009d107812 */ /* 0x000fe200078ec0ff */
[----:B------:R-:W-:Y:S01]  /*9bd0*/  FFMA R9, R133, R12, R9 ;  /* 0x0000000c85097223 */ /* 0x000fe20000000009 */
[----:B------:R-:W-:Y:S01]  /*9be0*/  SHF.L.U32 R17, R159, 0x10, RZ ;  /* 0x000000109f117819 */ /* 0x000fe200000006ff */
[----:B------:R-:W-:Y:S01]  /*9bf0*/  FFMA R10, R133, R13, R10 ;  /* 0x0000000d850a7223 */ /* 0x000fe2000000000a */
[----:B------:R-:W-:Y:S01]  /*9c00*/  LOP3.LUT R20, R159, 0xffff0000, RZ, 0xc0, !PT ;  /* 0xffff00009f147812 */ /* 0x000fe200078ec0ff */
[----:B------:R-:W-:Y:S01]  /*9c10*/  FFMA R11, R133, R14, R11 ;  /* 0x0000000e850b7223 */ /* 0x000fe2000000000b */
[----:B------:R-:W-:Y:S01]  /*9c20*/  LOP3.LUT R14, R162, 0xffff0000, RZ, 0xc0, !PT ;  /* 0xffff0000a20e7812 */ /* 0x000fe200078ec0ff */
[C---:B------:R-:W-:Y:S01]  /*9c30*/  FMUL R12, R130.reuse, R44 ;  /* 0x0000002c820c7220 */ /* 0x040fe20000400000 */
[----:B-1----:R-:W-:Y:S01]  /*9c40*/  F2FP.BF16.F32.PACK_AB R88, R9, R8 ;  /* 0x000000080958723e */ /* 0x002fe200000010ff */
[----:B------:R1:W-:Y:S01]  /*9c50*/  @!P1 STS.128 [R198+0x2010], R92 ;  /* 0x0020105cc6009388 */ /* 0x0003e20000000c00 */
[----:B------:R-:W-:Y:S01]  /*9c60*/  F2FP.BF16.F32.PACK_AB R89, R11, R10 ;  /* 0x0000000a0b59723e */ /* 0x000fe200000010ff */
[----:B------:R-:W-:Y:S01]  /*9c70*/  FMUL R13, R130, R45 ;  /* 0x0000002d820d7220 */ /* 0x000fe20000400000 */
[----:B------:R-:W-:Y:S01]  /*9c80*/  SHF.L.U32 R11, R163, 0x10, RZ ;  /* 0x00000010a30b7819 */ /* 0x000fe200000006ff */
[C---:B------:R-:W-:Y:S01]  /*9c90*/  FFMA R12, R133.reuse, R15, R12 ;  /* 0x0000000f850c7223 */ /* 0x040fe2000000000c */
[----:B------:R-:W-:Y:S01]  /*9ca0*/  SHF.L.U32 R15, R156, 0x10, RZ ;  /* 0x000000109c0f7819 */ /* 0x000fe200000006ff */
[----:B------:R-:W-:Y:S01]  /*9cb0*/  FFMA R13, R133, R14, R13 ;  /* 0x0000000e850d7223 */ /* 0x000fe2000000000d */
[----:B------:R-:W-:Y:S01]  /*9cc0*/  LOP3.LUT R14, R163, 0xffff0000, RZ, 0xc0, !PT ;  /* 0xffff0000a30e7812 */ /* 0x000fe200078ec0ff */
[C---:B------:R-:W-:Y:S01]  /*9cd0*/  FMUL R8, R130.reuse, R46 ;  /* 0x0000002e82087220 */ /* 0x040fe20000400000 */
[C---:B------:R-:W-:Y:S01]  /*9ce0*/  FMUL R9, R130.reuse, R47 ;  /* 0x0000002f82097220 */ /* 0x040fe20000400000 */
[----:B------:R-:W-:Y:S01]  /*9cf0*/  FMUL R10, R130, R48 ;  /* 0x00000030820a7220 */ /* 0x000fe20000400000 */
[----:B------:R-:W-:Y:S01]  /*9d00*/  F2FP.BF16.F32.PACK_AB R90, R13, R12 ;  /* 0x0000000c0d5a723e */ /* 0x000fe200000010ff */
[C---:B------:R-:W-:Y:S01]  /*9d10*/  FFMA R8, R133.reuse, R11, R8 ;  /* 0x0000000b85087223 */ /* 0x040fe20000000008 */
[C---:B------:R-:W-:Y:S01]  /*9d20*/  FFMA R9, R133.reuse, R14, R9 ;  /* 0x0000000e85097223 */ /* 0x040fe20000000009 */
[----:B------:R-:W-:Y:S01]  /*9d30*/  LOP3.LUT R14, R156, 0xffff0000, RZ, 0xc0, !PT ;  /* 0xffff00009c0e7812 */ /* 0x000fe200078ec0ff */
[----:B------:R-:W-:Y:S01]  /*9d40*/  FFMA R10, R133, R15, R10 ;  /* 0x0000000f850a7223 */ /* 0x000fe2000000000a */
[----:B------:R-:W-:Y:S01]  /*9d50*/  SHF.L.U32 R15, R157, 0x10, RZ ;  /* 0x000000109d0f7819 */ /* 0x000fe200000006ff */
[C---:B------:R-:W-:Y:S01]  /*9d60*/  FMUL R11, R130.reuse, R49 ;  /* 0x00000031820b7220 */ /* 0x040fe20000400000 */
[----:B------:R-:W-:Y:S01]  /*9d70*/  F2FP.BF16.F32.PACK_AB R91, R9, R8 ;  /* 0x00000008095b723e */ /* 0x000fe200000010ff */
[C---:B------:R-:W-:Y:S01]  /*9d80*/  FMUL R12, R130.reuse, R50 ;  /* 0x00000032820c7220 */ /* 0x040fe20000400000 */
[C---:B------:R-:W-:Y:S01]  /*9d90*/  FMUL R13, R130.reuse, R51 ;  /* 0x00000033820d7220 */ /* 0x040fe20000400000 */
[C---:B------:R-:W-:Y:S01]  /*9da0*/  FFMA R11, R133.reuse, R14, R11 ;  /* 0x0000000e850b7223 */ /* 0x040fe2000000000b */
[----:B------:R-:W-:Y:S01]  /*9db0*/  FMUL R8, R130, R52 ;  /* 0x0000003482087220 */ /* 0x000fe20000400000 */
[C---:B------:R-:W-:Y:S01]  /*9dc0*/  FFMA R12, R133.reuse, R15, R12 ;  /* 0x0000000f850c7223 */ /* 0x040fe2000000000c */
[C---:B------:R-:W-:Y:S01]  /*9dd0*/  FFMA R13, R133.reuse, R16, R13 ;  /* 0x00000010850d7223 */ /* 0x040fe2000000000d */
[----:B------:R-:W-:Y:S01]  /*9de0*/  SHF.L.U32 R16, R158, 0x10, RZ ;  /* 0x000000109e107819 */ /* 0x000fe200000006ff */
[C---:B------:R-:W-:Y:S01]  /*9df0*/  FMUL R9, R130.reuse, R53 ;  /* 0x0000003582097220 */ /* 0x040fe20000400000 */
[C---:B------:R-:W-:Y:S01]  /*9e00*/  FMUL R14, R130.reuse, R54 ;  /* 0x00000036820e7220 */ /* 0x040fe20000400000 */
[----:B------:R-:W-:Y:S01]  /*9e10*/  FMUL R15, R130, R55 ;  /* 0x00000037820f7220 */ /* 0x000fe20000400000 */
[----:B------:R2:W-:Y:S01]  /*9e20*/  @!P1 STS.128 [R196+0x2020], R88 ;  /* 0x00202058c4009388 */ /* 0x0005e20000000c00 */
[----:B------:R-:W-:Y:S01]  /*9e30*/  FFMA R8, R133, R16, R8 ;  /* 0x0000001085087223 */ /* 0x000fe20000000008 */
[----:B-1----:R-:W-:Y:S01]  /*9e40*/  F2FP.BF16.F32.PACK_AB R93, R13, R12 ;  /* 0x0000000c0d5d723e */ /* 0x002fe200000010ff */
[C---:B------:R-:W-:Y:S01]  /*9e50*/  FFMA R9, R133.reuse, R18, R9 ;  /* 0x0000001285097223 */ /* 0x040fe20000000009 */
[C---:B------:R-:W-:Y:S01]  /*9e60*/  LOP3.LUT R12, R152.reuse, 0xffff0000, RZ, 0xc0, !PT ;  /* 0xffff0000980c7812 */ /* 0x040fe200078ec0ff */
[C---:B------:R-:W-:Y:S01]  /*9e70*/  FFMA R14, R133.reuse, R17, R14 ;  /* 0x00000011850e7223 */ /* 0x040fe2000000000e */
[----:B------:R-:W-:Y:S01]  /*9e80*/  SHF.L.U32 R17, R152, 0x10, RZ ;  /* 0x0000001098117819 */ /* 0x000fe200000006ff */
[----:B------:R-:W-:Y:S01]  /*9e90*/  FFMA R15, R133, R20, R15 ;  /* 0x00000014850f7223 */ /* 0x000fe2000000000f */
[----:B------:R-:W-:Y:S01]  /*9ea0*/  F2FP.BF16.F32.PACK_AB R94, R9, R8 ;  /* 0x00000008095e723e */ /* 0x000fe200000010ff */
        /* <DEDUP_REMOVED lines=9> */
[----:B------:R-:W-:Y:S01]  /*9f40*/  SHF.L.U32 R18, R154, 0x10, RZ ;  /* 0x000000109a127819 */ /* 0x000fe200000006ff */
[----:B------:R-:W-:Y:S01]  /*9f50*/  FMUL R10, R130, R59 ;  /* 0x0000003b820a7220 */ /* 0x000fe20000400000 */
[----:B------:R-:W-:Y:S01]  /*9f60*/  LOP3.LUT R15, R154, 0xffff0000, RZ, 0xc0, !PT ;  /* 0xffff00009a0f7812 */ /* 0x000fe200078ec0ff */
[----:B------:R-:W-:Y:S01]  /*9f70*/  FMUL R11, R130, R60 ;  /* 0x0000003c820b7220 */ /* 0x000fe20000400000 */
[----:B------:R-:W-:Y:S01]  /*9f80*/  LOP3.LUT R17, R155, 0xffff0000, RZ, 0xc0, !PT ;  /* 0xffff00009b117812 */ /* 0x000fe200078ec0ff */
[C---:B------:R-:W-:Y:S01]  /*9f90*/  FFMA R9, R133.reuse, R14, R9 ;  /* 0x0000000e85097223 */ /* 0x040fe20000000009 */
[----:B------:R-:W-:Y:S01]  /*9fa0*/  F2FP.BF16.F32.PACK_AB R96, R8, R16 ;  /* 0x000000100860723e */ /* 0x000fe200000010ff */
[----:B------:R-:W-:Y:S01]  /*9fb0*/  FFMA R10, R133, R13, R10 ;  /* 0x0000000d850a7223 */ /* 0x000fe2000000000a */
[----:B------:R-:W-:Y:S01]  /*9fc0*/  LOP3.LUT R16, R141, 0xffff0000, RZ, 0xc0, !PT ;  /* 0xffff00008d107812 */ /* 0x000fe200078ec0ff */
[C---:B------:R-:W-:Y:S01]  /*9fd0*/  FMUL R12, R130.reuse, R61 ;  /* 0x0000003d820c7220 */ /* 0x040fe20000400000 */
[----:B------:R-:W-:Y:S01]  /*9fe0*/  LOP3.LUT R20, R147, 0xffff0000, RZ, 0xc0, !PT ;  /* 0xffff000093147812 */ /* 0x000fe200078ec0ff */
[----:B------:R-:W-:Y:S01]  /*9ff0*/  FFMA R11, R133, R18, R11 ;  /* 0x00000012850b7223 */ /* 0x000fe2000000000b */
[----:B------:R-:W-:Y:S01]  /*a000*/  SHF.L.U32 R18, R155, 0x10, RZ ;  /* 0x000000109b127819 */ /* 0x000fe200000006ff */
[----:B------:R-:W-:Y:S01]  /*a010*/  FMUL R13, R130, R62 ;  /* 0x0000003e820d7220 */ /* 0x000fe20000400000 */
[----:B------:R-:W-:Y:S01]  /*a020*/  F2FP.BF16.F32.PACK_AB R97, R10, R9 ;  /* 0x000000090a61723e */ /* 0x000fe200000010ff */
[C---:B------:R-:W-:Y:S01]  /*a030*/  FFMA R12, R133.reuse, R15, R12 ;  /* 0x0000000f850c7223 */ /* 0x040fe2000000000c */
[----:B------:R-:W-:Y:S01]  /*a040*/  SHF.L.U32 R15, R150, 0x10, RZ ;  /* 0x00000010960f7819 */ /* 0x000fe200000006ff */
[----:B------:R-:W-:Y:S01]  /*a050*/  FMUL R14, R130, R63 ;  /* 0x0000003f820e7220 */ /* 0x000fe20000400000 */
[----:B------:R-:W-:Y:S01]  /*a060*/  FFMA R13, R133, R18, R13 ;  /* 0x00000012850d7223 */ /* 0x000fe2000000000d */
[----:B------:R-:W-:Y:S01]  /*a070*/  LOP3.LUT R18, R145, 0xffff0000, RZ, 0xc0, !PT ;  /* 0xffff000091127812 */ /* 0x000fe200078ec0ff */
[----:B------:R1:W-:Y:S01]  /*a080*/  @!P1 STS.128 [R195+0x2010], R92 ;  /* 0x0020105cc3009388 */ /* 0x0003e20000000c00 */
[----:B------:R-:W-:Y:S01]  /*a090*/  F2FP.BF16.F32.PACK_AB R98, R12, R11 ;  /* 0x0000000b0c62723e */ /* 0x000fe200000010ff */
[C---:B------:R-:W-:Y:S01]  /*a0a0*/  FFMA R14, R133.reuse, R17, R14 ;  /* 0x00000011850e7223 */ /* 0x040fe2000000000e */
[----:B------:R-:W-:Y:S01]  /*a0b0*/  SHF.L.U32 R11, R148, 0x10, RZ ;  /* 0x00000010940b7819 */ /* 0x000fe200000006ff */
[----:B------:R-:W-:Y:S01]  /*a0c0*/  FMUL R8, R130, R64 ;  /* 0x0000004082087220 */ /* 0x000fe20000400000 */
[----:B------:R-:W-:Y:S01]  /*a0d0*/  LOP3.LUT R12, R148, 0xffff0000, RZ, 0xc0, !PT ;  /* 0xffff0000940c7812 */ /* 0x000fe200078ec0ff */
[----:B------:R-:W-:Y:S01]  /*a0e0*/  FMUL R9, R130, R65 ;  /* 0x0000004182097220 */ /* 0x000fe20000400000 */
[----:B------:R-:W-:Y:S01]  /*a0f0*/  F2FP.BF16.F32.PACK_AB R99, R14, R13 ;  /* 0x0000000d0e63723e */ /* 0x000fe200000010ff */
[----:B------:R-:W-:Y:S01]  /*a100*/  FFMA R8, R133, R11, R8 ;  /* 0x0000000b85087223 */ /* 0x000fe20000000008 */
[----:B------:R-:W-:Y:S01]  /*a110*/  SHF.L.U32 R13, R149, 0x10, RZ ;  /* 0x00000010950d7819 */ /* 0x000fe200000006ff */
[----:B------:R-:W-:Y:S01]  /*a120*/  FFMA R9, R133, R12, R9 ;  /* 0x0000000c85097223 */ /* 0x000fe20000000009 */
[----:B------:R-:W-:Y:S01]  /*a130*/  LOP3.LUT R14, R149, 0xffff0000, RZ, 0xc0, !PT ;  /* 0xffff0000950e7812 */ /* 0x000fe200078ec0ff */
[C---:B------:R-:W-:Y:S01]  /*a140*/  FMUL R10, R130.reuse, R66 ;  /* 0x00000042820a7220 */ /* 0x040fe20000400000 */
[----:B------:R-:W-:Y:S01]  /*a150*/  SHF.L.U32 R17, R147, 0x10, RZ ;  /* 0x0000001093117819 */ /* 0x000fe200000006ff */
[C---:B------:R-:W-:Y:S01]  /*a160*/  FMUL R11, R130.reuse, R67 ;  /* 0x00000043820b7220 */ /* 0x040fe20000400000 */
[----:B--2---:R-:W-:Y:S01]  /*a170*/  F2FP.BF16.F32.PACK_AB R88, R9, R8 ;  /* 0x000000080958723e */ /* 0x004fe200000010ff */
[C---:B------:R-:W-:Y:S01]  /*a180*/  FFMA R10, R133.reuse, R13, R10 ;  /* 0x0000000d850a7223 */ /* 0x040fe2000000000a */
[----:B------:R-:W-:Y:S01]  /*a190*/  FMUL R12, R130, R68 ;  /* 0x00000044820c7220 */ /* 0x000fe20000400000 */
[C---:B------:R-:W-:Y:S01]  /*a1a0*/  FFMA R11, R133.reuse, R14, R11 ;  /* 0x0000000e850b7223 */ /* 0x040fe2000000000b */
[----:B------:R-:W-:Y:S01]  /*a1b0*/  LOP3.LUT R14, R150, 0xffff0000, RZ, 0xc0, !PT ;  /* 0xffff0000960e7812 */ /* 0x000fe200078ec0ff */
[C---:B------:R-:W-:Y:S01]  /*a1c0*/  FMUL R13, R130.reuse, R69 ;  /* 0x00000045820d7220 */ /* 0x040fe20000400000 */
[----:B------:R2:W-:Y:S01]  /*a1d0*/  @!P1 STS.128 [R188+0x3000], R96 ;  /* 0x00300060bc009388 */ /* 0x0005e20000000c00 */
[----:B------:R-:W-:Y:S01]  /*a1e0*/  FFMA R12, R133, R15, R12 ;  /* 0x0000000f850c7223 */ /* 0x000fe2000000000c */
[----:B------:R-:W-:Y:S01]  /*a1f0*/  F2FP.BF16.F32.PACK_AB R89, R11, R10 ;  /* 0x0000000a0b59723e */ /* 0x000fe200000010ff */
[----:B------:R-:W-:Y:S01]  /*a200*/  FFMA R13, R133, R14, R13 ;  /* 0x0000000e850d7223 */ /* 0x000fe2000000000d */
[C---:B------:R-:W-:Y:S01]  /*a210*/  SHF.L.U32 R11, R151.reuse, 0x10, RZ ;  /* 0x00000010970b7819 */ /* 0x040fe200000006ff */
[C---:B------:R-:W-:Y:S01]  /*a220*/  FMUL R8, R130.reuse, R70 ;  /* 0x0000004682087220 */ /* 0x040fe20000400000 */
[----:B------:R-:W-:Y:S01]  /*a230*/  LOP3.LUT R14, R151, 0xffff0000, RZ, 0xc0, !PT ;  /* 0xffff0000970e7812 */ /* 0x000fe200078ec0ff */
[----:B------:R-:W-:Y:S01]  /*a240*/  FMUL R9, R130, R71 ;  /* 0x0000004782097220 */ /* 0x000fe20000400000 */
[----:B------:R-:W-:Y:S01]  /*a250*/  SHF.L.U32 R15, R140, 0x10, RZ ;  /* 0x000000108c0f7819 */ /* 0x000fe200000006ff */
        /* <DEDUP_REMOVED lines=10> */
[----:B------:R-:W-:Y:S01]  /*a300*/  FMUL R13, R130, R75 ;  /* 0x0000004b820d7220 */ /* 0x000fe20000400000 */
[C---:B------:R-:W-:Y:S01]  /*a310*/  FFMA R11, R133.reuse, R14, R11 ;  /* 0x0000000e850b7223 */ /* 0x040fe2000000000b */
[----:B------:R-:W-:Y:S01]  /*a320*/  SHF.L.U32 R14, R142, 0x10, RZ ;  /* 0x000000108e0e7819 */ /* 0x000fe200000006ff */
[C---:B------:R-:W-:Y:S01]  /*a330*/  FFMA R12, R133.reuse, R15, R12 ;  /* 0x0000000f850c7223 */ /* 0x040fe2000000000c */
[----:B------:R-:W-:Y:S01]  /*a340*/  SHF.L.U32 R15, R144, 0x10, RZ ;  /* 0x00000010900f7819 */ /* 0x000fe200000006ff */
[----:B------:R-:W-:Y:S01]  /*a350*/  FFMA R13, R133, R16, R13 ;  /* 0x00000010850d7223 */ /* 0x000fe2000000000d */
[----:B------:R-:W-:Y:S01]  /*a360*/  LOP3.LUT R16, R142, 0xffff0000, RZ, 0xc0, !PT ;  /* 0xffff00008e107812 */ /* 0x000fe200078ec0ff */
[----:B------:R4:W-:Y:S01]  /*a370*/  @!P1 STS.128 [R198+0x3010], R88 ;  /* 0x00301058c6009388 */ /* 0x0009e20000000c00 */
[----:B-1----:R-:W-:Y:S01]  /*a380*/  F2FP.BF16.F32.PACK_AB R92, R11, R10 ;  /* 0x0000000a0b5c723e */ /* 0x002fe200000010ff */
[C---:B------:R-:W-:Y:S01]  /*a390*/  FMUL R8, R130.reuse, R76 ;  /* 0x0000004c82087220 */ /* 0x040fe20000400000 */
[----:B------:R-:W-:Y:S01]  /*a3a0*/  F2FP.BF16.F32.PACK_AB R93, R13, R12 ;  /* 0x0000000c0d5d723e */ /* 0x000fe200000010ff */
[C---:B------:R-:W-:Y:S01]  /*a3b0*/  FMUL R9, R130.reuse, R77 ;  /* 0x0000004d82097220 */ /* 0x040fe20000400000 */
[----:B------:R-:W-:Y:S01]  /*a3c0*/  SHF.L.U32 R13, R143, 0x10, RZ ;  /* 0x000000108f0d7819 */ /* 0x000fe200000006ff */
[----:B------:R-:W-:Y:S01]  /*a3d0*/  FFMA R8, R133, R14, R8 ;  /* 0x0000000e85087223 */ /* 0x000fe20000000008 */
[----:B------:R-:W-:Y:S01]  /*a3e0*/  LOP3.LUT R14, R143, 0xffff0000, RZ, 0xc0, !PT ;  /* 0xffff00008f0e7812 */ /* 0x000fe200078ec0ff */
[----:B------:R-:W1:Y:S01]  /*a3f0*/  S2R R200, SR_CgaCtaId ;  /* 0x0000000000c87919 */ /* 0x000e620000008800 */
[C---:B------:R-:W-:Y:S01]  /*a400*/  FMUL R10, R130.reuse, R78 ;  /* 0x0000004e820a7220 */ /* 0x040fe20000400000 */
[----:B------:R-:W-:Y:S01]  /*a410*/  FFMA R9, R133, R16, R9 ;  /* 0x0000001085097223 */ /* 0x000fe20000000009 */
[----:B------:R-:W-:Y:S01]  /*a420*/  SHF.L.U32 R16, R145, 0x10, RZ ;  /* 0x0000001091107819 */ /* 0x000fe200000006ff */
[C---:B------:R-:W-:Y:S01]  /*a430*/  FMUL R11, R130.reuse, R79 ;  /* 0x0000004f820b7220 */ /* 0x040fe20000400000 */
[----:B------:R-:W-:Y:S01]  /*a440*/  FFMA R10, R133, R13, R10 ;  /* 0x0000000d850a7223 */ /* 0x000fe2000000000a */
[----:B------:R-:W-:Y:S01]  /*a450*/  FMUL R12, R130, R80 ;  /* 0x00000050820c7220 */ /* 0x000fe20000400000 */
[----:B------:R-:W-:Y:S01]  /*a460*/  F2FP.BF16.F32.PACK_AB R94, R9, R8 ;  /* 0x00000008095e723e */ /* 0x000fe200000010ff */
[C---:B------:R-:W-:Y:S01]  /*a470*/  FFMA R11, R133.reuse, R14, R11 ;  /* 0x0000000e850b7223 */ /* 0x040fe2000000000b */
[----:B------:R-:W-:Y:S01]  /*a480*/  LOP3.LUT R14, R144, 0xffff0000, RZ, 0xc0, !PT ;  /* 0xffff0000900e7812 */ /* 0x000fe200078ec0ff */
[C---:B------:R-:W-:Y:S01]  /*a490*/  FMUL R8, R130.reuse, R81 ;  /* 0x0000005182087220 */ /* 0x040fe20000400000 */
[C---:B------:R-:W-:Y:S01]  /*a4a0*/  FMUL R9, R130.reuse, R82 ;  /* 0x0000005282097220 */ /* 0x040fe20000400000 */
[----:B------:R-:W-:Y:S01]  /*a4b0*/  FMUL R13, R130, R83 ;  /* 0x00000053820d7220 */ /* 0x000fe20000400000 */
[C---:B------:R-:W-:Y:S01]  /*a4c0*/  FFMA R12, R133.reuse, R15, R12 ;  /* 0x0000000f850c7223 */ /* 0x040fe2000000000c */
[C---:B------:R-:W-:Y:S01]  /*a4d0*/  FFMA R8, R133.reuse, R14, R8 ;  /* 0x0000000e85087223 */ /* 0x040fe20000000008 */
[----:B------:R-:W-:Y:S01]  /*a4e0*/  FFMA R9, R133, R16, R9 ;  /* 0x0000001085097223 */ /* 0x000fe20000000009 */
[----:B------:R-:W-:Y:S01]  /*a4f0*/  F2FP.BF16.F32.PACK_AB R95, R11, R10 ;  /* 0x0000000a0b5f723e */ /* 0x000fe200000010ff */
[C---:B------:R-:W-:Y:S01]  /*a500*/  FFMA R13, R133.reuse, R18, R13 ;  /* 0x00000012850d7223 */ /* 0x040fe2000000000d */
[----:B------:R-:W-:Y:S01]  /*a510*/  SHF.L.U32 R16, R146, 0x10, RZ ;  /* 0x0000001092107819 */ /* 0x000fe200000006ff */
[----:B------:R-:W-:Y:S01]  /*a520*/  FMUL R10, R130, R84 ;  /* 0x00000054820a7220 */ /* 0x000fe20000400000 */
[----:B------:R-:W-:Y:S01]  /*a530*/  LOP3.LUT R18, R146, 0xffff0000, RZ, 0xc0, !PT ;  /* 0xffff000092127812 */ /* 0x000fe200078ec0ff */
[----:B------:R4:W-:Y:S01]  /*a540*/  @!P1 STS.128 [R196+0x3020], R92 ;  /* 0x0030205cc4009388 */ /* 0x0009e20000000c00 */
[C---:B------:R-:W-:Y:S01]  /*a550*/  FMUL R11, R130.reuse, R85 ;  /* 0x00000055820b7220 */ /* 0x040fe20000400000 */
[C---:B------:R-:W-:Y:S01]  /*a560*/  FMUL R14, R130.reuse, R86 ;  /* 0x00000056820e7220 */ /* 0x040fe20000400000 */
[----:B------:R-:W-:Y:S01]  /*a570*/  FMUL R15, R130, R87 ;  /* 0x00000057820f7220 */ /* 0x000fe20000400000 */
[C---:B------:R-:W-:Y:S01]  /*a580*/  FFMA R10, R133.reuse, R16, R10 ;  /* 0x00000010850a7223 */ /* 0x040fe2000000000a */
[C---:B------:R-:W-:Y:S01]  /*a590*/  FFMA R11, R133.reuse, R18, R11 ;  /* 0x00000012850b7223 */ /* 0x040fe2000000000b */
[C---:B------:R-:W-:Y:S01]  /*a5a0*/  FFMA R14, R133.reuse, R17, R14 ;  /* 0x00000011850e7223 */ /* 0x040fe2000000000e */
[----:B------:R-:W-:Y:S01]  /*a5b0*/  FFMA R15, R133, R20, R15 ;  /* 0x00000014850f7223 */ /* 0x000fe2000000000f */
[----:B--2---:R-:W-:Y:S01]  /*a5c0*/  F2FP.BF16.F32.PACK_AB R96, R8, R12 ;  /* 0x0000000c0860723e */ /* 0x004fe200000010ff */
[----:B------:R-:W-:Y:S01]  /*a5d0*/  BSSY.RECONVERGENT B0, `(.L_x_127) ;  /* 0x0000021000007945 */ /* 0x000fe20003800200 */
[----:B------:R-:W-:Y:S02]  /*a5e0*/  F2FP.BF16.F32.PACK_AB R97, R13, R9 ;  /* 0x000000090d61723e */ /* 0x000fe400000010ff */
[----:B------:R-:W-:Y:S02]  /*a5f0*/  F2FP.BF16.F32.PACK_AB R98, R11, R10 ;  /* 0x0000000a0b62723e */ /* 0x000fe400000010ff */
[----:B------:R-:W-:Y:S02]  /*a600*/  F2FP.BF16.F32.PACK_AB R99, R15, R14 ;  /* 0x0000000e0f63723e */ /* 0x000fe400000010ff */
[----:B------:R-:W-:Y:S02]  /*a610*/  MOV R12, UR47 ;  /* 0x0000002f000c7c02 */ /* 0x000fe40008000f00 */
[----:B------:R-:W-:Y:S01]  /*a620*/  LEA R11, R137, UR44, 0x3 ;  /* 0x0000002c890b7c11 */ /* 0x000fe2000f8e18ff */
[----:B------:R4:W-:Y:S01]  /*a630*/  @!P1 STS.128 [R195+0x3010], R96 ;  /* 0x00301060c3009388 */ /* 0x0009e20000000c00 */
[----:B------:R-:W-:Y:S04]  /*a640*/  @P2 LEA R12, R12, UR44, 0x3 ;  /* 0x0000002c0c0c2c11 */ /* 0x000fe8000f8e18ff */
[----:B------:R-:W-:Y:S02]  /*a650*/  @P2 IADD3 R13, PT, PT, R12, 0x50, RZ ;  /* 0x000000500c0d2810 */ /* 0x000fe40007ffe0ff */
[----:B------:R-:W-:Y:S01]  /*a660*/  @P2 SHF.L.U32 R12, RZ, 0x1f, RZ ;  /* 0x0000001fff0c2819 */ /* 0x000fe200000006ff */
[----:B------:R-:W-:Y:S01]  /*a670*/  @!PT LDS RZ, [RZ] ;  /* 0x00000000fffff984 */ /* 0x000fe20000000800 */
[----:B------:R-:W-:Y:S01]  /*a680*/  @!PT LDS RZ, [RZ] ;  /* 0x00000000fffff984 */ /* 0x000fe20000000800 */
[----:B------:R-:W-:Y:S01]  /*a690*/  @!PT LDS RZ, [RZ] ;  /* 0x00000000fffff984 */ /* 0x000fe20000000800 */
[----:B------:R-:W-:Y:S01]  /*a6a0*/  @!PT LDS RZ, [RZ] ;  /* 0x00000000fffff984 */ /* 0x000fe20000000800 */
[----:B------:R2:W-:Y:S06]  /*a6b0*/  MEMBAR.ALL.CTA ;  /* 0x0000000000007992 */ /* 0x0005ec0000008000 */
[----:B--2---:R-:W2:Y:S01]  /*a6c0*/  FENCE.VIEW.ASYNC.S ;  /* 0x00000000000073c6 */ /* 0x004ea20000000000 */
[----:B-1----:R-:W-:Y:S01]  /*a6d0*/  @P2 PRMT R13, R200, 0x654, R13 ;  /* 0x00000654c80d2816 */ /* 0x002fe2000000000d */
[----:B--2---:R-:W-:Y:S06]  /*a6e0*/  BAR.SYNC.DEFER_BLOCKING 0x1, 0x80 ;  /* 0x0042000000007b1d */ /* 0x004fec0000010000 */
[----:B------:R-:W-:Y:S05]  /*a6f0*/  @P0 BRA `(.L_x_128) ;  /* 0x0000000000380947 */ /* 0x000fea0003800000 */
[----:B------:R-:W-:Y:S01]  /*a700*/  R2UR UR9, R212 ;  /* 0x00000000d40972ca */ /* 0x000fe200000e0000 */
[----:B------:R-:W-:Y:S02]  /*a710*/  UIADD3 UR4, UP0, UPT, UR54, 0xa80, URZ ;  /* 0x00000a8036047890 */ /* 0x000fe4000ff1e0ff */
[----:B------:R-:W-:Y:S02]  /*a720*/  UIADD3 UR10, UPT, UPT, UR50, 0x40, URZ ;  /* 0x00000040320a7890 */ /* 0x000fe4000fffe0ff */
[----:B------:R-:W-:Y:S02]  /*a730*/  UIADD3 UR8, UPT, UPT, UR44, 0x2200, URZ ;  /* 0x000022002c087890 */ /* 0x000fe4000fffe0ff */
[----:B------:R-:W-:Y:S01]  /*a740*/  UIADD3.X UR5, UPT, UPT, URZ, UR55, URZ, UP0, !UPT ;  /* 0x00000037ff057290 */ /* 0x000fe200087fe4ff */
[----:B------:R-:W-:Y:S01]  /*a750*/  UMOV UR11, UR36 ;  /* 0x00000024000b7c82 */ /* 0x000fe20008000000 */
[----:B------:R-:W-:Y:S01]  /*a760*/  UIADD3 UR12, UPT, UPT, UR44, 0x3200, URZ ;  /* 0x000032002c0c7890 */ /* 0x000fe2000fffe0ff */
[----:B------:R-:W-:Y:S03]  /*a770*/  UMOV UR15, UR36 ;  /* 0x00000024000f7c82 */ /* 0x000fe60008000000 */
[----:B------:R-:W-:Y:S01]  /*a780*/  UIADD3 UR13, UPT, UPT, UR9, 0x80, URZ ;  /* 0x00000080090d7890 */ /* 0x000fe2000fffe0ff */
[----:B------:R-:W-:Y:S02]  /*a790*/  UMOV UR14, UR10 ;  /* 0x0000000a000e7c82 */ /* 0x000fe40008000000 */
[----:B------:R1:W-:Y:S06]  /*a7a0*/  UTMASTG.3D [UR8], [UR4] ;  /* 0x00000008040073b5 */ /* 0x0003ec0008010000 */
[----:B------:R1:W-:Y:S01]  /*a7b0*/  UTMASTG.3D [UR12], [UR4] ;  /* 0x0000000c040073b5 */ /* 0x0003e20008010000 */
[----:B------:R0:W-:Y:S01]  /*a7c0*/  UTMACMDFLUSH ;  /* 0x00000000000079b7 */ /* 0x0001e20000000000 */
[----:B-1----:R-:W-:Y:S04]  /*a7d0*/  DEPBAR.LE SB0, 0x1 ;  /* 0x000080400000791a */ /* 0x002fe80000000000 */
.L_x_128:
[----:B------:R-:W-:Y:S05]  /*a7e0*/  BSYNC.RECONVERGENT B0 ;  /* 0x0000000000007941 */ /* 0x000fea0003800200 */
.L_x_127:
[----:B------:R-:W-:Y:S01]  /*a7f0*/  BAR.SYNC.DEFER_BLOCKING 0x1, 0x80 ;  /* 0x0042000000007b1d */ /* 0x000fe20000010000 */
[----:B------:R-:W-:Y:S02]  /*a800*/  UISETP.NE.AND UP0, UPT, UR43, URZ, UPT ;  /* 0x000000ff2b00728c */ /* 0x000fe4000bf05270 */
[----:B------:R-:W-:Y:S03]  /*a810*/  UIADD3 UR5, UPT, UPT, UR47, 0x1, URZ ;  /* 0x000000012f057890 */ /* 0x000fe6000fffe0ff */
[----:B------:R1:W-:Y:S01]  /*a820*/  @P2 SYNCS.ARRIVE.TRANS64.RED.A1T0 RZ, [R13+URZ], RZ ;  /* 0x000000ff0dff29a7 */ /* 0x0003e200081004ff */
[----:B------:R-:W-:Y:S01]  /*a830*/  UMOV UR4, 0x40 ;  /* 0x0000004000047882 */ /* 0x000fe20000000000 */
[----:B------:R-:W-:Y:S01]  /*a840*/  BSSY B1, `(.L_x_129) ;  /* 0x0000021000017945 */ /* 0x000fe20003800000 */
[----:B------:R-:W-:Y:S02]  /*a850*/  USEL UR4, UR4, 0x20, !UP0 ;  /* 0x0000002004047887 */ /* 0x000fe4000c000000 */
[----:B------:R-:W-:Y:S02]  /*a860*/  UISETP.NE.AND UP0, UPT, UR5, 0x4, UPT ;  /* 0x000000040500788c */ /* 0x000fe4000bf05270 */
[----:B------:R-:W-:Y:S01]  /*a870*/  UIADD3 UR49, UPT, UPT, UR52, UR4, URZ ;  /* 0x0000000434317290 */ /* 0x000fe2000fffe0ff */
[----:B------:R-:W2:Y:S01]  /*a880*/  @P2 SYNCS.PHASECHK.TRANS64.TRYWAIT P0, [R11+URZ+0x30], R12 ;  /* 0x0000300c0b0025a7 */ /* 0x000ea200080011ff */
[----:B----4-:R-:W-:Y:S01]  /*a890*/  VIADD R92, R131, UR4 ;  /* 0x00000004835c7c36 */ /* 0x010fe20008000000 */
[----:B------:R-:W-:Y:S04]  /*a8a0*/  USEL UR46, UR5, URZ, UP0 ;  /* 0x000000ff052e7287 */ /* 0x000fe80008000000 */
[----:B------:R-:W-:Y:S04]  /*a8b0*/  SHF.R.U32.HI R10, RZ, 0x15, R92 ;  /* 0x00000015ff0a7819 */ /* 0x000fe8000001165c */
[----:B------:R-:W-:Y:S02]  /*a8c0*/  LOP3.LUT R16, R10, 0x3, RZ, 0xc0, !PT ;  /* 0x000000030a107812 */ /* 0x000fe400078ec0ff */
[----:B--2---:R-:W-:Y:S01]  /*a8d0*/  @P2 SEL R138, RZ, 0x1, !P0 ;  /* 0x00000001ff8a2807 */ /* 0x004fe20004000000 */
[----:B-1----:R-:W-:Y:S06]  /*a8e0*/  @!P2 BRA `(.L_x_130) ;  /* 0x000000000058a947 */ /* 0x002fec0003800000 */
        /* <DEDUP_REMOVED lines=8> */
[----:B------:R-:W-:Y:S04]  /*a970*/  SHF.L.U32 R8, RZ, 0x1f, RZ ;  /* 0x0000001fff087819 */ /* 0x000fe800000006ff */
[----:B------:R-:W1:Y:S02]  /*a980*/  SYNCS.PHASECHK.TRANS64.TRYWAIT P0, [R11+URZ+0x30], R8 ;  /* 0x000030080b0075a7 */ /* 0x000e6400080011ff */
[----:B-1----:R-:W-:Y:S05]  /*a990*/  @!P0 BRA `(.L_x_133) ;  /* 0x0000009000888947 */ /* 0x002fea0003800000 */
.L_x_132:
[----:B------:R-:W-:Y:S05]  /*a9a0*/  BSYNC B0 ;  /* 0x0000000000007941 */ /* 0x000fea0003800000 */
.L_x_131:
[----:B------:R-:W-:Y:S02]  /*a9b0*/  ISETP.NE.AND P0, PT, R199, RZ, PT ;  /* 0x000000ffc700720c */ /* 0x000fe40003f05270 */
[----:B------:R-:W-:Y:S11]  /*a9c0*/  IADD3 R137, PT, PT, R137, 0x1, RZ ;  /* 0x0000000189897810 */ /* 0x000ff60007ffe0ff */
[----:B------:R2:W4:Y:S04]  /*a9d0*/  @P0 LDS.128 R160, [R3+0x20] ;  /* 0x0000200003a00984 */ /* 0x0005280000000c00 */
[----:B------:R2:W1:Y:S04]  /*a9e0*/  @P0 LDS.128 R140, [R3+0x1020] ;  /* 0x00102000038c0984 */ /* 0x0004680000000c00 */
[----:B------:R2:W1:Y:S04]  /*a9f0*/  @P0 LDS.128 R168, [R6] ;  /* 0x0000000006a80984 */ /* 0x0004680000000c00 */
[----:B------:R2:W1:Y:S04]  /*aa00*/  @P0 LDS.128 R152, [R6+0x1000] ;  /* 0x0010000006980984 */ /* 0x0004680000000c00 */
[----:B------:R2:W1:Y:S04]  /*aa10*/  @P0 LDS.128 R164, [R4+0x10] ;  /* 0x0000100004a40984 */ /* 0x0004680000000c00 */
[----:B------:R2:W1:Y:S04]  /*aa20*/  @P0 LDS.128 R148, [R4+0x1010] ;  /* 0x0010100004940984 */ /* 0x0004680000000c00 */
[----:B------:R2:W1:Y:S04]  /*aa30*/  @P0 LDS.128 R156, [R0+0x10] ;  /* 0x00001000009c0984 */ /* 0x0004680000000c00 */
[----:B------:R2:W1:Y:S02]  /*aa40*/  @P0 LDS.128 R144, [R0+0x1010] ;  /* 0x0010100000900984 */ /* 0x0004640000000c00 */
.L_x_130:
[----:B------:R-:W-:Y:S05]  /*aa50*/  BSYNC B1 ;  /* 0x0000000000017941 */ /* 0x000fea0003800000 */
.L_x_129:
[----:B------:R-:W-:Y:S11]  /*aa60*/  ISETP.NE.AND P0, PT, R189, R16, PT ;  /* 0x00000010bd00720c */ /* 0x000ff60003f05270 */
[----:B------:R-:W-:Y:S02]  /*aa70*/  @!UPT UIADD3 URZ, UPT, UPT, URZ, URZ, URZ ;  /* 0x000000fffffff290 */ /* 0x000fe4000fffe0ff */
[----:B------:R-:W-:Y:S05]  /*aa80*/  @P0 BRA `(.L_x_134) ;  /* 0x0000000000bc0947 */ /* 0x000fea0003800000 */
[----:B------:R-:W-:Y:S11]  /*aa90*/  LOP3.LUT P0, RZ, R10, 0x3, R177, 0x48, !PT ;  /* 0x000000030aff7812 */ /* 0x000ff600078048b1 */
[----:B------:R-:W-:Y:S02]  /*aaa0*/  @!UPT UIADD3 URZ, UPT, UPT, URZ, URZ, URZ ;  /* 0x000000fffffff290 */ /* 0x000fe4000fffe0ff */
[----:B------:R-:W-:Y:S05]  /*aab0*/  @!P0 BRA `(.L_x_135) ;  /* 0x0000000000408947 */ /* 0x000fea0003800000 */
[----:B------:R-:W5:Y:S01]  /*aac0*/  LDCU.64 UR8, c[0x4][0x70] ;  /* 0x01000e00ff0877ac */ /* 0x000f620008000a00 */
[----:B------:R-:W-:Y:S01]  /*aad0*/  MOV R15, 0x0 ;  /* 0x00000000000f7802 */ /* 0x000fe20000000f00 */
[----:B------:R-:W-:Y:S02]  /*aae0*/  HFMA2 R12, -RZ, RZ, 0, 5.9604644775390625e-08 ;  /* 0x00000001ff0c7431 */ /* 0x000fe400000001ff */
[----:B-1----:R-:W-:Y:S02]  /*aaf0*/  IMAD.MOV.U32 R8, RZ, RZ, 0x192 ;  /* 0x00000192ff087424 */ /* 0x002fe400078e00ff */
[----:B------:R-:W-:Y:S01]  /*ab00*/  IMAD.MOV.U32 R13, RZ, RZ, RZ ;  /* 0x000000ffff0d7224 */ /* 0x000fe200078e00ff */
[----:B------:R-:W1:Y:S01]  /*ab10*/  LDCU.64 UR6, c[0x4][0x78] ;  /* 0x01000f00ff0677ac */ /* 0x000e620008000a00 */
[----:B------:R-:W3:Y:S01]  /*ab20*/  LDC.64 R14, c[0x4][R15] ;  /* 0x010000000f0e7b82 */ /* 0x000ee20000000a00 */
[----:B------:R-:W4:Y:S01]  /*ab30*/  LDCU.64 UR4, c[0x4][0x10] ;  /* 0x01000200ff0477ac */ /* 0x000f220008000a00 */
[----:B-----5:R-:W-:Y:S01]  /*ab40*/  MOV R5, UR9 ;  /* 0x0000000900057c02 */ /* 0x020fe20008000f00 */
[----:B--2---:R-:W-:Y:S01]  /*ab50*/  IMAD.U32 R4, RZ, RZ, UR8 ;  /* 0x00000008ff047e24 */ /* 0x004fe2000f8e00ff */
[----:B-1----:R-:W-:Y:S01]  /*ab60*/  MOV R7, UR7 ;  /* 0x0000000700077c02 */ /* 0x002fe20008000f00 */
[----:B------:R-:W-:Y:S01]  /*ab70*/  IMAD.U32 R6, RZ, RZ, UR6 ;  /* 0x00000006ff067e24 */ /* 0x000fe2000f8e00ff */
[----:B----4-:R-:W-:Y:S01]  /*ab80*/  MOV R11, UR5 ;  /* 0x00000005000b7c02 */ /* 0x010fe20008000f00 */
[----:B------:R-:W-:Y:S02]  /*ab90*/  IMAD.U32 R10, RZ, RZ, UR4 ;  /* 0x00000004ff0a7e24 */ /* 0x000fe4000f8e00ff */
[----:B------:R-:W-:Y:S07]  /*aba0*/  LEPC R20, `(.L_x_135) ;  /* 0x000000001014794e */ /* 0x000fee0000000000 */
[----:B---3--:R-:W-:Y:S05]  /*abb0*/  CALL.ABS.NOINC R14 ;  /* 0x000000000e007343 */ /* 0x008fea0003c00000 */
.L_x_135:
[----:B------:R-:W-:Y:S05]  /*abc0*/  WARPSYNC.ALL ;  /* 0x0000000000007948 */ /* 0x000fea0003800000 */
[C---:B------:R-:W-:Y:S01]  /*abd0*/  R2UR UR4, R92.reuse ;  /* 0x000000005c0472ca */ /* 0x040fe200000e0000 */
[----:B--2---:R-:W-:Y:S05]  /*abe0*/  VIADD R0, R92, 0x80 ;  /* 0x000000805c007836 */ /* 0x004fea0000000000 */
[----:B------:R-:W-:Y:S04]  /*abf0*/  SHF.R.U32.HI R0, RZ, 0x15, R0 ;  /* 0x00000015ff007819 */ /* 0x000fe80000011600 */
[----:B------:R-:W-:Y:S03]  /*ac00*/  LOP3.LUT P0, RZ, R0, 0x3, R177, 0x48, !PT ;  /* 0x0000000300ff7812 */ /* 0x000fe600078048b1 */
[----:B------:R-:W2:Y:S10]  /*ac10*/  LDTM.x32 R24, tmem[UR4] ;  /* 0x00000004001879ee */ /* 0x000eb400082c0000 */
[----:B--2---:R-:W-:Y:S05]  /*ac20*/  @!P0 BRA `(.L_x_136) ;  /* 0x0000000000408947 */ /* 0x004fea0003800000 */
[----:B------:R-:W2:Y:S01]  /*ac30*/  LDCU.64 UR8, c[0x4][0x70] ;  /* 0x01000e00ff0877ac */ /* 0x000ea20008000a00 */
[----:B------:R-:W-:Y:S01]  /*ac40*/  MOV R15, 0x0 ;  /* 0x00000000000f7802 */ /* 0x000fe20000000f00 */
[----:B------:R-:W-:Y:S02]  /*ac50*/  HFMA2 R12, -RZ, RZ, 0, 5.9604644775390625e-08 ;  /* 0x00000001ff0c7431 */ /* 0x000fe400000001ff */
[----:B-1----:R-:W-:Y:S02]  /*ac60*/  IMAD.MOV.U32 R8, RZ, RZ, 0x192 ;  /* 0x00000192ff087424 */ /* 0x002fe400078e00ff */
[----:B------:R-:W-:Y:S01]  /*ac70*/  IMAD.MOV.U32 R13, RZ, RZ, RZ ;  /* 0x000000ffff0d7224 */ /* 0x000fe200078e00ff */
[----:B------:R-:W1:Y:S01]  /*ac80*/  LDCU.64 UR6, c[0x4][0x78] ;  /* 0x01000f00ff0677ac */ /* 0x000e620008000a00 */
[----:B------:R-:W3:Y:S01]  /*ac90*/  LDC.64 R14, c[0x4][R15] ;  /* 0x010000000f0e7b82 */ /* 0x000ee20000000a00 */
[----:B------:R-:W5:Y:S01]  /*aca0*/  LDCU.64 UR4, c[0x4][0x10] ;  /* 0x01000200ff0477ac */ /* 0x000f620008000a00 */
[----:B--2---:R-:W-:Y:S01]  /*acb0*/  MOV R5, UR9 ;  /* 0x0000000900057c02 */ /* 0x004fe20008000f00 */
[----:B------:R-:W-:Y:S01]  /*acc0*/  IMAD.U32 R4, RZ, RZ, UR8 ;  /* 0x00000008ff047e24 */ /* 0x000fe2000f8e00ff */
[----:B-1----:R-:W-:Y:S01]  /*acd0*/  MOV R7, UR7 ;  /* 0x0000000700077c02 */ /* 0x002fe20008000f00 */
[----:B------:R-:W-:Y:S01]  /*ace0*/  IMAD.U32 R6, RZ, RZ, UR6 ;  /* 0x00000006ff067e24 */ /* 0x000fe2000f8e00ff */
[----:B-----5:R-:W-:Y:S01]  /*acf0*/  MOV R11, UR5 ;  /* 0x00000005000b7c02 */ /* 0x020fe20008000f00 */
[----:B------:R-:W-:Y:S02]  /*ad00*/  IMAD.U32 R10, RZ, RZ, UR4 ;  /* 0x00000004ff0a7e24 */ /* 0x000fe4000f8e00ff */
[----:B------:R-:W-:Y:S07]  /*ad10*/  LEPC R20, `(.L_x_136) ;  /* 0x000000001014794e */ /* 0x000fee0000000000 */
[----:B---34-:R-:W-:Y:S05]  /*ad20*/  CALL.ABS.NOINC R14 ;  /* 0x000000000e007343 */ /* 0x018fea0003c00000 */
.L_x_136:
[----:B------:R-:W-:Y:S05]  /*ad30*/  WARPSYNC.ALL ;  /* 0x0000000000007948 */ /* 0x000fea0003800000 */
[----:B------:R-:W-:Y:S11]  /*ad40*/  R2UR UR4, R92 ;  /* 0x000000005c0472ca */ /* 0x000ff600000e0000 */
[----:B------:R-:W-:Y:S02]  /*ad50*/  @!UPT UIADD3 URZ, UPT, UPT, URZ, URZ, URZ ;  /* 0x000000fffffff290 */ /* 0x000fe4000fffe0ff */
[----:B------:R-:W2:Y:S02]  /*ad60*/  LDTM.x32 R56, tmem[UR4+0x80] ;  /* 0x00008004003879ee */ /* 0x000ea400082c0000 */
[----:B--2---:R-:W-:Y:S01]  /*ad70*/  NOP ;  /* 0x0000000000007918 */ /* 0x004fe20000000000 */
.L_x_134:
[----:B-12---:R-:W-:Y:S01]  /*ad80*/  SHF.L.U32 R4, R168, 0x10, RZ ;  /* 0x00000010a8047819 */ /* 0x006fe200000006ff */
[----:B------:R-:W-:Y:S01]  /*ad90*/  FMUL R0, R130, R24 ;  /* 0x0000001882007220 */ /* 0x000fe20000400000 */
[----:B------:R-:W-:Y:S01]  /*ada0*/  LOP3.LUT R6, R168, 0xffff0000, RZ, 0xc0, !PT ;  /* 0xffff0000a8067812 */ /* 0x000fe200078ec0ff */
[C---:B------:R-:W-:Y:S01]  /*adb0*/  FMUL R3, R130.reuse, R25 ;  /* 0x0000001982037220 */ /* 0x040fe20000400000 */
[----:B------:R-:W-:Y:S01]  /*adc0*/  SHF.L.U32 R7, R169, 0x10, RZ ;  /* 0x00000010a9077819 */ /* 0x000fe200000006ff */
[----:B------:R-:W-:Y:S01]  /*add0*/  FFMA R0, R133, R4, R0 ;  /* 0x0000000485007223 */ /* 0x000fe20000000000 */
[----:B------:R-:W-:Y:S01]  /*ade0*/  LOP3.LUT R8, R169, 0xffff0000, RZ, 0xc0, !PT ;  /* 0xffff0000a9087812 */ /* 0x000fe200078ec0ff */
[----:B------:R-:W-:Y:S01]  /*adf0*/  FMUL R4, R130, R26 ;  /* 0x0000001a82047220 */ /* 0x000fe20000400000 */
[C---:B------:R-:W-:Y:S01]  /*ae00*/  SHF.L.U32 R9, R170.reuse, 0x10, RZ ;  /* 0x00000010aa097819 */ /* 0x040fe200000006ff */
[----:B------:R-:W-:Y:S01]  /*ae10*/  FFMA R3, R133, R6, R3 ;  /* 0x0000000685037223 */ /* 0x000fe20000000003 */
[----:B------:R-:W-:Y:S01]  /*ae20*/  LOP3.LUT R10, R170, 0xffff0000, RZ, 0xc0, !PT ;  /* 0xffff0000aa0a7812 */ /* 0x000fe200078ec0ff */
[C---:B------:R-:W-:Y:S01]  /*ae30*/  FMUL R5, R130.reuse, R27 ;  /* 0x0000001b82057220 */ /* 0x040fe20000400000 */
[C---:B------:R-:W-:Y:S01]  /*ae40*/  SHF.L.U32 R11, R171.reuse, 0x10, RZ ;  /* 0x00000010ab0b7819 */ /* 0x040fe200000006ff */
[C---:B------:R-:W-:Y:S01]  /*ae50*/  FMUL R6, R130.reuse, R28 ;  /* 0x0000001c82067220 */ /* 0x040fe20000400000 */
[----:B------:R-:W-:Y:S01]  /*ae60*/  LOP3.LUT R12, R171, 0xffff0000, RZ, 0xc0, !PT ;  /* 0xffff0000ab0c7812 */ /* 0x000fe200078ec0ff */
[----:B------:R-:W-:Y:S01]  /*ae70*/  FFMA R4, R133, R7, R4 ;  /* 0x0000000785047223 */ /* 0x000fe20000000004 */
[----:B------:R-:W-:Y:S01]  /*ae80*/  ISETP.NE.AND P1, PT, R189, R16, PT ;  /* 0x00000010bd00720c */ /* 0x000fe20003f25270 */
[----:B------:R-:W-:Y:S01]  /*ae90*/  FFMA R5, R133, R8, R5 ;  /* 0x0000000885057223 */ /* 0x000fe20000000005 */
[----:B------:R-:W-:Y:S01]  /*aea0*/  F2FP.BF16.F32.PACK_AB R16, R3, R0 ;  /* 0x000000000310723e */ /* 0x000fe200000010ff */
[C---:B------:R-:W-:Y:S01]  /*aeb0*/  FMUL R7, R130.reuse, R29 ;  /* 0x0000001d82077220 */ /* 0x040fe20000400000 */
[----:B------:R-:W-:Y:S01]  /*aec0*/  LOP3.LUT R14, R159, 0xffff0000, RZ, 0xc0, !PT ;  /* 0xffff00009f0e7812 */ /* 0x000fe200078ec0ff */
[----:B------:R-:W-:Y:S01]  /*aed0*/  FFMA R6, R133, R9, R6 ;  /* 0x0000000985067223 */ /* 0x000fe20000000006 */
[----:B------:R-:W-:Y:S01]  /*aee0*/  F2FP.BF16.F32.PACK_AB R17, R5, R4 ;  /* 0x000000040511723e */ /* 0x000fe200000010ff */
[----:B------:R-:W-:Y:S01]  /*aef0*/  FMUL R8, R130, R30 ;  /* 0x0000001e82087220 */ /* 0x000fe20000400000 */
[----:B------:R-:W-:Y:S01]  /*af00*/  ISETP.NE.AND P2, PT, R194, RZ, PT ;  /* 0x000000ffc200720c */ /* 0x000fe20003f45270 */
[----:B------:R-:W-:Y:S01]  /*af10*/  FMUL R9, R130, R31 ;  /* 0x0000001f82097220 */ /* 0x000fe20000400000 */
[----:B------:R-:W-:Y:S01]  /*af20*/  ISETP.NE.AND P0, PT, R189, RZ, PT ;  /* 0x000000ffbd00720c */ /* 0x000fe20003f05270 */
[C---:B------:R-:W-:Y:S01]  /*af30*/  FFMA R7, R133.reuse, R10, R7 ;  /* 0x0000000a85077223 */ /* 0x040fe20000000007 */
[C---:B------:R-:W-:Y:S01]  /*af40*/  FFMA R8, R133.reuse, R11, R8 ;  /* 0x0000000b85087223 */ /* 0x040fe20000000008 */
[----:B------:R-:W-:Y:S01]  /*af50*/  SHF.L.U32 R11, R164, 0x10, RZ ;  /* 0x00000010a40b7819 */ /* 0x000fe200000006ff */
[----:B------:R-:W-:Y:S01]  /*af60*/  FFMA R9, R133, R12, R9 ;  /* 0x0000000c85097223 */ /* 0x000fe20000000009 */
[----:B------:R-:W-:Y:S01]  /*af70*/  SHF.L.U32 R12, R166, 0x10, RZ ;  /* 0x00000010a60c7819 */ /* 0x000fe200000006ff */
[C---:B------:R-:W-:Y:S01]  /*af80*/  FMUL R10, R130.reuse, R32 ;  /* 0x00000020820a7220 */ /* 0x040fe20000400000 */
[----:B------:R-:W-:Y:S01]  /*af90*/  F2FP.BF16.F32.PACK_AB R18, R7, R6 ;  /* 0x000000060712723e */ /* 0x000fe200000010ff */
[----:B------:R-:W-:Y:S01]  /*afa0*/  FMUL R0, R130, R33 ;  /* 0x0000002182007220 */ /* 0x000fe20000400000 */
[----:B------:R-:W-:Y:S01]  /*afb0*/  F2FP.BF16.F32.PACK_AB R19, R9, R8 ;  /* 0x000000080913723e */ /* 0x000fe200000010ff */
[----:B------:R-:W-:Y:S01]  /*afc0*/  FFMA R10, R133, R11, R10 ;  /* 0x0000000b850a7223 */ /* 0x000fe2000000000a */
[----:B------:R-:W-:Y:S01]  /*afd0*/  LOP3.LUT R6, R164, 0xffff0000, RZ, 0xc0, !PT ;  /* 0xffff0000a4067812 */ /* 0x000fe200078ec0ff */
[C---:B------:R-:W-:Y:S01]  /*afe0*/  FMUL R3, R130.reuse, R34 ;  /* 0x0000002282037220 */ /* 0x040fe20000400000 */
[C---:B------:R-:W-:Y:S01]  /*aff0*/  SHF.L.U32 R8, R165.reuse, 0x10, RZ ;  /* 0x00000010a5087819 */ /* 0x040fe200000006ff */
[----:B------:R1:W-:Y:S01]  /*b000*/  @!P1 STS.128 [R188+0x4000], R16 ;  /* 0x00400010bc009388 */ /* 0x0003e20000000c00 */
[----:B------:R-:W-:Y:S01]  /*b010*/  LOP3.LUT R7, R165, 0xffff0000, RZ, 0xc0, !PT ;  /* 0xffff0000a5077812 */ /* 0x000fe200078ec0ff */
[----:B------:R-:W-:Y:S01]  /*b020*/  FMUL R4, R130, R35 ;  /* 0x0000002382047220 */ /* 0x000fe20000400000 */
[----:B------:R-:W-:Y:S01]  /*b030*/  LOP3.LUT R9, R166, 0xffff0000, RZ, 0xc0, !PT ;  /* 0xffff0000a6097812 */ /* 0x000fe200078ec0ff */
[C---:B------:R-:W-:Y:S01]  /*b040*/  FMUL R5, R130.reuse, R36 ;  /* 0x0000002482057220 */ /* 0x040fe20000400000 */
[----:B------:R-:W-:Y:S01]  /*b050*/  LOP3.LUT R11, R167, 0xffff0000, RZ, 0xc0, !PT ;  /* 0xffff0000a70b7812 */ /* 0x000fe200078ec0ff */
[C---:B------:R-:W-:Y:S01]  /*b060*/  FFMA R0, R133.reuse, R6, R0 ;  /* 0x0000000685007223 */ /* 0x040fe20000000000 */
[C---:B------:R-:W-:Y:S01]  /*b070*/  FFMA R3, R133.reuse, R8, R3 ;  /* 0x0000000885037223 */ /* 0x040fe20000000003 */
[C---:B------:R-:W-:Y:S01]  /*b080*/  FFMA R4, R133.reuse, R7, R4 ;  /* 0x0000000785047223 */ /* 0x040fe20000000004 */
[----:B------:R-:W-:Y:S01]  /*b090*/  FFMA R5, R133, R12, R5 ;  /* 0x0000000c85057223 */ /* 0x000fe20000000005 */
[----:B------:R-:W-:Y:S01]  /*b0a0*/  SHF.L.U32 R12, R167, 0x10, RZ ;  /* 0x00000010a70c7819 */ /* 0x000fe200000006ff */
[----:B------:R-:W-:Y:S01]  /*b0b0*/  FMUL R6, R130, R37 ;  /* 0x0000002582067220 */ /* 0x000fe20000400000 */
[----:B------:R-:W-:Y:S01]  /*b0c0*/  F2FP.BF16.F32.PACK_AB R20, R0, R10 ;  /* 0x0000000a0014723e */ /* 0x000fe200000010ff */
[----:B------:R-:W-:Y:S01]  /*b0d0*/  FMUL R7, R130, R38 ;  /* 0x0000002682077220 */ /* 0x000fe20000400000 */
[----:B------:R-:W-:Y:S01]  /*b0e0*/  F2FP.BF16.F32.PACK_AB R21, R4, R3 ;  /* 0x000000030415723e */ /* 0x000fe200000010ff */
[----:B------:R-:W-:Y:S01]  /*b0f0*/  FMUL R8, R130, R39 ;  /* 0x0000002782087220 */ /* 0x000fe20000400000 */
[----:B----4-:R-:W-:Y:S01]  /*b100*/  SHF.L.U32 R3, R160, 0x10, RZ ;  /* 0x00000010a0037819 */ /* 0x010fe200000006ff */
[C---:B------:R-:W-:Y:S01]  /*b110*/  FFMA R6, R133.reuse, R9, R6 ;  /* 0x0000000985067223 */ /* 0x040fe20000000006 */
[----:B------:R-:W-:Y:S01]  /*b120*/  SHF.L.U32 R9, R162, 0x10, RZ ;  /* 0x00000010a2097819 */ /* 0x000fe200000006ff */
[----:B------:R-:W-:Y:S01]  /*b130*/  FFMA R7, R133, R12, R7 ;  /* 0x0000000c85077223 */ /* 0x000fe20000000007 */
[----:B------:R-:W-:Y:S01]  /*b140*/  LOP3.LUT R10, R157, 0xffff0000, RZ, 0xc0, !PT ;  /* 0xffff00009d0a7812 */ /* 0x000fe200078ec0ff */
[C---:B------:R-:W-:Y:S01]  /*b150*/  FFMA R8, R133.reuse, R11, R8 ;  /* 0x0000000b85087223 */ /* 0x040fe20000000008 */
[----:B------:R-:W-:Y:S01]  /*b160*/  F2FP.BF16.F32.PACK_AB R22, R6, R5 ;  /* 0x000000050616723e */ /* 0x000fe200000010ff */
[----:B------:R-:W-:Y:S01]  /*b170*/  FMUL R0, R130, R40 ;  /* 0x0000002882007220 */ /* 0x000fe20000400000 */
[----:B------:R-:W-:Y:S01]  /*b180*/  LOP3.LUT R6, R160, 0xffff0000, RZ, 0xc0, !PT ;  /* 0xffff0000a0067812 */ /* 0x000fe200078ec0ff */
[----:B------:R-:W-:Y:S01]  /*b190*/  FMUL R4, R130, R42 ;  /* 0x0000002a82047220 */ /* 0x000fe20000400000 */
[----:B------:R-:W-:Y:S01]  /*b1a0*/  F2FP.BF16.F32.PACK_AB R23, R8, R7 ;  /* 0x000000070817723e */ /* 0x000fe200000010ff */
[----:B------:R-:W-:Y:S01]  /*b1b0*/  FFMA R0, R133, R3, R0 ;  /* 0x0000000385007223 */ /* 0x000fe20000000000 */
[C---:B------:R-:W-:Y:S01]  /*b1c0*/  SHF.L.U32 R7, R161.reuse, 0x10, RZ ;  /* 0x00000010a1077819 */ /* 0x040fe200000006ff */
[C---:B------:R-:W-:Y:S01]  /*b1d0*/  FMUL R3, R130.reuse, R41 ;  /* 0x0000002982037220 */ /* 0x040fe20000400000 */
[----:B------:R-:W-:Y:S01]  /*b1e0*/  LOP3.LUT R8, R161, 0xffff0000, RZ, 0xc0, !PT ;  /* 0xffff0000a1087812 */ /* 0x000fe200078ec0ff */
[----:B------:R-:W-:Y:S01]  /*b1f0*/  FMUL R5, R130, R43 ;  /* 0x0000002b82057220 */ /* 0x000fe20000400000 */
[----:B------:R-:W-:Y:S01]  /*b200*/  LOP3.LUT R12, R158, 0xffff0000, RZ, 0xc0, !PT ;  /* 0xffff00009e0c7812 */ /* 0x000fe200078ec0ff */
[----:B------:R-:W-:Y:S01]  /*b210*/  FFMA R3, R133, R6, R3 ;  /* 0x0000000685037223 */ /* 0x000fe20000000003 */
[----:B------:R-:W-:Y:S01]  /*b220*/  SHF.L.U32 R11, R159, 0x10, RZ ;  /* 0x000000109f0b7819 */ /* 0x000fe200000006ff */
[C---:B------:R-:W-:Y:S01]  /*b230*/  FFMA R4, R133.reuse, R7, R4 ;  /* 0x0000000785047223 */ /* 0x040fe20000000004 */
        /* <DEDUP_REMOVED lines=60> */
[----:B------:R-:W-:Y:S01]  /*b600*/  FFMA R5, R133, R12, R5 ;  /* 0x0000000c85057223 */ /* 0x000fe20000000005 */
[----:B------:R-:W-:Y:S01]  /*b610*/  SHF.L.U32 R12, R155, 0x10, RZ ;  /* 0x000000109b0c7819 */ /* 0x000fe200000006ff */
[----:B------:R-:W-:Y:S01]  /*b620*/  FMUL R6, R130, R61 ;  /* 0x0000003d82067220 */ /* 0x000fe20000400000 */
[----:B------:R-:W-:Y:S01]  /*b630*/  F2FP.BF16.F32.PACK_AB R89, R4, R3 ;  /* 0x000000030459723e */ /* 0x000fe200000010ff */
[----:B------:R-:W-:Y:S01]  /*b640*/  FMUL R7, R130, R62 ;  /* 0x0000003e82077220 */ /* 0x000fe20000400000 */
[----:B------:R-:W-:Y:S01]  /*b650*/  SHF.L.U32 R3, R148, 0x10, RZ ;  /* 0x0000001094037819 */ /* 0x000fe200000006ff */
[----:B------:R-:W-:Y:S01]  /*b660*/  FMUL R8, R130, R63 ;  /* 0x0000003f82087220 */ /* 0x000fe20000400000 */
[----:B------:R-:W-:Y:S01]  /*b670*/  LOP3.LUT R14, R147, 0xffff0000, RZ, 0xc0, !PT ;  /* 0xffff0000930e7812 */ /* 0x000fe200078ec0ff */
        /* <DEDUP_REMOVED lines=8> */
[----:B------:R1:W-:Y:S01]  /*b700*/  @!P1 STS.128 [R195+0x4010], R20 ;  /* 0x00401014c3009388 */ /* 0x0003e20000000c00 */
[----:B------:R-:W-:Y:S01]  /*b710*/  F2FP.BF16.F32.PACK_AB R91, R8, R7 ;  /* 0x00000007085b723e */ /* 0x000fe200000010ff */
[----:B------:R-:W-:Y:S01]  /*b720*/  FFMA R0, R133, R3, R0 ;  /* 0x0000000385007223 */ /* 0x000fe20000000000 */
[C---:B------:R-:W-:Y:S01]  /*b730*/  SHF.L.U32 R7, R149.reuse, 0x10, RZ ;  /* 0x0000001095077819 */ /* 0x040fe200000006ff */
[C---:B------:R-:W-:Y:S01]  /*b740*/  FMUL R3, R130.reuse, R65 ;  /* 0x0000004182037220 */ /* 0x040fe20000400000 */
[----:B------:R-:W-:Y:S01]  /*b750*/  LOP3.LUT R8, R149, 0xffff0000, RZ, 0xc0, !PT ;  /* 0xffff000095087812 */ /* 0x000fe200078ec0ff */
[C---:B------:R-:W-:Y:S01]  /*b760*/  FMUL R4, R130.reuse, R66 ;  /* 0x0000004282047220 */ /* 0x040fe20000400000 */
[----:B------:R-:W-:Y:S01]  /*b770*/  SHF.L.U32 R11, R147, 0x10, RZ ;  /* 0x00000010930b7819 */ /* 0x000fe200000006ff */
[C---:B------:R-:W-:Y:S01]  /*b780*/  FMUL R5, R130.reuse, R67 ;  /* 0x0000004382057220 */ /* 0x040fe20000400000 */
[C---:B------:R-:W-:Y:S01]  /*b790*/  FFMA R3, R133.reuse, R6, R3 ;  /* 0x0000000685037223 */ /* 0x040fe20000000003 */
[C---:B------:R-:W-:Y:S01]  /*b7a0*/  FFMA R4, R133.reuse, R7, R4 ;  /* 0x0000000785047223 */ /* 0x040fe20000000004 */
[----:B------:R-:W-:Y:S01]  /*b7b0*/  FMUL R6, R130, R68 ;  /* 0x0000004482067220 */ /* 0x000fe20000400000 */
[----:B------:R-:W-:Y:S01]  /*b7c0*/  FFMA R5, R133, R8, R5 ;  /* 0x0000000885057223 */ /* 0x000fe20000000005 */
[----:B------:R-:W-:Y:S01]  /*b7d0*/  LOP3.LUT R8, R150, 0xffff0000, RZ, 0xc0, !PT ;  /* 0xffff000096087812 */ /* 0x000fe200078ec0ff */
[C---:B------:R-:W-:Y:S01]  /*b7e0*/  FMUL R7, R130.reuse, R69 ;  /* 0x0000004582077220 */ /* 0x040fe20000400000 */
[----:B--2---:R-:W-:Y:S01]  /*b7f0*/  F2FP.BF16.F32.PACK_AB R16, R3, R0 ;  /* 0x000000000310723e */ /* 0x004fe200000010ff */
[----:B------:R2:W-:Y:S01]  /*b800*/  @!P1 STS.128 [R188+0x5000], R88 ;  /* 0x00500058bc009388 */ /* 0x0005e20000000c00 */
[----:B------:R-:W-:Y:S01]  /*b810*/  F2FP.BF16.F32.PACK_AB R17, R5, R4 ;  /* 0x000000040511723e */ /* 0x000fe200000010ff */
[----:B------:R-:W-:Y:S01]  /*b820*/  FFMA R6, R133, R9, R6 ;  /* 0x0000000985067223 */ /* 0x000fe20000000006 */
[----:B------:R-:W-:Y:S01]  /*b830*/  SHF.L.U32 R5, R151, 0x10, RZ ;  /* 0x0000001097057819 */ /* 0x000fe200000006ff */
[----:B------:R-:W-:Y:S01]  /*b840*/  FFMA R7, R133, R8, R7 ;  /* 0x0000000885077223 */ /* 0x000fe20000000007 */
[----:B------:R-:W-:Y:S01]  /*b850*/  LOP3.LUT R8, R151, 0xffff0000, RZ, 0xc0, !PT ;  /* 0xffff000097087812 */ /* 0x000fe200078ec0ff */
[----:B------:R-:W-:Y:S01]  /*b860*/  FMUL R0, R130, R70 ;  /* 0x0000004682007220 */ /* 0x000fe20000400000 */
[----:B------:R-:W-:Y:S01]  /*b870*/  SHF.L.U32 R9, R140, 0x10, RZ ;  /* 0x000000108c097819 */ /* 0x000fe200000006ff */
[C---:B------:R-:W-:Y:S01]  /*b880*/  FMUL R3, R130.reuse, R71 ;  /* 0x0000004782037220 */ /* 0x040fe20000400000 */
[----:B------:R-:W-:Y:S01]  /*b890*/  F2FP.BF16.F32.PACK_AB R18, R7, R6 ;  /* 0x000000060712723e */ /* 0x000fe200000010ff */
[----:B------:R-:W-:Y:S01]  /*b8a0*/  FMUL R4, R130, R72 ;  /* 0x0000004882047220 */ /* 0x000fe20000400000 */
        /* <DEDUP_REMOVED lines=15> */
[C---:B------:R-:W-:Y:S01]  /*b9a0*/  FMUL R0, R130.reuse, R76 ;  /* 0x0000004c82007220 */ /* 0x040fe20000400000 */
[----:B-1----:R-:W-:Y:S01]  /*b9b0*/  F2FP.BF16.F32.PACK_AB R20, R5, R4 ;  /* 0x000000040514723e */ /* 0x002fe200000010ff */
[C---:B------:R-:W-:Y:S01]  /*b9c0*/  FMUL R3, R130.reuse, R77 ;  /* 0x0000004d82037220 */ /* 0x040fe20000400000 */
[----:B------:R-:W-:Y:S01]  /*b9d0*/  F2FP.BF16.F32.PACK_AB R21, R7, R6 ;  /* 0x000000060715723e */ /* 0x000fe200000010ff */
[----:B------:R2:W-:Y:S01]  /*b9e0*/  @!P1 STS.128 [R198+0x5010], R16 ;  /* 0x00501010c6009388 */ /* 0x0005e20000000c00 */
[----:B------:R-:W-:Y:S01]  /*b9f0*/  SHF.L.U32 R7, R143, 0x10, RZ ;  /* 0x000000108f077819 */ /* 0x000fe200000006ff */
[----:B------:R-:W-:Y:S01]  /*ba00*/  FFMA R0, R133, R8, R0 ;  /* 0x0000000885007223 */ /* 0x000fe20000000000 */
[----:B------:R-:W-:Y:S01]  /*ba10*/  LOP3.LUT R8, R143, 0xffff0000, RZ, 0xc0, !PT ;  /* 0xffff00008f087812 */ /* 0x000fe200078ec0ff */
        /* <DEDUP_REMOVED lines=28> */
[----:B------:R-:W-:Y:S02]  /*bbe0*/  F2FP.BF16.F32.PACK_AB R12, R0, R6 ;  /* 0x00000006000c723e */ /* 0x000fe400000010ff */
[----:B------:R-:W-:Y:S02]  /*bbf0*/  F2FP.BF16.F32.PACK_AB R13, R7, R3 ;  /* 0x00000003070d723e */ /* 0x000fe400000010ff */
[----:B------:R-:W-:Y:S02]  /*bc00*/  F2FP.BF16.F32.PACK_AB R14, R5, R4 ;  /* 0x00000004050e723e */ /* 0x000fe400000010ff */
[----:B------:R-:W-:Y:S02]  /*bc10*/  F2FP.BF16.F32.PACK_AB R15, R9, R8 ;  /* 0x00000008090f723e */ /* 0x000fe400000010ff */
[----:B------:R-:W-:Y:S02]  /*bc20*/  MOV R0, UR46 ;  /* 0x0000002e00007c02 */ /* 0x000fe40008000f00 */
[----:B------:R-:W-:Y:S01]  /*bc30*/  @P2 SHF.L.U32 R5, RZ, 0x1f, RZ ;  /* 0x0000001fff052819 */ /* 0x000fe200000006ff */
[----:B------:R2:W-:Y:S01]  /*bc40*/  @!P1 STS.128 [R195+0x5010], R12 ;  /* 0x0050100cc3009388 */ /* 0x0005e20000000c00 */
[----:B------:R-:W-:Y:S04]  /*bc50*/  @P2 LEA R0, R0, UR44, 0x3 ;  /* 0x0000002c00002c11 */ /* 0x000fe8000f8e18ff */
[----:B------:R-:W-:Y:S02]  /*bc60*/  @P2 IADD3 R3, PT, PT, R0, 0x50, RZ ;  /* 0x0000005000032810 */ /* 0x000fe40007ffe0ff */
[----:B------:R-:W-:Y:S01]  /*bc70*/  LEA R0, R137, UR44, 0x3 ;  /* 0x0000002c89007c11 */ /* 0x000fe2000f8e18ff */
[----:B------:R-:W-:Y:S01]  /*bc80*/  @!PT LDS RZ, [RZ] ;  /* 0x00000000fffff984 */ /* 0x000fe20000000800 */
[----:B------:R-:W-:Y:S01]  /*bc90*/  @!PT LDS RZ, [RZ] ;  /* 0x00000000fffff984 */ /* 0x000fe20000000800 */
[----:B------:R-:W-:Y:S01]  /*bca0*/  @!PT LDS RZ, [RZ] ;  /* 0x00000000fffff984 */ /* 0x000fe20000000800 */
[----:B------:R-:W-:Y:S01]  /*bcb0*/  @!PT LDS RZ, [RZ] ;  /* 0x00000000fffff984 */ /* 0x000fe20000000800 */
[----:B------:R1:W-:Y:S06]  /*bcc0*/  MEMBAR.ALL.CTA ;  /* 0x0000000000007992 */ /* 0x0003ec0000008000 */
[----:B-1----:R-:W1:Y:S02]  /*bcd0*/  FENCE.VIEW.ASYNC.S ;  /* 0x00000000000073c6 */ /* 0x002e640000000000 */
[----:B------:R-:W-:Y:S05]  /*bce0*/  WARPSYNC.ALL ;  /* 0x0000000000007948 */ /* 0x000fea0003800000 */
[----:B------:R-:W-:Y:S01]  /*bcf0*/  BSSY.RECONVERGENT B0, `(.L_x_137) ;  /* 0x0000010000007945 */ /* 0x000fe20003800200 */
[----:B------:R-:W-:Y:S01]  /*bd00*/  @P2 PRMT R3, R200, 0x654, R3 ;  /* 0x00000654c8032816 */ /* 0x000fe20000000003 */
[----:B-1----:R-:W-:Y:S06]  /*bd10*/  BAR.SYNC.DEFER_BLOCKING 0x1, 0x80 ;  /* 0x0042000000007b1d */ /* 0x002fec0000010000 */
[----:B------:R-:W-:Y:S05]  /*bd20*/  @P0 BRA `(.L_x_138) ;  /* 0x0000000000300947 */ /* 0x000fea0003800000 */
[----:B------:R-:W-:Y:S02]  /*bd30*/  UIADD3 UR4, UP0, UPT, UR54, 0xa80, URZ ;  /* 0x00000a8036047890 */ /* 0x000fe4000ff1e0ff */
[----:B------:R-:W-:Y:S02]  /*bd40*/  UIADD3 UR48, UPT, UPT, UR44, 0x4200, URZ ;  /* 0x000042002c307890 */ /* 0x000fe4000fffe0ff */
[----:B------:R-:W-:Y:S01]  /*bd50*/  UIADD3.X UR5, UPT, UPT, URZ, UR55, URZ, UP0, !UPT ;  /* 0x00000037ff057290 */ /* 0x000fe200087fe4ff */
[----:B------:R-:W-:Y:S01]  /*bd60*/  UMOV UR51, UR36 ;  /* 0x0000002400337c82 */ /* 0x000fe20008000000 */
[----:B------:R-:W-:Y:S02]  /*bd70*/  UIADD3 UR9, UPT, UPT, UR49, 0x80, URZ ;  /* 0x0000008031097890 */ /* 0x000fe4000fffe0ff */
[----:B------:R-:W-:Y:S01]  /*bd80*/  UIADD3 UR8, UPT, UPT, UR44, 0x5200, URZ ;  /* 0x000052002c087890 */ /* 0x000fe2000fffe0ff */
[----:B------:R-:W-:Y:S01]  /*bd90*/  UMOV UR10, UR50 ;  /* 0x00000032000a7c82 */ /* 0x000fe20008000000 */
[----:B------:R-:W-:Y:S03]  /*bda0*/  UMOV UR11, UR36 ;  /* 0x00000024000b7c82 */ /* 0x000fe60008000000 */
[----:B------:R1:W-:Y:S04]  /*bdb0*/  UTMASTG.3D [UR48], [UR4] ;  /* 0x00000030040073b5 */ /* 0x0003e80008010000 */
[----:B------:R1:W-:Y:S01]  /*bdc0*/  UTMASTG.3D [UR8], [UR4] ;  /* 0x00000008040073b5 */ /* 0x0003e20008010000 */
[----:B------:R0:W-:Y:S01]  /*bdd0*/  UTMACMDFLUSH ;  /* 0x00000000000079b7 */ /* 0x0001e20000000000 */
[----:B-1----:R-:W-:Y:S04]  /*bde0*/  DEPBAR.LE SB0, 0x1 ;  /* 0x000080400000791a */ /* 0x002fe80000000000 */
.L_x_138:
[----:B------:R-:W-:Y:S05]  /*bdf0*/  BSYNC.RECONVERGENT B0 ;  /* 0x0000000000007941 */ /* 0x000fea0003800200 */
.L_x_137:
[----:B------:R-:W-:Y:S01]  /*be00*/  BAR.SYNC.DEFER_BLOCKING 0x1, 0x80 ;  /* 0x0042000000007b1d */ /* 0x000fe20000010000 */
[----:B------:R-:W-:Y:S01]  /*be10*/  UIADD3 UR4, UPT, UPT, UR46, 0x1, URZ ;  /* 0x000000012e047890 */ /* 0x000fe2000fffe0ff */
[----:B--2---:R-:W-:Y:S03]  /*be20*/  HFMA2 R16, -RZ, RZ, 0, 0 ;  /* 0x00000000ff107431 */ /* 0x004fe600000001ff */
[----:B------:R-:W-:Y:S04]  /*be30*/  UISETP.NE.AND UP0, UPT, UR4, 0x4, UPT ;  /* 0x000000040400788c */ /* 0x000fe8000bf05270 */
[----:B------:R-:W-:Y:S01]  /*be40*/  USEL UR47, UR4, URZ, UP0 ;  /* 0x000000ff042f7287 */ /* 0x000fe20008000000 */
[----:B------:R1:W-:Y:S01]  /*be50*/  @P2 SYNCS.ARRIVE.TRANS64.RED.A1T0 RZ, [R3+URZ], RZ ;  /* 0x000000ff03ff29a7 */ /* 0x0003e200081004ff */
[----:B------:R-:W-:Y:S01]  /*be60*/  BSSY B1, `(.L_x_139) ;  /* 0x000001e000017945 */ /* 0x000fe20003800000 */
[----:B------:R-:W2:Y:S02]  /*be70*/  @P2 SYNCS.PHASECHK.TRANS64.TRYWAIT P0, [R0+URZ+0x30], R5 ;  /* 0x00003005000025a7 */ /* 0x000ea400080011ff */
        /* <DEDUP_REMOVED lines=13> */
.L_x_142:
[----:B------:R-:W-:Y:S05]  /*bf50*/  BSYNC B0 ;  /* 0x0000000000007941 */ /* 0x000fea0003800000 */
.L_x_141:
[----:B------:R-:W-:Y:S01]  /*bf60*/  ISETP.NE.AND P0, PT, R199, RZ, PT ;  /* 0x000000ffc700720c */ /* 0x000fe20003f05270 */
[----:B------:R-:W-:Y:S11]  /*bf70*/  VIADD R137, R137, 0x1 ;  /* 0x0000000189897836 */ /* 0x000ff60000000000 */
[----:B------:R-:W-:Y:S01]  /*bf80*/  @!UPT UIADD3 URZ, UPT, UPT, URZ, URZ, URZ ;  /* 0x000000fffffff290 */ /* 0x000fe2000fffe0ff */
[----:B------:R2:W4:Y:S04]  /*bf90*/  @P0 LDS.128 R160, [R4+0x20] ;  /* 0x0000200004a00984 */ /* 0x0005280000000c00 */
[----:B------:R2:W1:Y:S04]  /*bfa0*/  @P0 LDS.128 R140, [R4+0x1020] ;  /* 0x00102000048c0984 */ /* 0x0004680000000c00 */
[----:B------:R2:W1:Y:S04]  /*bfb0*/  @P0 LDS.128 R168, [R8] ;  /* 0x0000000008a80984 */ /* 0x0004680000000c00 */
[----:B------:R2:W1:Y:S04]  /*bfc0*/  @P0 LDS.128 R152, [R8+0x1000] ;  /* 0x0010000008980984 */ /* 0x0004680000000c00 */
[----:B------:R2:W1:Y:S04]  /*bfd0*/  @P0 LDS.128 R164, [R6+0x10] ;  /* 0x0000100006a40984 */ /* 0x0004680000000c00 */
[----:B------:R2:W1:Y:S04]  /*bfe0*/  @P0 LDS.128 R148, [R6+0x1010] ;  /* 0x0010100006940984 */ /* 0x0004680000000c00 */
[----:B------:R2:W1:Y:S04]  /*bff0*/  @P0 LDS.128 R156, [R3+0x10] ;  /* 0x00001000039c0984 */ /* 0x0004680000000c00 */
[----:B------:R2:W1:Y:S01]  /*c000*/  @P0 LDS.128 R144, [R3+0x1010] ;  /* 0x0010100003900984 */ /* 0x0004620000000c00 */
[C---:B------:R-:W-:Y:S04]  /*c010*/  ISETP.NE.AND P0, PT, R137.reuse, 0x4, PT ;  /* 0x000000048900780c */ /* 0x040fe80003f05270 */
[----:B------:R-:W-:Y:S02]  /*c020*/  SEL R137, R137, RZ, P0 ;  /* 0x000000ff89897207 */ /* 0x000fe40000000000 */
[----:B------:R-:W-:Y:S02]  /*c030*/  SEL R16, RZ, 0x1, P0 ;  /* 0x00000001ff107807 */ /* 0x000fe40000000000 */
.L_x_140:
[----:B------:R-:W-:Y:S05]  /*c040*/  BSYNC B1 ;  /* 0x0000000000017941 */ /* 0x000fea0003800000 */
.L_x_139:
[----:B------:R-:W-:Y:S05]  /*c050*/  VIADD R92, R92, 0x400000 ;  /* 0x004000005c5c7836 */ /* 0x000fea0000000000 */
[----:B-1----:R-:W-:Y:S04]  /*c060*/  SHF.R.U32.HI R0, RZ, 0x15, R92 ;  /* 0x00000015ff007819 */ /* 0x002fe8000001165c */
[----:B------:R-:W-:Y:S04]  /*c070*/  LOP3.LUT R18, R0, 0x3, RZ, 0xc0, !PT ;  /* 0x0000000300127812 */ /* 0x000fe800078ec0ff */
[----:B------:R-:W-:Y:S11]  /*c080*/  ISETP.NE.AND P0, PT, R189, R18, PT ;  /* 0x00000012bd00720c */ /* 0x000ff60003f05270 */
[----:B------:R-:W-:Y:S02]  /*c090*/  @!UPT UIADD3 URZ, UPT, UPT, URZ, URZ, URZ ;  /* 0x000000fffffff290 */ /* 0x000fe4000fffe0ff */
[----:B------:R-:W-:Y:S05]  /*c0a0*/  @P0 BRA `(.L_x_144) ;  /* 0x0000000000bc0947 */ /* 0x000fea0003800000 */
[----:B------:R-:W-:Y:S11]  /*c0b0*/  LOP3.LUT P0, RZ, R0, 0x3, R177, 0x48, !PT ;  /* 0x0000000300ff7812 */ /* 0x000ff600078048b1 */
[----:B------:R-:W-:Y:S02]  /*c0c0*/  @!UPT UIADD3 URZ, UPT, UPT, URZ, URZ, URZ ;  /* 0x000000fffffff290 */ /* 0x000fe4000fffe0ff */
[----:B------:R-:W-:Y:S05]  /*c0d0*/  @!P0 BRA `(.L_x_145) ;  /* 0x0000000000408947 */ /* 0x000fea0003800000 */
[----:B------:R-:W1:Y:S01]  /*c0e0*/  LDCU.64 UR8, c[0x4][0x70] ;  /* 0x01000e00ff0877ac */ /* 0x000e620008000a00 */
[----:B------:R-:W-:Y:S01]  /*c0f0*/  MOV R15, 0x0 ;  /* 0x00000000000f7802 */ /* 0x000fe20000000f00 */
[----:B------:R-:W-:Y:S02]  /*c100*/  HFMA2 R12, -RZ, RZ, 0, 5.9604644775390625e-08 ;  /* 0x00000001ff0c7431 */ /* 0x000fe400000001ff */
[----:B--2---:R-:W-:Y:S02]  /*c110*/  IMAD.MOV.U32 R8, RZ, RZ, 0x192 ;  /* 0x00000192ff087424 */ /* 0x004fe400078e00ff */
[----:B------:R-:W-:Y:S01]  /*c120*/  IMAD.MOV.U32 R13, RZ, RZ, RZ ;  /* 0x000000ffff0d7224 */ /* 0x000fe200078e00ff */
[----:B------:R-:W2:Y:S01]  /*c130*/  LDCU.64 UR6, c[0x4][0x78] ;  /* 0x01000f00ff0677ac */ /* 0x000ea20008000a00 */
[----:B------:R-:W3:Y:S01]  /*c140*/  LDC.64 R14, c[0x4][R15] ;  /* 0x010000000f0e7b82 */ /* 0x000ee20000000a00 */
[----:B------:R-:W5:Y:S01]  /*c150*/  LDCU.64 UR4, c[0x4][0x10] ;  /* 0x01000200ff0477ac */ /* 0x000f620008000a00 */
[----:B-1----:R-:W-:Y:S01]  /*c160*/  MOV R5, UR9 ;  /* 0x0000000900057c02 */ /* 0x002fe20008000f00 */
[----:B------:R-:W-:Y:S01]  /*c170*/  IMAD.U32 R4, RZ, RZ, UR8 ;  /* 0x00000008ff047e24 */ /* 0x000fe2000f8e00ff */
[----:B--2---:R-:W-:Y:S01]  /*c180*/  MOV R7, UR7 ;  /* 0x0000000700077c02 */ /* 0x004fe20008000f00 */
[----:B------:R-:W-:Y:S01]  /*c190*/  IMAD.U32 R6, RZ, RZ, UR6 ;  /* 0x00000006ff067e24 */ /* 0x000fe2000f8e00ff */
[----:B-----5:R-:W-:Y:S01]  /*c1a0*/  MOV R11, UR5 ;  /* 0x00000005000b7c02 */ /* 0x020fe20008000f00 */
[----:B------:R-:W-:Y:S02]  /*c1b0*/  IMAD.U32 R10, RZ, RZ, UR4 ;  /* 0x00000004ff0a7e24 */ /* 0x000fe4000f8e00ff */
[----:B------:R-:W-:Y:S07]  /*c1c0*/  LEPC R20, `(.L_x_145) ;  /* 0x000000001014794e */ /* 0x000fee0000000000 */
[----:B---34-:R-:W-:Y:S05]  /*c1d0*/  CALL.ABS.NOINC R14 ;  /* 0x000000000e007343 */ /* 0x018fea0003c00000 */
.L_x_145:
[----:B------:R-:W-:Y:S05]  /*c1e0*/  WARPSYNC.ALL ;  /* 0x0000000000007948 */ /* 0x000fea0003800000 */
[C---:B------:R-:W-:Y:S01]  /*c1f0*/  R2UR UR4, R92.reuse ;  /* 0x000000005c0472ca */ /* 0x040fe200000e0000 */
[----:B------:R-:W-:Y:S05]  /*c200*/  VIADD R0, R92, 0x80 ;  /* 0x000000805c007836 */ /* 0x000fea0000000000 */
[----:B------:R-:W-:Y:S04]  /*c210*/  SHF.R.U32.HI R0, RZ, 0x15, R0 ;  /* 0x00000015ff007819 */ /* 0x000fe80000011600 */
[----:B------:R-:W-:Y:S03]  /*c220*/  LOP3.LUT P0, RZ, R0, 0x3, R177, 0x48, !PT ;  /* 0x0000000300ff7812 */ /* 0x000fe600078048b1 */
[----:B------:R-:W1:Y:S10]  /*c230*/  LDTM.x32 R24, tmem[UR4] ;  /* 0x00000004001879ee */ /* 0x000e7400082c0000 */
[----:B-1----:R-:W-:Y:S05]  /*c240*/  @!P0 BRA `(.L_x_146) ;  /* 0x0000000000408947 */ /* 0x002fea0003800000 */
        /* <DEDUP_REMOVED lines=16> */
.L_x_146:
[----:B------:R-:W-:Y:S05]  /*c350*/  WARPSYNC.ALL ;  /* 0x0000000000007948 */ /* 0x000fea0003800000 */
[----:B------:R-:W-:Y:S11]  /*c360*/  R2UR UR4, R92 ;  /* 0x000000005c0472ca */ /* 0x000ff600000e0000 */
[----:B------:R-:W-:Y:S02]  /*c370*/  @!UPT UIADD3 URZ, UPT, UPT, URZ, URZ, URZ ;  /* 0x000000fffffff290 */ /* 0x000fe4000fffe0ff */
[----:B------:R-:W1:Y:S02]  /*c380*/  LDTM.x32 R56, tmem[UR4+0x80] ;  /* 0x00008004003879ee */ /* 0x000e6400082c0000 */
[----:B-1----:R-:W-:Y:S01]  /*c390*/  NOP ;  /* 0x0000000000007918 */ /* 0x002fe20000000000 */
.L_x_144:
[----:B--2---:R-:W-:Y:S01]  /*c3a0*/  SHF.L.U32 R4, R168, 0x10, RZ ;  /* 0x00000010a8047819 */ /* 0x004fe200000006ff */
        /* <DEDUP_REMOVED lines=234> */
[----:B------:R-:W-:Y:S01]  /*d250*/  LEA R8, R137, UR44, 0x3 ;  /* 0x0000002c89087c11 */ /* 0x000fe2000f8e18ff */
[----:B------:R2:W-:Y:S01]  /*d260*/  @!P1 STS.128 [R195+0x7010], R12 ;  /* 0x0070100cc3009388 */ /* 0x0005e20000000c00 */
[----:B------:R-:W-:Y:S02]  /*d270*/  @P2 LEA R0, R0, UR44, 0x3 ;  /* 0x0000002c00002c11 */ /* 0x000fe4000f8e18ff */
[----:B------:R-:W-:Y:S02]  /*d280*/  @P2 SHF.L.U32 R5, R16, 0x1f, RZ ;  /* 0x0000001f10052819 */ /* 0x000fe400000006ff */
[----:B------:R-:W-:Y:S01]  /*d290*/  @P2 IADD3 R3, PT, PT, R0, 0x50, RZ ;  /* 0x0000005000032810 */ /* 0x000fe20007ffe0ff */
        /* <DEDUP_REMOVED lines=13> */
[----:B------:R-:W-:Y:S02]  /*d370*/  UIADD3 UR8, UPT, UPT, UR44, 0x6200, URZ ;  /* 0x000062002c087890 */ /* 0x000fe4000fffe0ff */
[----:B------:R-:W-:Y:S01]  /*d380*/  UIADD3.X UR5, UPT, UPT, URZ, UR55, URZ, UP0, !UPT ;  /* 0x00000037ff057290 */ /* 0x000fe200087fe4ff */
[----:B------:R-:W-:Y:S01]  /*d390*/  UMOV UR9, UR49 ;  /* 0x0000003100097c82 */ /* 0x000fe20008000000 */
[----:B------:R-:W-:Y:S01]  /*d3a0*/  UMOV UR11, UR36 ;  /* 0x00000024000b7c82 */ /* 0x000fe20008000000 */
[----:B------:R-:W-:Y:S02]  /*d3b0*/  UIADD3 UR13, UPT, UPT, UR49, 0x80, URZ ;  /* 0x00000080310d7890 */ /* 0x000fe4000fffe0ff */
[----:B------:R-:W-:Y:S01]  /*d3c0*/  UIADD3 UR12, UPT, UPT, UR44, 0x7200, URZ ;  /* 0x000072002c0c7890 */ /* 0x000fe2000fffe0ff */
[----:B------:R-:W-:Y:S03]  /*d3d0*/  UMOV UR15, UR36 ;  /* 0x00000024000f7c82 */ /* 0x000fe60008000000 */
[----:B------:R1:W-:Y:S01]  /*d3e0*/  UTMASTG.3D [UR8], [UR4] ;  /* 0x00000008040073b5 */ /* 0x0003e20008010000 */
[----:B------:R-:W-:Y:S04]  /*d3f0*/  UMOV UR14, UR10 ;  /* 0x0000000a000e7c82 */ /* 0x000fe80008000000 */
[----:B------:R1:W-:Y:S01]  /*d400*/  UTMASTG.3D [UR12], [UR4] ;  /* 0x0000000c040073b5 */ /* 0x0003e20008010000 */
[----:B------:R0:W-:Y:S01]  /*d410*/  UTMACMDFLUSH ;  /* 0x00000000000079b7 */ /* 0x0001e20000000000 */
[----:B-1----:R-:W-:Y:S04]  /*d420*/  DEPBAR.LE SB0, 0x1 ;  /* 0x000080400000791a */ /* 0x002fe80000000000 */
.L_x_148:
[----:B------:R-:W-:Y:S05]  /*d430*/  BSYNC.RECONVERGENT B0 ;  /* 0x0000000000007941 */ /* 0x000fea0003800200 */
.L_x_147:
        /* <DEDUP_REMOVED lines=9> */
[----:B------:R-:W4:Y:S01]  /*d4d0*/  @P2 SYNCS.PHASECHK.TRANS64.TRYWAIT P0, [R8+URZ+0x30], R5 ;  /* 0x00003005080025a7 */ /* 0x000f2200080011ff */
[----:B------:R-:W-:Y:S01]  /*d4e0*/  VIADD R17, R131, UR4 ;  /* 0x0000000483117c36 */ /* 0x000fe20008000000 */
[----:B------:R-:W-:Y:S04]  /*d4f0*/  USEL UR46, UR5, URZ, UP0 ;  /* 0x000000ff052e7287 */ /* 0x000fe80008000000 */
[----:B------:R-:W-:Y:S04]  /*d500*/  SHF.R.U32.HI R10, RZ, 0x15, R17 ;  /* 0x00000015ff0a7819 */ /* 0x000fe80000011611 */
[----:B------:R-:W-:Y:S02]  /*d510*/  LOP3.LUT R18, R10, 0x3, RZ, 0xc0, !PT ;  /* 0x000000030a127812 */ /* 0x000fe400078ec0ff */
[----:B----4-:R-:W-:Y:S01]  /*d520*/  @P2 SEL R138, RZ, 0x1, !P0 ;  /* 0x00000001ff8a2807 */ /* 0x010fe20004000000 */
        /* <DEDUP_REMOVED lines=9> */
[----:B------:R-:W-:Y:S04]  /*d5c0*/  SHF.L.U32 R5, R16, 0x1f, RZ ;  /* 0x0000001f10057819 */ /* 0x000fe800000006ff */
[----:B------:R-:W1:Y:S02]  /*d5d0*/  SYNCS.PHASECHK.TRANS64.TRYWAIT P0, [R8+URZ+0x30], R5 ;  /* 0x00003005080075a7 */ /* 0x000e6400080011ff */
[----:B-1----:R-:W-:Y:S05]  /*d5e0*/  @!P0 BRA `(.L_x_153) ;  /* 0x00000064009c8947 */ /* 0x002fea0003800000 */
.L_x_152:
[----:B------:R-:W-:Y:S05]  /*d5f0*/  BSYNC B0 ;  /* 0x0000000000007941 */ /* 0x000fea0003800000 */
.L_x_151:
[----:B------:R-:W-:Y:S01]  /*d600*/  ISETP.NE.AND P0, PT, R199, RZ, PT ;  /* 0x000000ffc700720c */ /* 0x000fe20003f05270 */
[----:B------:R-:W-:Y:S11]  /*d610*/  VIADD R137, R137, 0x1 ;  /* 0x0000000189897836 */ /* 0x000ff60000000000 */
[----:B------:R-:W-:Y:S01]  /*d620*/  @!UPT UIADD3 URZ, UPT, UPT, URZ, URZ, URZ ;  /* 0x000000fffffff290 */ /* 0x000fe2000fffe0ff */
[----:B------:R4:W2:Y:S04]  /*d630*/  @P0 LDS.128 R160, [R3+0x20] ;  /* 0x0000200003a00984 */ /* 0x0008a80000000c00 */
[----:B------:R4:W2:Y:S04]  /*d640*/  @P0 LDS.128 R140, [R3+0x1020] ;  /* 0x00102000038c0984 */ /* 0x0008a80000000c00 */
[----:B------:R4:W2:Y:S04]  /*d650*/  @P0 LDS.128 R168, [R6] ;  /* 0x0000000006a80984 */ /* 0x0008a80000000c00 */
[----:B------:R4:W2:Y:S04]  /*d660*/  @P0 LDS.128 R152, [R6+0x1000] ;  /* 0x0010000006980984 */ /* 0x0008a80000000c00 */
[----:B------:R4:W2:Y:S04]  /*d670*/  @P0 LDS.128 R164, [R4+0x10] ;  /* 0x0000100004a40984 */ /* 0x0008a80000000c00 */
[----:B------:R4:W2:Y:S04]  /*d680*/  @P0 LDS.128 R148, [R4+0x1010] ;  /* 0x0010100004940984 */ /* 0x0008a80000000c00 */
[----:B------:R4:W2:Y:S04]  /*d690*/  @P0 LDS.128 R156, [R0+0x10] ;  /* 0x00001000009c0984 */ /* 0x0008a80000000c00 */
[----:B------:R4:W2:Y:S01]  /*d6a0*/  @P0 LDS.128 R144, [R0+0x1010] ;  /* 0x0010100000900984 */ /* 0x0008a20000000c00 */
[C---:B------:R-:W-:Y:S04]  /*d6b0*/  ISETP.NE.AND P0, PT, R137.reuse, 0x4, PT ;  /* 0x000000048900780c */ /* 0x040fe80003f05270 */
[----:B-1----:R-:W-:Y:S02]  /*d6c0*/  SEL R5, RZ, 0x1, P0 ;  /* 0x00000001ff057807 */ /* 0x002fe40000000000 */
[----:B------:R-:W-:Y:S02]  /*d6d0*/  SEL R137, R137, RZ, P0 ;  /* 0x000000ff89897207 */ /* 0x000fe40000000000 */
[----:B------:R-:W-:Y:S02]  /*d6e0*/  LOP3.LUT R16, R16, R5, RZ, 0x3c, !PT ;  /* 0x0000000510107212 */ /* 0x000fe400078e3cff */
.L_x_150:
[----:B------:R-:W-:Y:S05]  /*d6f0*/  BSYNC B1 ;  /* 0x0000000000017941 */ /* 0x000fea0003800000 */
.L_x_149:
[----:B------:R-:W-:Y:S11]  /*d700*/  ISETP.NE.AND P0, PT, R189, R18, PT ;  /* 0x00000012bd00720c */ /* 0x000ff60003f05270 */
[----:B------:R-:W-:Y:S02]  /*d710*/  @!UPT UIADD3 URZ, UPT, UPT, URZ, URZ, URZ ;  /* 0x000000fffffff290 */ /* 0x000fe4000fffe0ff */
[----:B------:R-:W-:Y:S05]  /*d720*/  @P0 BRA `(.L_x_154) ;  /* 0x0000000000bc0947 */ /* 0x000fea0003800000 */
[----:B------:R-:W-:Y:S11]  /*d730*/  LOP3.LUT P0, RZ, R10, 0x3, R177, 0x48, !PT ;  /* 0x000000030aff7812 */ /* 0x000ff600078048b1 */
[----:B------:R-:W-:Y:S02]  /*d740*/  @!UPT UIADD3 URZ, UPT, UPT, URZ, URZ, URZ ;  /* 0x000000fffffff290 */ /* 0x000fe4000fffe0ff */
[----:B------:R-:W-:Y:S05]  /*d750*/  @!P0 BRA `(.L_x_155) ;  /* 0x0000000000408947 */ /* 0x000fea0003800000 */
[----:B------:R-:W1:Y:S01]  /*d760*/  LDCU.64 UR8, c[0x4][0x70] ;  /* 0x01000e00ff0877ac */ /* 0x000e620008000a00 */
[----:B--2---:R-:W-:Y:S01]  /*d770*/  MOV R15, 0x0 ;  /* 0x00000000000f7802 */ /* 0x004fe20000000f00 */
[----:B------:R-:W-:Y:S02]  /*d780*/  HFMA2 R12, -RZ, RZ, 0, 5.9604644775390625e-08 ;  /* 0x00000001ff0c7431 */ /* 0x000fe400000001ff */
[----:B------:R-:W-:Y:S02]  /*d790*/  IMAD.MOV.U32 R8, RZ, RZ, 0x192 ;  /* 0x00000192ff087424 */ /* 0x000fe400078e00ff */
[----:B------:R-:W-:Y:S01]  /*d7a0*/  IMAD.MOV.U32 R13, RZ, RZ, RZ ;  /* 0x000000ffff0d7224 */ /* 0x000fe200078e00ff */
[----:B------:R-:W2:Y:S01]  /*d7b0*/  LDCU.64 UR6, c[0x4][0x78] ;  /* 0x01000f00ff0677ac */ /* 0x000ea20008000a00 */
[----:B------:R-:W3:Y:S01]  /*d7c0*/  LDC.64 R14, c[0x4][R15] ;  /* 0x010000000f0e7b82 */ /* 0x000ee20000000a00 */
[----:B------:R-:W5:Y:S01]  /*d7d0*/  LDCU.64 UR4, c[0x4][0x10] ;  /* 0x01000200ff0477ac */ /* 0x000f620008000a00 */
[----:B-1----:R-:W-:Y:S01]  /*d7e0*/  MOV R5, UR9 ;  /* 0x0000000900057c02 */ /* 0x002fe20008000f00 */
[----:B----4-:R-:W-:Y:S01]  /*d7f0*/  IMAD.U32 R4, RZ, RZ, UR8 ;  /* 0x00000008ff047e24 */ /* 0x010fe2000f8e00ff */
[----:B--2---:R-:W-:Y:S01]  /*d800*/  MOV R7, UR7 ;  /* 0x0000000700077c02 */ /* 0x004fe20008000f00 */
[----:B------:R-:W-:Y:S01]  /*d810*/  IMAD.U32 R6, RZ, RZ, UR6 ;  /* 0x00000006ff067e24 */ /* 0x000fe2000f8e00ff */
[----:B-----5:R-:W-:Y:S01]  /*d820*/  MOV R11, UR5 ;  /* 0x00000005000b7c02 */ /* 0x020fe20008000f00 */
[----:B------:R-:W-:Y:S02]  /*d830*/  IMAD.U32 R10, RZ, RZ, UR4 ;  /* 0x00000004ff0a7e24 */ /* 0x000fe4000f8e00ff */
[----:B------:R-:W-:Y:S07]  /*d840*/  LEPC R20, `(.L_x_155) ;  /* 0x000000001014794e */ /* 0x000fee0000000000 */
[----:B---3--:R-:W-:Y:S05]  /*d850*/  CALL.ABS.NOINC R14 ;  /* 0x000000000e007343 */ /* 0x008fea0003c00000 */
.L_x_155:
[----:B------:R-:W-:Y:S05]  /*d860*/  WARPSYNC.ALL ;  /* 0x0000000000007948 */ /* 0x000fea0003800000 */
[C---:B------:R-:W-:Y:S01]  /*d870*/  R2UR UR4, R17.reuse ;  /* 0x00000000110472ca */ /* 0x040fe200000e0000 */
[----:B----4-:R-:W-:Y:S05]  /*d880*/  VIADD R0, R17, 0x80 ;  /* 0x0000008011007836 */ /* 0x010fea0000000000 */
[----:B------:R-:W-:Y:S04]  /*d890*/  SHF.R.U32.HI R0, RZ, 0x15, R0 ;  /* 0x00000015ff007819 */ /* 0x000fe80000011600 */
[----:B------:R-:W-:Y:S03]  /*d8a0*/  LOP3.LUT P0, RZ, R0, 0x3, R177, 0x48, !PT ;  /* 0x0000000300ff7812 */ /* 0x000fe600078048b1 */
[----:B------:R-:W1:Y:S10]  /*d8b0*/  LDTM.x32 R24, tmem[UR4] ;  /* 0x00000004001879ee */ /* 0x000e7400082c0000 */
[----:B-1----:R-:W-:Y:S05]  /*d8c0*/  @!P0 BRA `(.L_x_156) ;  /* 0x0000000000408947 */ /* 0x002fea0003800000 */
[----:B------:R-:W1:Y:S01]  /*d8d0*/  LDCU.64 UR8, c[0x4][0x70] ;  /* 0x01000e00ff0877ac */ /* 0x000e620008000a00 */
[----:B--2---:R-:W-:Y:S01]  /*d8e0*/  MOV R15, 0x0 ;  /* 0x00000000000f7802 */ /* 0x004fe20000000f00 */
[----:B------:R-:W-:Y:S02]  /*d8f0*/  HFMA2 R12, -RZ, RZ, 0, 5.9604644775390625e-08 ;  /* 0x00000001ff0c7431 */ /* 0x000fe400000001ff */
[----:B------:R-:W-:Y:S02]  /*d900*/  IMAD.MOV.U32 R8, RZ, RZ, 0x192 ;  /* 0x00000192ff087424 */ /* 0x000fe400078e00ff */
[----:B------:R-:W-:Y:S01]  /*d910*/  IMAD.MOV.U32 R13, RZ, RZ, RZ ;  /* 0x000000ffff0d7224 */ /* 0x000fe200078e00ff */
[----:B------:R-:W2:Y:S01]  /*d920*/  LDCU.64 UR6, c[0x4][0x78] ;  /* 0x01000f00ff0677ac */ /* 0x000ea20008000a00 */
[----:B------:R-:W4:Y:S01]  /*d930*/  LDC.64 R14, c[0x4][R15] ;  /* 0x010000000f0e7b82 */ /* 0x000f220000000a00 */
        /* <DEDUP_REMOVED lines=9> */
.L_x_156:
[----:B------:R-:W-:Y:S05]  /*d9d0*/  WARPSYNC.ALL ;  /* 0x0000000000007948 */ /* 0x000fea0003800000 */
[----:B------:R-:W-:Y:S11]  /*d9e0*/  R2UR UR4, R17 ;  /* 0x00000000110472ca */ /* 0x000ff600000e0000 */
[----:B------:R-:W-:Y:S02]  /*d9f0*/  @!UPT UIADD3 URZ, UPT, UPT, URZ, URZ, URZ ;  /* 0x000000fffffff290 */ /* 0x000fe4000fffe0ff */
[----:B------:R-:W1:Y:S02]  /*da00*/  LDTM.x32 R56, tmem[UR4+0x80] ;  /* 0x00008004003879ee */ /* 0x000e6400082c0000 */
[----:B-1----:R-:W-:Y:S01]  /*da10*/  NOP ;  /* 0x0000000000007918 */ /* 0x002fe20000000000 */
.L_x_154:
[----:B--2-4-:R-:W-:Y:S01]  /*da20*/  SHF.L.U32 R4, R168, 0x10, RZ ;  /* 0x00000010a8047819 */ /* 0x014fe200000006ff */
        /* <DEDUP_REMOVED lines=39> */
[----:B------:R1:W-:Y:S01]  /*dca0*/  @!P1 STS.128 [R188], R20 ;  /* 0x00000014bc009388 */ /* 0x0003e20000000c00 */
        /* <DEDUP_REMOVED lines=15> */
[----:B------:R-:W-:Y:S01]  /*dda0*/  SHF.L.U32 R3, R160, 0x10, RZ ;  /* 0x00000010a0037819 */ /* 0x000fe200000006ff */
        /* <DEDUP_REMOVED lines=194> */
[----:B------:R-:W-:Y:S01]  /*e9d0*/  UIADD3 UR4, UPT, UPT, UR44, 0x200, URZ ;  /* 0x000002002c047890 */ /* 0x000fe2000fffe0ff */
[----:B------:R-:W-:Y:S01]  /*e9e0*/  UMOV UR51, UR36 ;  /* 0x0000002400337c82 */ /* 0x000fe20008000000 */
[----:B------:R-:W-:Y:S02]  /*e9f0*/  UIADD3 UR9, UPT, UPT, UR49, 0x80, URZ ;  /* 0x0000008031097890 */ /* 0x000fe4000fffe0ff */
[----:B------:R-:W-:Y:S02]  /*ea00*/  UIADD3 UR8, UPT, UPT, UR44, 0x1200, URZ ;  /* 0x000012002c087890 */ /* 0x000fe4000fffe0ff */
[----:B------:R-:W-:Y:S01]  /*ea10*/  MOV R181, UR4 ;  /* 0x0000000400b57c02 */ /* 0x000fe20008000f00 */
[----:B------:R-:W-:Y:S01]  /*ea20*/  UIADD3 UR4, UP0, UPT, UR54, 0xa80, URZ ;  /* 0x00000a8036047890 */ /* 0x000fe2000ff1e0ff */
[----:B------:R-:W-:Y:S02]  /*ea30*/  UMOV UR10, UR50 ;  /* 0x00000032000a7c82 */ /* 0x000fe40008000000 */
[----:B------:R-:W-:Y:S01]  /*ea40*/  R2UR UR48, R181 ;  /* 0x00000000b53072ca */ /* 0x000fe200000e0000 */
[----:B------:R-:W-:Y:S01]  /*ea50*/  UIADD3.X UR5, UPT, UPT, URZ, UR55, URZ, UP0, !UPT ;  /* 0x00000037ff057290 */ /* 0x000fe200087fe4ff */
[----:B------:R-:W-:Y:S11]  /*ea60*/  UMOV UR11, UR36 ;  /* 0x00000024000b7c82 */ /* 0x000ff60008000000 */
[----:B------:R1:W-:Y:S01]  /*ea70*/  UTMASTG.3D [UR48], [UR4] ;  /* 0x00000030040073b5 */ /* 0x0003e20008010000 */
[----:B------:R1:W-:Y:S01]  /*ea80*/  UTMASTG.3D [UR8], [UR4] ;  /* 0x00000008040073b5 */ /* 0x0003e20008010000 */
[----:B------:R0:W-:Y:S01]  /*ea90*/  UTMACMDFLUSH ;  /* 0x00000000000079b7 */ /* 0x0001e20000000000 */
[----:B-1----:R-:W-:Y:S04]  /*eaa0*/  DEPBAR.LE SB0, 0x1 ;  /* 0x000080400000791a */ /* 0x002fe80000000000 */
.L_x_158:
[----:B------:R-:W-:Y:S05]  /*eab0*/  BSYNC.RECONVERGENT B0 ;  /* 0x0000000000007941 */ /* 0x000fea0003800200 */
.L_x_157:
[----:B------:R-:W-:Y:S01]  /*eac0*/  BAR.SYNC.DEFER_BLOCKING 0x1, 0x80 ;  /* 0x0042000000007b1d */ /* 0x000fe20000010000 */
[----:B------:R-:W-:Y:S04]  /*ead0*/  UIADD3 UR4, UPT, UPT, UR46, 0x1, URZ ;  /* 0x000000012e047890 */ /* 0x000fe8000fffe0ff */
[----:B------:R-:W-:Y:S04]  /*eae0*/  UISETP.NE.AND UP0, UPT, UR4, 0x4, UPT ;  /* 0x000000040400788c */ /* 0x000fe8000bf05270 */
[----:B------:R-:W-:Y:S01]  /*eaf0*/  USEL UR47, UR4, URZ, UP0 ;  /* 0x000000ff042f7287 */ /* 0x000fe20008000000 */
[----:B------:R1:W-:Y:S01]  /*eb00*/  @P2 SYNCS.ARRIVE.TRANS64.RED.A1T0 RZ, [R3+URZ], RZ ;  /* 0x000000ff03ff29a7 */ /* 0x0003e200081004ff */
[----:B------:R-:W-:Y:S01]  /*eb10*/  BSSY B1, `(.L_x_159) ;  /* 0x000001f000017945 */ /* 0x000fe20003800000 */
[----:B------:R-:W4:Y:S02]  /*eb20*/  @P2 SYNCS.PHASECHK.TRANS64.TRYWAIT P0, [R8+URZ+0x30], R5 ;  /* 0x00003005080025a7 */ /* 0x000f2400080011ff */
        /* <DEDUP_REMOVED lines=13> */
.L_x_162:
[----:B------:R-:W-:Y:S05]  /*ec00*/  BSYNC B0 ;  /* 0x0000000000007941 */ /* 0x000fea0003800000 */
.L_x_161:
        /* <DEDUP_REMOVED lines=15> */
.L_x_160:
[----:B------:R-:W-:Y:S05]  /*ed00*/  BSYNC B1 ;  /* 0x0000000000017941 */ /* 0x000fea0003800000 */
.L_x_159:
[----:B------:R-:W-:Y:S05]  /*ed10*/  VIADD R17, R17, 0x400000 ;  /* 0x0040000011117836 */ /* 0x000fea0000000000 */
[----:B----4-:R-:W-:Y:S04]  /*ed20*/  SHF.R.U32.HI R0, RZ, 0x15, R17 ;  /* 0x00000015ff007819 */ /* 0x010fe80000011611 */
        /* <DEDUP_REMOVED lines=23> */
.L_x_165:
        /* <DEDUP_REMOVED lines=23> */
.L_x_166:
[----:B------:R-:W-:Y:S05]  /*f010*/  WARPSYNC.ALL ;  /* 0x0000000000007948 */ /* 0x000fea0003800000 */
[----:B------:R-:W-:Y:S11]  /*f020*/  R2UR UR4, R17 ;  /* 0x00000000110472ca */ /* 0x000ff600000e0000 */
[----:B------:R-:W-:Y:S02]  /*f030*/  @!UPT UIADD3 URZ, UPT, UPT, URZ, URZ, URZ ;  /* 0x000000fffffff290 */ /* 0x000fe4000fffe0ff */
[----:B------:R-:W1:Y:S02]  /*f040*/  LDTM.x32 R56, tmem[UR4+0x80] ;  /* 0x00008004003879ee */ /* 0x000e6400082c0000 */
[----:B-1----:R-:W-:Y:S01]  /*f050*/  NOP ;  /* 0x0000000000007918 */ /* 0x002fe20000000000 */
.L_x_164:
        /* <DEDUP_REMOVED lines=235> */
[----:B------:R-:W-:Y:S01]  /*ff10*/  @P2 SHF.L.U32 R5, R16, 0x1f, RZ ;  /* 0x0000001f10052819 */ /* 0x000fe200000006ff */
        /* <DEDUP_REMOVED lines=29> */
.L_x_168:
[----:B------:R-:W-:Y:S05]  /*100f0*/  BSYNC.RECONVERGENT B0 ;  /* 0x0000000000007941 */ /* 0x000fea0003800200 */
.L_x_167:
[----:B------:R-:W-:Y:S01]  /*10100*/  BAR.SYNC.DEFER_BLOCKING 0x1, 0x80 ;  /* 0x0042000000007b1d */ /* 0x000fe20000010000 */
[----:B------:R-:W-:Y:S02]  /*10110*/  UISETP.NE.AND UP0, UPT, UR43, URZ, UPT ;  /* 0x000000ff2b00728c */ /* 0x000fe4000bf05270 */
[----:B------:R-:W-:Y:S02]  /*10120*/  UIADD3 UR5, UPT, UPT, UR47, 0x1, URZ ;  /* 0x000000012f057890 */ /* 0x000fe4000fffe0ff */
[----:B------:R-:W-:Y:S02]  /*10130*/  USEL UR4, URZ, 0x60, !UP0 ;  /* 0x00000060ff047887 */ /* 0x000fe4000c000000 */
[----:B------:R-:W-:Y:S02]  /*10140*/  UISETP.NE.AND UP0, UPT, UR5, 0x4, UPT ;  /* 0x000000040500788c */ /* 0x000fe4000bf05270 */
[----:B------:R-:W-:Y:S02]  /*10150*/  UIADD3 UR49, UPT, UPT, UR52, UR4, URZ ;  /* 0x0000000434317290 */ /* 0x000fe4000fffe0ff */
[----:B------:R-:W-:Y:S01]  /*10160*/  VIADD R131, R131, UR4 ;  /* 0x0000000483837c36 */ /* 0x000fe20008000000 */
[----:B------:R-:W-:Y:S04]  /*10170*/  USEL UR46, UR5, URZ, UP0 ;  /* 0x000000ff052e7287 */ /* 0x000fe80008000000 */
[----:B------:R-:W-:Y:S04]  /*10180*/  SHF.R.U32.HI R10, RZ, 0x15, R131 ;  /* 0x00000015ff0a7819 */ /* 0x000fe80000011683 */
[----:B------:R-:W-:Y:S01]  /*10190*/  LOP3.LUT R18, R10, 0x3, RZ, 0xc0, !PT ;  /* 0x000000030a127812 */ /* 0x000fe200078ec0ff */
        /* <DEDUP_REMOVED lines=16> */
.L_x_172:
[----:B------:R-:W-:Y:S05]  /*102a0*/  BSYNC B0 ;  /* 0x0000000000007941 */ /* 0x000fea0003800000 */
.L_x_171:
        /* <DEDUP_REMOVED lines=15> */
.L_x_170:
[----:B------:R-:W-:Y:S05]  /*103a0*/  BSYNC B1 ;  /* 0x0000000000017941 */ /* 0x000fea0003800000 */
.L_x_169:
        /* <DEDUP_REMOVED lines=9> */
[----:B----4-:R-:W-:Y:S02]  /*10440*/  IMAD.MOV.U32 R8, RZ, RZ, 0x192 ;  /* 0x00000192ff087424 */ /* 0x010fe400078e00ff */
        /* <DEDUP_REMOVED lines=12> */
.L_x_175:
        /* <DEDUP_REMOVED lines=23> */
.L_x_176:
[----:B------:R-:W-:Y:S05]  /*10680*/  WARPSYNC.ALL ;  /* 0x0000000000007948 */ /* 0x000fea0003800000 */
[----:B------:R-:W-:Y:S11]  /*10690*/  R2UR UR4, R131 ;  /* 0x00000000830472ca */ /* 0x000ff600000e0000 */
[----:B------:R-:W-:Y:S02]  /*106a0*/  @!UPT UIADD3 URZ, UPT, UPT, URZ, URZ, URZ ;  /* 0x000000fffffff290 */ /* 0x000fe4000fffe0ff */
[----:B------:R-:W1:Y:S02]  /*106b0*/  LDTM.x32 R56, tmem[UR4+0x80] ;  /* 0x00008004003879ee */ /* 0x000e6400082c0000 */
[----:B-1----:R-:W-:Y:S01]  /*106c0*/  NOP ;  /* 0x0000000000007918 */ /* 0x002fe20000000000 */
.L_x_174:
        /* <DEDUP_REMOVED lines=263> */
.L_x_178:
[----:B------:R-:W-:Y:S05]  /*11740*/  BSYNC.RECONVERGENT B0 ;  /* 0x0000000000007941 */ /* 0x000fea0003800200 */
.L_x_177:
        /* <DEDUP_REMOVED lines=14> */
[----:B------:R-:W-:Y:S01]  /*11830*/  @P1 IADD3 R6, PT, PT, R197, R4, RZ ;  /* 0x00000004c5061210 */ /* 0x000fe20007ffe0ff */
[----:B------:R-:W-:Y:S06]  /*11840*/  @P0 BRA `(.L_x_182) ;  /* 0x00000000000c0947 */ /* 0x000fec0003800000 */
[----:B------:R-:W-:Y:S04]  /*11850*/  SHF.L.U32 R3, R16, 0x1f, RZ ;  /* 0x0000001f10037819 */ /* 0x000fe800000006ff */
[----:B------:R-:W1:Y:S02]  /*11860*/  SYNCS.PHASECHK.TRANS64.TRYWAIT P0, [R0+URZ+0x30], R3 ;  /* 0x00003003000075a7 */ /* 0x000e6400080011ff */
[----:B-1----:R-:W-:Y:S05]  /*11870*/  @!P0 BRA `(.L_x_183) ;  /* 0x0000002400348947 */ /* 0x002fea0003800000 */
.L_x_182:
[----:B------:R-:W-:Y:S05]  /*11880*/  BSYNC B0 ;  /* 0x0000000000007941 */ /* 0x000fea0003800000 */
.L_x_181:
[----:B------:R-:W-:Y:S11]  /*11890*/  ISETP.NE.AND P0, PT, R199, RZ, PT ;  /* 0x000000ffc700720c */ /* 0x000ff60003f05270 */
[----:B------:R-:W-:Y:S02]  /*118a0*/  @!UPT UIADD3 URZ, UPT, UPT, URZ, URZ, URZ ;  /* 0x000000fffffff290 */ /* 0x000fe4000fffe0ff */
[----:B------:R4:W2:Y:S01]  /*118b0*/  @P0 LDS.128 R168, [R4] ;  /* 0x0000000004a80984 */ /* 0x0008a20000000c00 */
[----:B-1----:R-:W-:Y:S03]  /*118c0*/  @P0 IADD3 R0, PT, PT, R187, R6, RZ ;  /* 0x00000006bb000210 */ /* 0x002fe60007ffe0ff */
[----:B------:R4:W1:Y:S04]  /*118d0*/  @P0 LDS.128 R152, [R4+0x1000] ;  /* 0x0010000004980984 */ /* 0x0008680000000c00 */
[----:B------:R4:W1:Y:S04]  /*118e0*/  @P0 LDS.128 R160, [R139+0x20] ;  /* 0x000020008ba00984 */ /* 0x0008680000000c00 */
[----:B------:R4:W1:Y:S04]  /*118f0*/  @P0 LDS.128 R140, [R139+0x1020] ;  /* 0x001020008b8c0984 */ /* 0x0008680000000c00 */
[----:B------:R4:W1:Y:S04]  /*11900*/  @P0 LDS.128 R164, [R6+0x10] ;  /* 0x0000100006a40984 */ /* 0x0008680000000c00 */
[----:B------:R4:W1:Y:S04]  /*11910*/  @P0 LDS.128 R148, [R6+0x1010] ;  /* 0x0010100006940984 */ /* 0x0008680000000c00 */
[----:B------:R4:W1:Y:S04]  /*11920*/  @P0 LDS.128 R156, [R0+0x10] ;  /* 0x00001000009c0984 */ /* 0x0008680000000c00 */
[----:B------:R4:W1:Y:S02]  /*11930*/  @P0 LDS.128 R144, [R0+0x1010] ;  /* 0x0010100000900984 */ /* 0x0008640000000c00 */
.L_x_180:
[----:B------:R-:W-:Y:S05]  /*11940*/  BSYNC B1 ;  /* 0x0000000000017941 */ /* 0x000fea0003800000 */
.L_x_179:
        /* <DEDUP_REMOVED lines=9> */
[----:B------:R-:W4:Y:S01]  /*119e0*/  LDCU.64 UR8, c[0x4][0x70] ;  /* 0x01000e00ff0877ac */ /* 0x000f220008000a00 */
[----:B--2---:R-:W-:Y:S01]  /*119f0*/  MOV R15, 0x0 ;  /* 0x00000000000f7802 */ /* 0x004fe20000000f00 */
[----:B------:R-:W-:Y:S02]  /*11a00*/  HFMA2 R12, -RZ, RZ, 0, 5.9604644775390625e-08 ;  /* 0x00000001ff0c7431 */ /* 0x000fe400000001ff */
[----:B------:R-:W-:Y:S02]  /*11a10*/  IMAD.MOV.U32 R8, RZ, RZ, 0x192 ;  /* 0x00000192ff087424 */ /* 0x000fe400078e00ff */
[----:B------:R-:W-:Y:S01]  /*11a20*/  IMAD.MOV.U32 R13, RZ, RZ, RZ ;  /* 0x000000ffff0d7224 */ /* 0x000fe200078e00ff */
[----:B------:R-:W2:Y:S01]  /*11a30*/  LDCU.64 UR6, c[0x4][0x78] ;  /* 0x01000f00ff0677ac */ /* 0x000ea20008000a00 */
[----:B------:R-:W1:Y:S01]  /*11a40*/  LDC.64 R14, c[0x4][R15] ;  /* 0x010000000f0e7b82 */ /* 0x000e620000000a00 */
[----:B------:R-:W5:Y:S01]  /*11a50*/  LDCU.64 UR4, c[0x4][0x10] ;  /* 0x01000200ff0477ac */ /* 0x000f620008000a00 */
[----:B----4-:R-:W-:Y:S01]  /*11a60*/  MOV R5, UR9 ;  /* 0x0000000900057c02 */ /* 0x010fe20008000f00 */
[----:B------:R-:W-:Y:S01]  /*11a70*/  IMAD.U32 R4, RZ, RZ, UR8 ;  /* 0x00000008ff047e24 */ /* 0x000fe2000f8e00ff */
[----:B--2---:R-:W-:Y:S01]  /*11a80*/  MOV R7, UR7 ;  /* 0x0000000700077c02 */ /* 0x004fe20008000f00 */
[----:B------:R-:W-:Y:S01]  /*11a90*/  IMAD.U32 R6, RZ, RZ, UR6 ;  /* 0x00000006ff067e24 */ /* 0x000fe2000f8e00ff */
[----:B-----5:R-:W-:Y:S01]  /*11aa0*/  MOV R11, UR5 ;  /* 0x00000005000b7c02 */ /* 0x020fe20008000f00 */
[----:B------:R-:W-:Y:S02]  /*11ab0*/  IMAD.U32 R10, RZ, RZ, UR4 ;  /* 0x00000004ff0a7e24 */ /* 0x000fe4000f8e00ff */
[----:B------:R-:W-:Y:S07]  /*11ac0*/  LEPC R20, `(.L_x_185) ;  /* 0x000000001014794e */ /* 0x000fee0000000000 */
[----:B-1-3--:R-:W-:Y:S05]  /*11ad0*/  CALL.ABS.NOINC R14 ;  /* 0x000000000e007343 */ /* 0x00afea0003c00000 */
.L_x_185:
        /* <DEDUP_REMOVED lines=23> */
.L_x_186:
[----:B------:R-:W-:Y:S05]  /*11c50*/  WARPSYNC.ALL ;  /* 0x0000000000007948 */ /* 0x000fea0003800000 */
[----:B------:R-:W-:Y:S11]  /*11c60*/  R2UR UR4, R131 ;  /* 0x00000000830472ca */ /* 0x000ff600000e0000 */
[----:B------:R-:W-:Y:S02]  /*11c70*/  @!UPT UIADD3 URZ, UPT, UPT, URZ, URZ, URZ ;  /* 0x000000fffffff290 */ /* 0x000fe4000fffe0ff */
[----:B------:R-:W4:Y:S02]  /*11c80*/  LDTM.x32 R56, tmem[UR4+0x80] ;  /* 0x00008004003879ee */ /* 0x000f2400082c0000 */
[----:B----4-:R-:W-:Y:S01]  /*11c90*/  NOP ;  /* 0x0000000000007918 */ /* 0x010fe20000000000 */
.L_x_184:
[----:B--2---:R-:W-:Y:S01]  /*11ca0*/  SHF.L.U32 R6, R168, 0x10, RZ ;  /* 0x00000010a8067819 */ /* 0x004fe200000006ff */
[----:B------:R-:W-:Y:S01]  /*11cb0*/  FMUL R0, R130, R24 ;  /* 0x0000001882007220 */ /* 0x000fe20000400000 */
[----:B------:R-:W-:Y:S01]  /*11cc0*/  LOP3.LUT R8, R168, 0xffff0000, RZ, 0xc0, !PT ;  /* 0xffff0000a8087812 */ /* 0x000fe200078ec0ff */
[----:B------:R-:W-:Y:S01]  /*11cd0*/  FMUL R3, R130, R25 ;  /* 0x0000001982037220 */ /* 0x000fe20000400000 */
[----:B------:R-:W-:Y:S01]  /*11ce0*/  SHF.L.U32 R7, R169, 0x10, RZ ;  /* 0x00000010a9077819 */ /* 0x000fe200000006ff */
[----:B------:R-:W-:Y:S01]  /*11cf0*/  FFMA R0, R133, R6, R0 ;  /* 0x0000000685007223 */ /* 0x000fe20000000000 */
[----:B------:R-:W-:Y:S01]  /*11d00*/  LOP3.LUT R88, R169, 0xffff0000, RZ, 0xc0, !PT ;  /* 0xffff0000a9587812 */ /* 0x000fe200078ec0ff */
[----:B------:R-:W-:Y:S01]  /*11d10*/  FFMA R3, R133, R8, R3 ;  /* 0x0000000885037223 */ /* 0x000fe20000000003 */
[----:B------:R-:W-:Y:S01]  /*11d20*/  SHF.L.U32 R89, R170, 0x10, RZ ;  /* 0x00000010aa597819 */ /* 0x000fe200000006ff */
[----:B------:R-:W-:Y:S01]  /*11d30*/  FMUL R4, R130, R26 ;  /* 0x0000001a82047220 */ /* 0x000fe20000400000 */
[----:B------:R-:W-:Y:S01]  /*11d40*/  LOP3.LUT R90, R170, 0xffff0000, RZ, 0xc0, !PT ;  /* 0xffff0000aa5a7812 */ /* 0x000fe200078ec0ff */
[C---:B------:R-:W-:Y:S01]  /*11d50*/  FMUL R5, R130.reuse, R27 ;  /* 0x0000001b82057220 */ /* 0x040fe20000400000 */
[----:B------:R-:W-:Y:S01]  /*11d60*/  SHF.L.U32 R91, R171, 0x10, RZ ;  /* 0x00000010ab5b7819 */ /* 0x000fe200000006ff */
[----:B------:R-:W-:Y:S01]  /*11d70*/  FFMA R4, R133, R7, R4 ;  /* 0x0000000785047223 */ /* 0x000fe20000000004 */
[----:B------:R-:W-:Y:S01]  /*11d80*/  LOP3.LUT R92, R171, 0xffff0000, RZ, 0xc0, !PT ;  /* 0xffff0000ab5c7812 */ /* 0x000fe200078ec0ff */
[----:B------:R-:W-:Y:S01]  /*11d90*/  FFMA R5, R133, R88, R5 ;  /* 0x0000005885057223 */ /* 0x000fe20000000005 */
[----:B------:R-:W-:Y:S01]  /*11da0*/  ISETP.NE.AND P1, PT, R189, R16, PT ;  /* 0x00000010bd00720c */ /* 0x000fe20003f25270 */
[----:B------:R-:W-:Y:S01]  /*11db0*/  FMUL R6, R130, R28 ;  /* 0x0000001c82067220 */ /* 0x000fe20000400000 */
[----:B-1----:R-:W-:Y:S01]  /*11dc0*/  SHF.L.U32 R93, R164, 0x10, RZ ;  /* 0x00000010a45d7819 */ /* 0x002fe200000006ff */
[----:B------:R-:W-:Y:S01]  /*11dd0*/  FMUL R7, R130, R29 ;  /* 0x0000001d82077220 */ /* 0x000fe20000400000 */
[----:B------:R-:W-:Y:S01]  /*11de0*/  LOP3.LUT R94, R164, 0xffff0000, RZ, 0xc0, !PT ;  /* 0xffff0000a45e7812 */ /* 0x000fe200078ec0ff */
        /* <DEDUP_REMOVED lines=27> */
[----:B------:R-:W-:Y:S01]  /*11fa0*/  F2FP.BF16.F32.PACK_AB R77, R5, R4 ;  /* 0x00000004054d723e */ /* 0x000fe200000010ff */
[C---:B------:R-:W-:Y:S01]  /*11fb0*/  FMUL R4, R130.reuse, R34 ;  /* 0x0000002282047220 */ /* 0x040fe20000400000 */
[----:B------:R-:W-:Y:S01]  /*11fc0*/  F2FP.BF16.F32.PACK_AB R32, R3, R0 ;  /* 0x000000000320723e */ /* 0x000fe200000010ff */
[C---:B------:R-:W-:Y:S01]  /*11fd0*/  FMUL R5, R130.reuse, R35 ;  /* 0x0000002382057220 */ /* 0x040fe20000400000 */
[C---:B------:R-:W-:Y:S01]  /*11fe0*/  SHF.L.U32 R107, R163.reuse, 0x10, RZ ;  /* 0x00000010a36b7819 */ /* 0x040fe200000006ff */
[C---:B------:R-:W-:Y:S01]  /*11ff0*/  FMUL R18, R130.reuse, R64 ;  /* 0x0000004082127220 */ /* 0x040fe20000400000 */
[----:B------:R-:W-:Y:S01]  /*12000*/  LOP3.LUT R108, R163, 0xffff0000, RZ, 0xc0, !PT ;  /* 0xffff0000a36c7812 */ /* 0x000fe200078ec0ff */
[C---:B------:R-:W-:Y:S01]  /*12010*/  FMUL R64, R130.reuse, R78 ;  /* 0x0000004e82407220 */ /* 0x040fe20000400000 */
[----:B------:R-:W-:Y:S01]  /*12020*/  F2FP.BF16.F32.PACK_AB R78, R7, R6 ;  /* 0x00000006074e723e */ /* 0x000fe200000010ff */
[----:B------:R-:W-:Y:S01]  /*12030*/  FMUL R19, R130, R65 ;  /* 0x0000004182137220 */ /* 0x000fe20000400000 */
[----:B------:R-:W-:Y:S01]  /*12040*/  SHF.L.U32 R109, R156, 0x10, RZ ;  /* 0x000000109c6d7819 */ /* 0x000fe200000006ff */
[C---:B------:R-:W-:Y:S01]  /*12050*/  FMUL R65, R130.reuse, R79 ;  /* 0x0000004f82417220 */ /* 0x040fe20000400000 */
[----:B------:R-:W-:Y:S01]  /*12060*/  F2FP.BF16.F32.PACK_AB R79, R9, R8 ;  /* 0x00000008094f723e */ /* 0x000fe200000010ff */
        /* <DEDUP_REMOVED lines=10> */
[----:B------:R-:W-:Y:S01]  /*12110*/  FMUL R9, R130, R39 ;  /* 0x0000002782097220 */ /* 0x000fe20000400000 */
[----:B------:R-:W-:Y:S01]  /*12120*/  SHF.L.U32 R115, R159, 0x10, RZ ;  /* 0x000000109f737819 */ /* 0x000fe200000006ff */
[----:B------:R-:W-:Y:S01]  /*12130*/  FFMA R6, R133, R97, R6 ;  /* 0x0000006185067223 */ /* 0x000fe20000000006 */
[----:B------:R-:W-:Y:S01]  /*12140*/  F2FP.BF16.F32.PACK_AB R33, R5, R4 ;  /* 0x000000040521723e */ /* 0x000fe200000010ff */
[----:B------:R-:W-:Y:S01]  /*12150*/  FFMA R7, R133, R98, R7 ;  /* 0x0000006285077223 */ /* 0x000fe20000000007 */
[----:B------:R-:W-:Y:S01]  /*12160*/  LOP3.LUT R116, R159, 0xffff0000, RZ, 0xc0, !PT ;  /* 0xffff00009f747812 */ /* 0x000fe200078ec0ff */
[C---:B------:R-:W-:Y:S01]  /*12170*/  FFMA R8, R133.reuse, R99, R8 ;  /* 0x0000006385087223 */ /* 0x040fe20000000008 */
[C---:B------:R-:W-:Y:S01]  /*12180*/  SHF.L.U32 R117, R152.reuse, 0x10, RZ ;  /* 0x0000001098757819 */ /* 0x040fe200000006ff */
[----:B------:R-:W-:Y:S01]  /*12190*/  FFMA R9, R133, R100, R9 ;  /* 0x0000006485097223 */ /* 0x000fe20000000009 */
[----:B------:R-:W-:Y:S01]  /*121a0*/  F2FP.BF16.F32.PACK_AB R34, R7, R6 ;  /* 0x000000060722723e */ /* 0x000fe200000010ff */
[----:B------:R-:W-:Y:S01]  /*121b0*/  @!P1 STS.128 [R188+0x6000], R76 ;  /* 0x0060004cbc009388 */ /* 0x000fe20000000c00 */
[----:B------:R-:W-:Y:S01]  /*121c0*/  LOP3.LUT R118, R152, 0xffff0000, RZ, 0xc0, !PT ;  /* 0xffff000098767812 */ /* 0x000fe200078ec0ff */
[C---:B------:R-:W-:Y:S01]  /*121d0*/  FMUL R0, R130.reuse, R40 ;  /* 0x0000002882007220 */ /* 0x040fe20000400000 */
[----:B------:R-:W-:Y:S01]  /*121e0*/  F2FP.BF16.F32.PACK_AB R35, R9, R8 ;  /* 0x000000080923723e */ /* 0x000fe200000010ff */
[C---:B------:R-:W-:Y:S01]  /*121f0*/  FMUL R3, R130.reuse, R41 ;  /* 0x0000002982037220 */ /* 0x040fe20000400000 */
[C---:B------:R-:W-:Y:S01]  /*12200*/  SHF.L.U32 R119, R153.reuse, 0x10, RZ ;  /* 0x0000001099777819 */ /* 0x040fe200000006ff */
[----:B------:R-:W-:Y:S01]  /*12210*/  FMUL R4, R130, R42 ;  /* 0x0000002a82047220 */ /* 0x000fe20000400000 */
[----:B------:R-:W-:Y:S01]  /*12220*/  LOP3.LUT R120, R153, 0xffff0000, RZ, 0xc0, !PT ;  /* 0xffff000099787812 */ /* 0x000fe200078ec0ff */
[----:B------:R1:W-:Y:S01]  /*12230*/  @!P1 STS.128 [R198+0x6010], R32 ;  /* 0x00601020c6009388 */ /* 0x0003e20000000c00 */
[----:B------:R-:W-:Y:S01]  /*12240*/  SHF.L.U32 R121, R154, 0x10, RZ ;  /* 0x000000109a797819 */ /* 0x000fe200000006ff */
[----:B------:R-:W-:Y:S01]  /*12250*/  FMUL R5, R130, R43 ;  /* 0x0000002b82057220 */ /* 0x000fe20000400000 */
[----:B------:R-:W-:Y:S01]  /*12260*/  LOP3.LUT R122, R154, 0xffff0000, RZ, 0xc0, !PT ;  /* 0xffff00009a7a7812 */ /* 0x000fe200078ec0ff */
[----:B------:R-:W-:Y:S01]  /*12270*/  FFMA R0, R133, R101, R0 ;  /* 0x0000006585007223 */ /* 0x000fe20000000000 */
[C---:B------:R-:W-:Y:S01]  /*12280*/  SHF.L.U32 R123, R155.reuse, 0x10, RZ ;  /* 0x000000109b7b7819 */ /* 0x040fe200000006ff */
[----:B------:R-:W-:Y:S01]  /*12290*/  FMUL R6, R130, R44 ;  /* 0x0000002c82067220 */ /* 0x000fe20000400000 */
[----:B------:R-:W-:Y:S01]  /*122a0*/  LOP3.LUT R124, R155, 0xffff0000, RZ, 0xc0, !PT ;  /* 0xffff00009b7c7812 */ /* 0x000fe200078ec0ff */
[C---:B------:R-:W-:Y:S01]  /*122b0*/  FFMA R3, R133.reuse, R102, R3 ;  /* 0x0000006685037223 */ /* 0x040fe20000000003 */
[----:B------:R-:W-:Y:S01]  /*122c0*/  SHF.L.U32 R125, R148, 0x10, RZ ;  /* 0x00000010947d7819 */ /* 0x000fe200000006ff */
[----:B------:R-:W-:Y:S01]  /*122d0*/  FMUL R7, R130, R45 ;  /* 0x0000002d82077220 */ /* 0x000fe20000400000 */
[----:B------:R-:W-:Y:S01]  /*122e0*/  LOP3.LUT R126, R148, 0xffff0000, RZ, 0xc0, !PT ;  /* 0xffff0000947e7812 */ /* 0x000fe200078ec0ff */
[----:B------:R-:W-:Y:S01]  /*122f0*/  FFMA R4, R133, R103, R4 ;  /* 0x0000006785047223 */ /* 0x000fe20000000004 */
[----:B------:R-:W-:Y:S01]  /*12300*/  F2FP.BF16.F32.PACK_AB R36, R3, R0 ;  /* 0x000000000324723e */ /* 0x000fe200000010ff */
[C---:B------:R-:W-:Y:S01]  /*12310*/  FMUL R8, R130.reuse, R46 ;  /* 0x0000002e82087220 */ /* 0x040fe20000400000 */
[----:B------:R-:W-:Y:S01]  /*12320*/  SHF.L.U32 R127, R149, 0x10, RZ ;  /* 0x00000010957f7819 */ /* 0x000fe200000006ff */
[----:B------:R-:W-:Y:S01]  /*12330*/  FFMA R5, R133, R104, R5 ;  /* 0x0000006885057223 */ /* 0x000fe20000000005 */
[----:B------:R-:W-:Y:S01]  /*12340*/  LOP3.LUT R128, R149, 0xffff0000, RZ, 0xc0, !PT ;  /* 0xffff000095807812 */ /* 0x000fe200078ec0ff */
[----:B------:R-:W-:Y:S01]  /*12350*/  FMUL R9, R130, R47 ;  /* 0x0000002f82097220 */ /* 0x000fe20000400000 */
[C---:B------:R-:W-:Y:S01]  /*12360*/  SHF.L.U32 R129, R150.reuse, 0x10, RZ ;  /* 0x0000001096817819 */ /* 0x040fe200000006ff */
[----:B------:R-:W-:Y:S01]  /*12370*/  FFMA R6, R133, R105, R6 ;  /* 0x0000006985067223 */ /* 0x000fe20000000006 */
[----:B------:R-:W-:Y:S01]  /*12380*/  F2FP.BF16.F32.PACK_AB R37, R5, R4 ;  /* 0x000000040525723e */ /* 0x000fe200000010ff */
[C---:B------:R-:W-:Y:S01]  /*12390*/  FFMA R7, R133.reuse, R106, R7 ;  /* 0x0000006a85077223 */ /* 0x040fe20000000007 */
[----:B------:R-:W-:Y:S01]  /*123a0*/  LOP3.LUT R132, R150, 0xffff0000, RZ, 0xc0, !PT ;  /* 0xffff000096847812 */ /* 0x000fe200078ec0ff */
[----:B------:R-:W-:Y:S01]  /*123b0*/  FFMA R8, R133, R107, R8 ;  /* 0x0000006b85087223 */ /* 0x000fe20000000008 */
[----:B------:R-:W-:Y:S01]  /*123c0*/  SHF.L.U32 R131, R151, 0x10, RZ ;  /* 0x0000001097837819 */ /* 0x000fe200000006ff */
[----:B------:R-:W-:Y:S01]  /*123d0*/  FFMA R9, R133, R108, R9 ;  /* 0x0000006c85097223 */ /* 0x000fe20000000009 */
[----:B------:R-:W-:Y:S01]  /*123e0*/  F2FP.BF16.F32.PACK_AB R38, R7, R6 ;  /* 0x000000060726723e */ /* 0x000fe200000010ff */
[C---:B------:R-:W-:Y:S01]  /*123f0*/  FMUL R0, R130.reuse, R48 ;  /* 0x0000003082007220 */ /* 0x040fe20000400000 */
[----:B------:R-:W-:Y:S01]  /*12400*/  LOP3.LUT R134, R151, 0xffff0000, RZ, 0xc0, !PT ;  /* 0xffff000097867812 */ /* 0x000fe200078ec0ff */
[C---:B------:R-:W-:Y:S01]  /*12410*/  FMUL R3, R130.reuse, R49 ;  /* 0x0000003182037220 */ /* 0x040fe20000400000 */
[----:B------:R-:W-:Y:S01]  /*12420*/  F2FP.BF16.F32.PACK_AB R39, R9, R8 ;  /* 0x000000080927723e */ /* 0x000fe200000010ff */
[----:B------:R-:W-:Y:S01]  /*12430*/  FMUL R4, R130, R50 ;  /* 0x0000003282047220 */ /* 0x000fe20000400000 */
[----:B------:R-:W-:Y:S01]  /*12440*/  SHF.L.U32 R135, R140, 0x10, RZ ;  /* 0x000000108c877819 */ /* 0x000fe200000006ff */
[----:B------:R-:W-:Y:S01]  /*12450*/  FMUL R5, R130, R51 ;  /* 0x0000003382057220 */ /* 0x000fe20000400000 */
[----:B------:R-:W-:Y:S01]  /*12460*/  LOP3.LUT R136, R140, 0xffff0000, RZ, 0xc0, !PT ;  /* 0xffff00008c887812 */ /* 0x000fe200078ec0ff */
[----:B------:R-:W-:Y:S01]  /*12470*/  FFMA R0, R133, R109, R0 ;  /* 0x0000006d85007223 */ /* 0x000fe20000000000 */
[C---:B------:R-:W-:Y:S01]  /*12480*/  SHF.L.U32 R137, R141.reuse, 0x10, RZ ;  /* 0x000000108d897819 */ /* 0x040fe200000006ff */
[----:B------:R-:W-:Y:S01]  /*12490*/  FMUL R6, R130, R52 ;  /* 0x0000003482067220 */ /* 0x000fe20000400000 */
[----:B------:R-:W-:Y:S01]  /*124a0*/  LOP3.LUT R138, R141, 0xffff0000, RZ, 0xc0, !PT ;  /* 0xffff00008d8a7812 */ /* 0x000fe200078ec0ff */
[----:B------:R2:W-:Y:S01]  /*124b0*/  @!P1 STS.128 [R196+0x6020], R36 ;  /* 0x00602024c4009388 */ /* 0x0005e20000000c00 */
[C---:B------:R-:W-:Y:S01]  /*124c0*/  FFMA R3, R133.reuse, R110, R3 ;  /* 0x0000006e85037223 */ /* 0x040fe20000000003 */
[C---:B------:R-:W-:Y:S01]  /*124d0*/  SHF.L.U32 R139, R142.reuse, 0x10, RZ ;  /* 0x000000108e8b7819 */ /* 0x040fe200000006ff */
[C---:B------:R-:W-:Y:S01]  /*124e0*/  FFMA R4, R133.reuse, R111, R4 ;  /* 0x0000006f85047223 */ /* 0x040fe20000000004 */
[C---:B------:R-:W-:Y:S01]  /*124f0*/  FFMA R5, R133.reuse, R112, R5 ;  /* 0x0000007085057223 */ /* 0x040fe20000000005 */
[----:B------:R-:W-:Y:S01]  /*12500*/  LOP3.LUT R140, R142, 0xffff0000, RZ, 0xc0, !PT ;  /* 0xffff00008e8c7812 */ /* 0x000fe200078ec0ff */
[----:B------:R-:W-:Y:S01]  /*12510*/  FFMA R6, R133, R113, R6 ;  /* 0x0000007185067223 */ /* 0x000fe20000000006 */
[----:B-1----:R-:W-:Y:S01]  /*12520*/  F2FP.BF16.F32.PACK_AB R32, R3, R0 ;  /* 0x000000000320723e */ /* 0x002fe200000010ff */
[C---:B------:R-:W-:Y:S01]  /*12530*/  FMUL R7, R130.reuse, R53 ;  /* 0x0000003582077220 */ /* 0x040fe20000400000 */
[----:B------:R-:W-:Y:S01]  /*12540*/  F2FP.BF16.F32.PACK_AB R33, R5, R4 ;  /* 0x000000040521723e */ /* 0x000fe200000010ff */
[C---:B------:R-:W-:Y:S01]  /*12550*/  FMUL R8, R130.reuse, R54 ;  /* 0x0000003682087220 */ /* 0x040fe20000400000 */
[C---:B------:R-:W-:Y:S01]  /*12560*/  FMUL R9, R130.reuse, R55 ;  /* 0x0000003782097220 */ /* 0x040fe20000400000 */
[----:B------:R-:W-:Y:S01]  /*12570*/  FFMA R7, R133, R114, R7 ;  /* 0x0000007285077223 */ /* 0x000fe20000000007 */
[C---:B------:R-:W-:Y:S01]  /*12580*/  FMUL R10, R130.reuse, R56 ;  /* 0x00000038820a7220 */ /* 0x040fe20000400000 */
[----:B------:R-:W-:Y:S01]  /*12590*/  SHF.L.U32 R141, R143, 0x10, RZ ;  /* 0x000000108f8d7819 */ /* 0x000fe200000006ff */
[C---:B------:R-:W-:Y:S01]  /*125a0*/  FFMA R8, R133.reuse, R115, R8 ;  /* 0x0000007385087223 */ /* 0x040fe20000000008 */
[----:B------:R-:W-:Y:S01]  /*125b0*/  FFMA R9, R133, R116, R9 ;  /* 0x0000007485097223 */ /* 0x000fe20000000009 */
[----:B------:R-:W-:Y:S01]  /*125c0*/  F2FP.BF16.F32.PACK_AB R34, R7, R6 ;  /* 0x000000060722723e */ /* 0x000fe200000010ff */
[----:B------:R-:W-:Y:S01]  /*125d0*/  FFMA R10, R133, R117, R10 ;  /* 0x00000075850a7223 */ /* 0x000fe2000000000a */
[C---:B------:R-:W-:Y:S01]  /*125e0*/  FMUL R11, R130.reuse, R57 ;  /* 0x00000039820b7220 */ /* 0x040fe20000400000 */
[----:B------:R-:W-:Y:S01]  /*125f0*/  LOP3.LUT R142, R143, 0xffff0000, RZ, 0xc0, !PT ;  /* 0xffff00008f8e7812 */ /* 0x000fe200078ec0ff */
[C---:B------:R-:W-:Y:S01]  /*12600*/  FMUL R12, R130.reuse, R58 ;  /* 0x0000003a820c7220 */ /* 0x040fe20000400000 */
[----:B------:R-:W-:Y:S01]  /*12610*/  F2FP.BF16.F32.PACK_AB R35, R9, R8 ;  /* 0x000000080923723e */ /* 0x000fe200000010ff */
[----:B------:R-:W-:Y:S01]  /*12620*/  FFMA R11, R133, R118, R11 ;  /* 0x00000076850b7223 */ /* 0x000fe2000000000b */
[C---:B------:R-:W-:Y:S01]  /*12630*/  FMUL R13, R130.reuse, R59 ;  /* 0x0000003b820d7220 */ /* 0x040fe20000400000 */
[C---:B------:R-:W-:Y:S01]  /*12640*/  FMUL R14, R130.reuse, R60 ;  /* 0x0000003c820e7220 */ /* 0x040fe20000400000 */
[----:B------:R-:W-:Y:S01]  /*12650*/  FMUL R15, R130, R61 ;  /* 0x0000003d820f7220 */ /* 0x000fe20000400000 */
[----:B------:R2:W-:Y:S01]  /*12660*/  @!P1 STS.128 [R195+0x6010], R32 ;  /* 0x00601020c3009388 */ /* 0x0005e20000000c00 */
[----:B------:R-:W-:Y:S01]  /*12670*/  F2FP.BF16.F32.PACK_AB R4, R11, R10 ;  /* 0x0000000a0b04723e */ /* 0x000fe200000010ff */
[C---:B------:R-:W-:Y:S01]  /*12680*/  FFMA R12, R133.reuse, R119, R12 ;  /* 0x00000077850c7223 */ /* 0x040fe2000000000c */
[C---:B------:R-:W-:Y:S01]  /*12690*/  SHF.L.U32 R25, R144.reuse, 0x10, RZ ;  /* 0x0000001090197819 */ /* 0x040fe200000006ff */
[C---:B------:R-:W-:Y:S01]  /*126a0*/  FFMA R13, R133.reuse, R120, R13 ;  /* 0x00000078850d7223 */ /* 0x040fe2000000000d */
[C---:B------:R-:W-:Y:S01]  /*126b0*/  FFMA R14, R133.reuse, R121, R14 ;  /* 0x00000079850e7223 */ /* 0x040fe2000000000e */
[----:B------:R-:W-:Y:S01]  /*126c0*/  LOP3.LUT R24, R144, 0xffff0000, RZ, 0xc0, !PT ;  /* 0xffff000090187812 */ /* 0x000fe200078ec0ff */
[C---:B------:R-:W-:Y:S01]  /*126d0*/  FFMA R15, R133.reuse, R122, R15 ;  /* 0x0000007a850f7223 */ /* 0x040fe2000000000f */
[C---:B------:R-:W-:Y:S01]  /*126e0*/  FFMA R16, R133.reuse, R123, R16 ;  /* 0x0000007b85107223 */ /* 0x040fe20000000010 */
[C---:B------:R-:W-:Y:S01]  /*126f0*/  FMUL R20, R130.reuse, R66 ;  /* 0x0000004282147220 */ /* 0x040fe20000400000 */
        /* <DEDUP_REMOVED lines=8> */
[----:B------:R-:W-:Y:S01]  /*12780*/  FFMA R21, R133, R128, R21 ;  /* 0x0000008085157223 */ /* 0x000fe20000000015 */
[C---:B------:R-:W-:Y:S01]  /*12790*/  FMUL R57, R130.reuse, R71 ;  /* 0x0000004782397220 */ /* 0x040fe20000400000 */
[----:B------:R-:W-:Y:S01]  /*127a0*/  F2FP.BF16.F32.PACK_AB R5, R13, R12 ;  /* 0x0000000c0d05723e */ /* 0x000fe200000010ff */
[----:B------:R-:W-:Y:S01]  /*127b0*/  FFMA R22, R133, R129, R22 ;  /* 0x0000008185167223 */ /* 0x000fe20000000016 */
[----:B------:R-:W-:Y:S01]  /*127c0*/  F2FP.BF16.F32.PACK_AB R6, R15, R14 ;  /* 0x0000000e0f06723e */ /* 0x000fe200000010ff */
[C---:B------:R-:W-:Y:S01]  /*127d0*/  FMUL R58, R130.reuse, R72 ;  /* 0x00000048823a7220 */ /* 0x040fe20000400000 */
[----:B------:R-:W-:Y:S01]  /*127e0*/  F2FP.BF16.F32.PACK_AB R7, R17, R16 ;  /* 0x000000101107723e */ /* 0x000fe200000010ff */
[C---:B------:R-:W-:Y:S01]  /*127f0*/  FFMA R23, R133.reuse, R132, R23 ;  /* 0x0000008485177223 */ /* 0x040fe20000000017 */
[C---:B------:R-:W-:Y:S01]  /*12800*/  FMUL R59, R130.reuse, R73 ;  /* 0x00000049823b7220 */ /* 0x040fe20000400000 */
[----:B------:R-:W-:Y:S01]  /*12810*/  FFMA R56, R133, R131, R56 ;  /* 0x0000008385387223 */ /* 0x000fe20000000038 */
[C---:B------:R-:W-:Y:S01]  /*12820*/  FMUL R60, R130.reuse, R74 ;  /* 0x0000004a823c7220 */ /* 0x040fe20000400000 */
[----:B------:R2:W-:Y:S01]  /*12830*/  @!P1 STS.128 [R188+0x7000], R4 ;  /* 0x00700004bc009388 */ /* 0x0005e20000000c00 */
[----:B------:R-:W-:Y:S01]  /*12840*/  F2FP.BF16.F32.PACK_AB R8, R19, R18 ;  /* 0x000000121308723e */ /* 0x000fe200000010ff */
[C---:B------:R-:W-:Y:S01]  /*12850*/  FFMA R57, R133.reuse, R134, R57 ;  /* 0x0000008685397223 */ /* 0x040fe20000000039 */
[C---:B------:R-:W-:Y:S01]  /*12860*/  FMUL R61, R130.reuse, R75 ;  /* 0x0000004b823d7220 */ /* 0x040fe20000400000 */
[C---:B------:R-:W-:Y:S01]  /*12870*/  FFMA R58, R133.reuse, R135, R58 ;  /* 0x00000087853a7223 */ /* 0x040fe2000000003a */
[C---:B------:R-:W-:Y:S01]  /*12880*/  FFMA R59, R133.reuse, R136, R59 ;  /* 0x00000088853b7223 */ /* 0x040fe2000000003b */
[C---:B------:R-:W-:Y:S01]  /*12890*/  FFMA R60, R133.reuse, R137, R60 ;  /* 0x00000089853c7223 */ /* 0x040fe2000000003c */
[----:B------:R-:W-:Y:S01]  /*128a0*/  FFMA R61, R133, R138, R61 ;  /* 0x0000008a853d7223 */ /* 0x000fe2000000003d */
[----:B------:R-:W-:Y:S01]  /*128b0*/  F2FP.BF16.F32.PACK_AB R9, R21, R20 ;  /* 0x000000141509723e */ /* 0x000fe200000010ff */
[----:B------:R-:W-:Y:S01]  /*128c0*/  FFMA R62, R133, R139, R62 ;  /* 0x0000008b853e7223 */ /* 0x000fe2000000003e */
[----:B------:R-:W-:Y:S01]  /*128d0*/  F2FP.BF16.F32.PACK_AB R10, R23, R22 ;  /* 0x00000016170a723e */ /* 0x000fe200000010ff */
[C---:B------:R-:W-:Y:S01]  /*128e0*/  FMUL R66, R130.reuse, R80 ;  /* 0x0000005082427220 */ /* 0x040fe20000400000 */
[----:B------:R-:W-:Y:S01]  /*128f0*/  F2FP.BF16.F32.PACK_AB R11, R57, R56 ;  /* 0x00000038390b723e */ /* 0x000fe200000010ff */
[----:B------:R-:W-:Y:S01]  /*12900*/  FFMA R63, R133, R140, R63 ;  /* 0x0000008c853f7223 */ /* 0x000fe2000000003f */
[C---:B------:R-:W-:Y:S01]  /*12910*/  FMUL R67, R130.reuse, R81 ;  /* 0x0000005182437220 */ /* 0x040fe20000400000 */
[----:B------:R-:W-:Y:S01]  /*12920*/  SHF.L.U32 R27, R145, 0x10, RZ ;  /* 0x00000010911b7819 */ /* 0x000fe200000006ff */
[----:B------:R-:W-:Y:S01]  /*12930*/  FFMA R64, R133, R141, R64 ;  /* 0x0000008d85407223 */ /* 0x000fe20000000040 */
[----:B------:R2:W-:Y:S01]  /*12940*/  @!P1 STS.128 [R198+0x7010], R8 ;  /* 0x00701008c6009388 */ /* 0x0005e20000000c00 */
[C---:B------:R-:W-:Y:S01]  /*12950*/  FMUL R68, R130.reuse, R82 ;  /* 0x0000005282447220 */ /* 0x040fe20000400000 */
[----:B------:R-:W-:Y:S01]  /*12960*/  LOP3.LUT R26, R145, 0xffff0000, RZ, 0xc0, !PT ;  /* 0xffff0000911a7812 */ /* 0x000fe200078ec0ff */
[C---:B------:R-:W-:Y:S01]  /*12970*/  FFMA R65, R133.reuse, R142, R65 ;  /* 0x0000008e85417223 */ /* 0x040fe20000000041 */
[----:B------:R-:W-:Y:S01]  /*12980*/  FMUL R69, R130, R83 ;  /* 0x0000005382457220 */ /* 0x000fe20000400000 */
[----:B------:R-:W-:Y:S01]  /*12990*/  SHF.L.U32 R29, R146, 0x10, RZ ;  /* 0x00000010921d7819 */ /* 0x000fe200000006ff */
[C---:B------:R-:W-:Y:S01]  /*129a0*/  FFMA R66, R133.reuse, R25, R66 ;  /* 0x0000001985427223 */ /* 0x040fe20000000042 */
[----:B------:R-:W-:Y:S01]  /*129b0*/  FMUL R70, R130, R84 ;  /* 0x0000005482467220 */ /* 0x000fe20000400000 */
[----:B------:R-:W-:Y:S01]  /*129c0*/  LOP3.LUT R28, R146, 0xffff0000, RZ, 0xc0, !PT ;  /* 0xffff0000921c7812 */ /* 0x000fe200078ec0ff */
[----:B------:R-:W-:Y:S01]  /*129d0*/  FFMA R67, R133, R24, R67 ;  /* 0x0000001885437223 */ /* 0x000fe20000000043 */
[C---:B------:R-:W-:Y:S01]  /*129e0*/  FMUL R71, R130.reuse, R85 ;  /* 0x0000005582477220 */ /* 0x040fe20000400000 */
[----:B------:R-:W-:Y:S01]  /*129f0*/  SHF.L.U32 R31, R147, 0x10, RZ ;  /* 0x00000010931f7819 */ /* 0x000fe200000006ff */
[----:B------:R-:W-:Y:S01]  /*12a00*/  FFMA R68, R133, R27, R68 ;  /* 0x0000001b85447223 */ /* 0x000fe20000000044 */
[C---:B------:R-:W-:Y:S01]  /*12a10*/  FMUL R72, R130.reuse, R86 ;  /* 0x0000005682487220 */ /* 0x040fe20000400000 */
[----:B------:R-:W-:Y:S01]  /*12a20*/  LOP3.LUT R30, R147, 0xffff0000, RZ, 0xc0, !PT ;  /* 0xffff0000931e7812 */ /* 0x000fe200078ec0ff */
[----:B------:R-:W-:Y:S01]  /*12a30*/  FFMA R69, R133, R26, R69 ;  /* 0x0000001a85457223 */ /* 0x000fe20000000045 */
        /* <DEDUP_REMOVED lines=13> */
[----:B------:R-:W-:Y:S02]  /*12b10*/  F2FP.BF16.F32.PACK_AB R19, R73, R72 ;  /* 0x000000484913723e */ /* 0x000fe400000010ff */
[----:B------:R-:W-:Y:S03]  /*12b20*/  ISETP.NE.AND P0, PT, R189, RZ, PT ;  /* 0x000000ffbd00720c */ /* 0x000fe60003f05270 */
[----:B------:R2:W-:Y:S01]  /*12b30*/  @!P1 STS.128 [R195+0x7010], R16 ;  /* 0x00701010c3009388 */ /* 0x0005e20000000c00 */
[----:B------:R-:W-:Y:S01]  /*12b40*/  @!PT LDS RZ, [RZ] ;  /* 0x00000000fffff984 */ /* 0x000fe20000000800 */
[----:B------:R-:W-:Y:S01]  /*12b50*/  @!PT LDS RZ, [RZ] ;  /* 0x00000000fffff984 */ /* 0x000fe20000000800 */
[----:B------:R-:W-:Y:S01]  /*12b60*/  @!PT LDS RZ, [RZ] ;  /* 0x00000000fffff984 */ /* 0x000fe20000000800 */
[----:B------:R-:W-:Y:S01]  /*12b70*/  @!PT LDS RZ, [RZ] ;  /* 0x00000000fffff984 */ /* 0x000fe20000000800 */
[----:B------:R1:W-:Y:S07]  /*12b80*/  MEMBAR.ALL.CTA ;  /* 0x0000000000007992 */ /* 0x0003ee0000008000 */
[----:B-1----:R-:W1:Y:S01]  /*12b90*/  FENCE.VIEW.ASYNC.S ;  /* 0x00000000000073c6 */ /* 0x002e620000000000 */
[----:B------:R-:W-:Y:S05]  /*12ba0*/  WARPSYNC.ALL ;  /* 0x0000000000007948 */ /* 0x000fea0003800000 */
[----:B------:R-:W-:Y:S01]  /*12bb0*/  BSSY.RECONVERGENT B0, `(.L_x_187) ;  /* 0x0000011000007945 */ /* 0x000fe20003800200 */
        /* <DEDUP_REMOVED lines=16> */
.L_x_188:
[----:B------:R-:W-:Y:S05]  /*12cc0*/  BSYNC.RECONVERGENT B0 ;  /* 0x0000000000007941 */ /* 0x000fea0003800200 */
.L_x_187:
[----:B------:R-:W-:Y:S01]  /*12cd0*/  BAR.SYNC.DEFER_BLOCKING 0x1, 0x80 ;  /* 0x0042000000007b1d */ /* 0x000fe20000010000 */
[----:B------:R-:W-:Y:S09]  /*12ce0*/  UISETP.NE.AND UP0, UPT, UR53, -0x8, UPT ;  /* 0xfffffff83500788c */ /* 0x000ff2000bf05270 */
[----:B------:R-:W-:Y:S05]  /*12cf0*/  BRA.U !UP0, `(.L_x_189) ;  /* 0x0000000108247547 */ /* 0x000fea000b800000 */
[----:B------:R-:W-:Y:S01]  /*12d00*/  ISETP.NE.AND P0, PT, R194, RZ, PT ;  /* 0x000000ffc200720c */ /* 0x000fe20003f05270 */
[----:B------:R-:W-:Y:S01]  /*12d10*/  IMAD.U32 R0, RZ, RZ, UR47 ;  /* 0x0000002fff007e24 */ /* 0x000fe2000f8e00ff */
[----:B------:R-:W-:Y:S04]  /*12d20*/  UIADD3 UR4, UPT, UPT, UR47, 0x1, URZ ;  /* 0x000000012f047890 */ /* 0x000fe8000fffe0ff */
[----:B------:R-:W-:Y:S04]  /*12d30*/  UISETP.NE.AND UP0, UPT, UR4, 0x4, UPT ;  /* 0x000000040400788c */ /* 0x000fe8000bf05270 */
[----:B------:R-:W-:Y:S03]  /*12d40*/  USEL UR47, UR4, URZ, UP0 ;  /* 0x000000ff042f7287 */ /* 0x000fe60008000000 */
[----:B------:R-:W-:Y:S05]  /*12d50*/  @P0 LEA R0, R0, UR44, 0x3 ;  /* 0x0000002c00000c11 */ /* 0x000fea000f8e18ff */
[----:B------:R-:W-:Y:S05]  /*12d60*/  @P0 VIADD R3, R0, 0x50 ;  /* 0x0000005000030836 */ /* 0x000fea0000000000 */
[----:B------:R-:W-:Y:S04]  /*12d70*/  @P0 PRMT R3, R200, 0x654, R3 ;  /* 0x00000654c8030816 */ /* 0x000fe80000000003 */
[----:B------:R1:W-:Y:S03]  /*12d80*/  @P0 SYNCS.ARRIVE.TRANS64.RED.A1T0 RZ, [R3+URZ], RZ ;  /* 0x000000ff03ff09a7 */ /* 0x0003e600081004ff */
.L_x_189:
[----:B------:R-:W-:Y:S01]  /*12d90*/  R2UR UR6, R193 ;  /* 0x00000000c10672ca */ /* 0x000fe200000e0000 */
[----:B------:R-:W-:Y:S01]  /*12da0*/  UIADD3 UR53, UPT, UPT, UR53, 0x8, URZ ;  /* 0x0000000835357890 */ /* 0x000fe2000fffe0ff */
[----:B------:R-:W-:Y:S01]  /*12db0*/  R2UR UR5, R178 ;  /* 0x00000000b20572ca */ /* 0x000fe200000e0000 */
[----:B------:R-:W-:Y:S01]  /*12dc0*/  ULOP3.LUT UR43, UR43, 0x1, URZ, 0x3c, !UPT ;  /* 0x000000012b2b7892 */ /* 0x000fe2000f8e3cff */
[----:B------:R-:W-:Y:S02]  /*12dd0*/  R2UR UR4, R179 ;  /* 0x00000000b30472ca */ /* 0x000fe400000e0000 */
[----:B------:R-:W-:Y:S02]  /*12de0*/  R2UR UR36, R192 ;  /* 0x00000000c02472ca */ /* 0x000fe400000e0000 */
[C---:B------:R-:W-:Y:S04]  /*12df0*/  ISETP.NE.AND P0, PT, R183.reuse, 0x2, PT ;  /* 0x00000002b700780c */ /* 0x040fe80003f05270 */
[----:B-1----:R-:W-:Y:S01]  /*12e00*/  SEL R3, RZ, 0x1, P0 ;  /* 0x00000001ff037807 */ /* 0x002fe20000000000 */
[----:B------:R-:W-:Y:S01]  /*12e10*/  UISETP.NE.AND UP0, UPT, UR6, URZ, UPT ;  /* 0x000000ff0600728c */ /* 0x000fe2000bf05270 */
[----:B------:R-:W-:Y:S01]  /*12e20*/  SEL R183, R183, RZ, P0 ;  /* 0x000000ffb7b77207 */ /* 0x000fe20000000000 */
[----:B------:R-:W-:Y:S01]  /*12e30*/  UIADD3 UR24, UPT, UPT, UR37, UR5, URZ ;  /* 0x0000000525187290 */ /* 0x000fe2000fffe0ff */
[----:B------:R-:W-:Y:S01]  /*12e40*/  LOP3.LUT R186, R186, R3, RZ, 0x3c, !PT ;  /* 0x00000003baba7212 */ /* 0x000fe200078e3cff */
[----:B------:R-:W-:Y:S05]  /*12e50*/  UIADD3 UR12, UPT, UPT, UR38, UR4, URZ ;  /* 0x00000004260c7290 */ /* 0x000fea000fffe0ff */
[----:B------:R-:W-:Y:S07]  /*12e60*/  BRA.U UP0, `(.L_x_190) ;  /* 0xffffff3d00007547 */ /* 0x000fee000b83ffff */
[----:B------:R-:W-:Y:S01]  /*12e70*/  R2UR UR4, R180 ;  /* 0x00000000b40472ca */ /* 0x000fe200000e0000 */
[----:B------:R-:W-:-:S12]  /*12e80*/  SYNCS.ARRIVE.TRANS64.A1T0 RZ, [UR44+0xd0], RZ ;  /* 0x0000d0ffffff79a7 */ /* 0x000fd8000810002c */
[----:B------:R-:W-:-:S09]  /*12e90*/  UISETP.NE.AND UP0, UPT, UR4, URZ, UPT ;  /* 0x000000ff0400728c */ /* 0x000fd2000bf05270 */
[----:B------:R-:W-:Y:S05]  /*12ea0*/  BRA.U !UP0, `(.L_x_191) ;  /* 0x0000000108487547 */ /* 0x000fea000b800000 */
[----:B------:R-:W1:Y:S02]  /*12eb0*/  LDCU.64 UR4, c[0x0][0xc90] ;  /* 0x00019200ff0477ac */ /* 0x000e640008000a00 */
[----:B-1----:R-:W-:-:S04]  /*12ec0*/  UISETP.NE.U32.AND UP0, UPT, UR4, URZ, UPT ;  /* 0x000000ff0400728c */ /* 0x002fc8000bf05070 */
[----:B------:R-:W-:-:S09]  /*12ed0*/  UISETP.NE.AND.EX UP0, UPT, UR5, URZ, UPT, UP0 ;  /* 0x000000ff0500728c */ /* 0x000fd2000bf05300 */
[----:B------:R-:W-:Y:S05]  /*12ee0*/  BRA.U UP0, `(.L_x_192) ;  /* 0x00000001000c7547 */ /* 0x000fea000b800000 */
[----:B------:R-:W-:-:S13]  /*12ef0*/  FSETP.NEU.AND P0, PT, R133, RZ, PT ;  /* 0x000000ff8500720b */ /* 0x000fda0003f0d000 */
[----:B------:R-:W-:Y:S05]  /*12f00*/  @!P0 EXIT ;  /* 0x000000000000894d */ /* 0x000fea0003800000 */
[----:B------:R-:W-:Y:S05]  /*12f10*/  BRA `(.L_x_191) ;  /* 0x00000000002c7947 */ /* 0x000fea0003800000 */
.L_x_192:
[----:B------:R-:W-:Y:S01]  /*12f20*/  ISETP.NE.AND P0, PT, R182, RZ, PT ;  /* 0x000000ffb600720c */ /* 0x000fe20003f05270 */
[----:B------:R-:W-:-:S12]  /*12f30*/  BSSY.RECONVERGENT B0, `(.L_x_191) ;  /* 0x0000009000007945 */ /* 0x000fd80003800200 */
[----:B------:R-:W-:Y:S05]  /*12f40*/  @P0 BRA `(.L_x_193) ;  /* 0x0000000000140947 */ /* 0x000fea0003800000 */
[----:B------:R-:W1:Y:S02]  /*12f50*/  LDCU.64 UR4, c[0x0][0xc88] ;  /* 0x00019100ff0477ac */ /* 0x000e640008000a00 */
[----:B-1----:R-:W-:-:S04]  /*12f60*/  ISETP.NE.U32.AND P0, PT, RZ, UR4, PT ;  /* 0x00000004ff007c0c */ /* 0x002fc8000bf05070 */
[----:B------:R-:W-:-:S13]  /*12f70*/  ISETP.NE.AND.EX P0, PT, RZ, UR5, PT, P0 ;  /* 0x00000005ff007c0c */ /* 0x000fda000bf05300 */
[----:B------:R-:W-:Y:S05]  /*12f80*/  @!P0 EXIT ;  /* 0x000000000000894d */ /* 0x000fea0003800000 */
[----:B------:R-:W-:Y:S05]  /*12f90*/  BRA `(.L_x_194) ;  /* 0x0000000000087947 */ /* 0x000fea0003800000 */
.L_x_193:
[----:B------:R-:W-:-:S13]  /*12fa0*/  FSETP.NEU.AND P0, PT, R133, RZ, PT ;  /* 0x000000ff8500720b */ /* 0x000fda0003f0d000 */
[----:B------:R-:W-:Y:S05]  /*12fb0*/  @!P0 EXIT ;  /* 0x000000000000894d */ /* 0x000fea0003800000 */
.L_x_194:
[----:B------:R-:W-:Y:S05]  /*12fc0*/  BSYNC.RECONVERGENT B0 ;  /* 0x0000000000007941 */ /* 0x000fea0003800200 */
.L_x_191:
[----:B------:R-:W1:Y:S01]  /*12fd0*/  S2UR UR5, SR_CgaCtaId ;  /* 0x00000000000579c3 */ /* 0x000e620000008800 */
[----:B------:R-:W-:Y:S01]  /*12fe0*/  ULEA UR4, UR47, UR44, 0x3 ;  /* 0x0000002c2f047291 */ /* 0x000fe2000f8e18ff */
[----:B------:R-:W-:-:S04]  /*12ff0*/  DEPBAR.LE SB0, 0x0 ;  /* 0x000080000000791a */ /* 0x000fc80000000000 */
[----:B------:R-:W-:-:S04]  /*13000*/  UIADD3 UR4, UPT, UPT, UR4, 0x50, URZ ;  /* 0x0000005004047890 */ /* 0x000fc8000fffe0ff */
[----:B-1----:R-:W-:-:S09]  /*13010*/  UPRMT UR4, UR5, 0x654, UR4 ;  /* 0x0000065405047896 */ /* 0x002fd20008000004 */
[----:B------:R-:W-:Y:S01]  /*13020*/  SYNCS.ARRIVE.TRANS64.RED.A1T0 RZ, [UR4], RZ ;  /* 0x000000ffffff79a7 */ /* 0x000fe20008100404 */
[----:B------:R-:W-:Y:S05]  /*13030*/  EXIT ;  /* 0x000000000000794d */ /* 0x000fea0003800000 */
.L_x_24:
[----:B-1----:R1:W3:Y:S02]  /*13040*/  SYNCS.PHASECHK.TRANS64.TRYWAIT P0, [R0+URZ+0xc0], R3 ;  /* 0x0000c003000075a7 */ /* 0x0022e400080011ff */
[----:B---3--:R-:W-:Y:S05]  /*13050*/  @!P0 NANOSLEEP.SYNCS 0x989680 ;  /* 0x009896800000895d */ /* 0x008fea0003900000 */
[----:B------:R-:W3:Y:S02]  /*13060*/  @!P0 SYNCS.PHASECHK.TRANS64 P0, [R0+URZ+0xc0], R3 ;  /* 0x0000c003000085a7 */ /* 0x000ee400080010ff */
[----:B---3--:R-:W-:Y:S05]  /*13070*/  @!P0 BRA `(.L_x_24) ;  /* 0xfffffffc00f08947 */ /* 0x008fea000383ffff */
[----:B------:R-:W-:Y:S05]  /*13080*/  BRA `(.L_x_195) ;  /* 0xfffffee800987947 */ /* 0x000fea000383ffff */
.L_x_27:
[----:B-1----:R-:W-:-:S07]  /*13090*/  MOV R0, UR33 ;  /* 0x0000002100007c02 */ /* 0x002fce0008000f00 */
.L_x_196:
[----:B-1----:R1:W3:Y:S02]  /*130a0*/  SYNCS.PHASECHK.TRANS64.TRYWAIT P0, [R0+URZ+0x18], R3 ;  /* 0x00001803000075a7 */ /* 0x0022e400080011ff */
[----:B---3--:R-:W-:Y:S05]  /*130b0*/  @!P0 NANOSLEEP.SYNCS 0x989680 ;  /* 0x009896800000895d */ /* 0x008fea0003900000 */
[----:B------:R-:W3:Y:S02]  /*130c0*/  @!P0 SYNCS.PHASECHK.TRANS64 P0, [R0+URZ+0x18], R3 ;  /* 0x00001803000085a7 */ /* 0x000ee400080010ff */
[----:B---3--:R-:W-:Y:S05]  /*130d0*/  @!P0 BRA `(.L_x_196) ;  /* 0xfffffffc00f08947 */ /* 0x008fea000383ffff */
[----:B------:R-:W-:Y:S05]  /*130e0*/  BRA `(.L_x_26) ;  /* 0xfffffee800dc7947 */ /* 0x000fea000383ffff */
.L_x_36:
[----:B-1----:R-:W-:-:S07]  /*130f0*/  MOV R0, UR33 ;  /* 0x0000002100007c02 */ /* 0x002fce0008000f00 */
.L_x_197:
[----:B-1----:R1:W2:Y:S02]  /*13100*/  SYNCS.PHASECHK.TRANS64.TRYWAIT P0, [R0+URZ+0x18], R3 ;  /* 0x00001803000075a7 */ /* 0x0022a400080011ff */
[----:B--2---:R-:W-:Y:S05]  /*13110*/  @!P0 NANOSLEEP.SYNCS 0x989680 ;  /* 0x009896800000895d */ /* 0x004fea0003900000 */
[----:B------:R-:W2:Y:S02]  /*13120*/  @!P0 SYNCS.PHASECHK.TRANS64 P0, [R0+URZ+0x18], R3 ;  /* 0x00001803000085a7 */ /* 0x000ea400080010ff */
[----:B--2---:R-:W-:Y:S05]  /*13130*/  @!P0 BRA `(.L_x_197) ;  /* 0xfffffffc00f08947 */ /* 0x004fea000383ffff */
[----:B------:R-:W-:Y:S05]  /*13140*/  BRA `(.L_x_35) ;  /* 0xfffffeec00f47947 */ /* 0x000fea000383ffff */
.L_x_43:
[----:B-1----:R1:W4:Y:S02]  /*13150*/  SYNCS.PHASECHK.TRANS64.TRYWAIT P0, [R3+URZ+0x80], R0 ;  /* 0x00008000030075a7 */ /* 0x00232400080011ff */
[----:B----4-:R-:W-:Y:S05]  /*13160*/  @!P0 NANOSLEEP.SYNCS 0x989680 ;  /* 0x009896800000895d */ /* 0x010fea0003900000 */
[----:B------:R-:W4:Y:S02]  /*13170*/  @!P0 SYNCS.PHASECHK.TRANS64 P0, [R3+URZ+0x80], R0 ;  /* 0x00008000030085a7 */ /* 0x000f2400080010ff */
[----:B----4-:R-:W-:Y:S05]  /*13180*/  @!P0 BRA `(.L_x_43) ;  /* 0xfffffffc00f08947 */ /* 0x010fea000383ffff */
[----:B------:R-:W-:Y:S05]  /*13190*/  BRA `(.L_x_198) ;  /* 0xfffffef000e87947 */ /* 0x000fea000383ffff */
.L_x_47:
[----:B-1----:R-:W-:-:S07]  /*131a0*/  MOV R0, UR4 ;  /* 0x0000000400007c02 */ /* 0x002fce0008000f00 */
.L_x_199:
[----:B-1----:R1:W2:Y:S02]  /*131b0*/  SYNCS.PHASECHK.TRANS64.TRYWAIT P0, [R0+URZ], R3 ;  /* 0x00000003000075a7 */ /* 0x0022a400080011ff */
[----:B--2---:R-:W-:Y:S05]  /*131c0*/  @!P0 NANOSLEEP.SYNCS 0x989680 ;  /* 0x009896800000895d */ /* 0x004fea0003900000 */
[----:B------:R-:W2:Y:S02]  /*131d0*/  @!P0 SYNCS.PHASECHK.TRANS64 P0, [R0+URZ], R3 ;  /* 0x00000003000085a7 */ /* 0x000ea400080010ff */
[----:B--2---:R-:W-:Y:S05]  /*131e0*/  @!P0 BRA `(.L_x_199) ;  /* 0xfffffffc00f08947 */ /* 0x004fea000383ffff */
[----:B------:R-:W-:Y:S05]  /*131f0*/  BRA `(.L_x_200) ;  /* 0xfffffef800947947 */ /* 0x000fea000383ffff */
.L_x_48:
[----:B------:R-:W-:-:S07]  /*13200*/  MOV R0, UR5 ;  /* 0x0000000500007c02 */ /* 0x000fce0008000f00 */
.L_x_201:
[----:B-1----:R1:W2:Y:S02]  /*13210*/  SYNCS.PHASECHK.TRANS64.TRYWAIT P0, [R0+URZ], R3 ;  /* 0x00000003000075a7 */ /* 0x0022a400080011ff */
[----:B--2---:R-:W-:Y:S05]  /*13220*/  @!P0 NANOSLEEP.SYNCS 0x989680 ;  /* 0x009896800000895d */ /* 0x004fea0003900000 */
[----:B------:R-:W2:Y:S02]  /*13230*/  @!P0 SYNCS.PHASECHK.TRANS64 P0, [R0+URZ], R3 ;  /* 0x00000003000085a7 */ /* 0x000ea400080010ff */
[----:B--2---:R-:W-:Y:S05]  /*13240*/  @!P0 BRA `(.L_x_201) ;  /* 0xfffffffc00f08947 */ /* 0x004fea000383ffff */
[----:B------:R-:W-:Y:S05]  /*13250*/  BRA `(.L_x_202) ;  /* 0xfffffef800a07947 */ /* 0x000fea000383ffff */
.L_x_51:
[----:B--2---:R2:W3:Y:S02]  /*13260*/  SYNCS.PHASECHK.TRANS64.TRYWAIT P0, [R2+URZ+0xb0], R5 ;  /* 0x0000b005020075a7 */ /* 0x0044e400080011ff */
[----:B---3--:R-:W-:Y:S05]  /*13270*/  @!P0 NANOSLEEP.SYNCS 0x989680 ;  /* 0x009896800000895d */ /* 0x008fea0003900000 */
[----:B------:R-:W3:Y:S02]  /*13280*/  @!P0 SYNCS.PHASECHK.TRANS64 P0, [R2+URZ+0xb0], R5 ;  /* 0x0000b005020085a7 */ /* 0x000ee400080010ff */
[----:B---3--:R-:W-:Y:S05]  /*13290*/  @!P0 BRA `(.L_x_51) ;  /* 0xfffffffc00f08947 */ /* 0x008fea000383ffff */
[----:B------:R-:W-:Y:S05]  /*132a0*/  BRA `(.L_x_203) ;  /* 0xfffffefc00047947 */ /* 0x000fea000383ffff */
.L_x_52:
[----:B------:R-:W-:-:S07]  /*132b0*/  MOV R2, UR4 ;  /* 0x0000000400027c02 */ /* 0x000fce0008000f00 */
.L_x_204:
[----:B--2---:R2:W3:Y:S02]  /*132c0*/  SYNCS.PHASECHK.TRANS64.TRYWAIT P0, [R2+URZ+0x90], R5 ;  /* 0x00009005020075a7 */ /* 0x0044e400080011ff */
[----:B---3--:R-:W-:Y:S05]  /*132d0*/  @!P0 NANOSLEEP.SYNCS 0x989680 ;  /* 0x009896800000895d */ /* 0x008fea0003900000 */
[----:B------:R-:W3:Y:S02]  /*132e0*/  @!P0 SYNCS.PHASECHK.TRANS64 P0, [R2+URZ+0x90], R5 ;  /* 0x00009005020085a7 */ /* 0x000ee400080010ff */
[----:B---3--:R-:W-:Y:S05]  /*132f0*/  @!P0 BRA `(.L_x_204) ;  /* 0xfffffffc00f08947 */ /* 0x008fea000383ffff */
[----:B------:R-:W-:Y:S05]  /*13300*/  BRA `(.L_x_205) ;  /* 0xfffffefc00147947 */ /* 0x000fea000383ffff */
.L_x_53:
[----:B--2---:R2:W3:Y:S02]  /*13310*/  SYNCS.PHASECHK.TRANS64.TRYWAIT P1, [R2+URZ+0x80], R5 ;  /* 0x00008005020075a7 */ /* 0x0044e400080211ff */
[----:B---3--:R-:W-:Y:S05]  /*13320*/  @!P1 NANOSLEEP.SYNCS 0x989680 ;  /* 0x009896800000995d */ /* 0x008fea0003900000 */
[----:B------:R-:W3:Y:S02]  /*13330*/  @!P1 SYNCS.PHASECHK.TRANS64 P1, [R2+URZ+0x80], R5 ;  /* 0x00008005020095a7 */ /* 0x000ee400080210ff */
[----:B---3--:R-:W-:Y:S05]  /*13340*/  @!P1 BRA `(.L_x_53) ;  /* 0xfffffffc00f09947 */ /* 0x008fea000383ffff */
[----:B------:R-:W-:Y:S05]  /*13350*/  BRA `(.L_x_206) ;  /* 0xfffffefc00447947 */ /* 0x000fea000383ffff */
.L_x_56:
[----:B------:R-:W-:-:S07]  /*13360*/  MOV R0, UR4 ;  /* 0x0000000400007c02 */ /* 0x000fce0008000f00 */
.L_x_207:
[----:B--2---:R2:W3:Y:S02]  /*13370*/  SYNCS.PHASECHK.TRANS64.TRYWAIT P0, [R0+URZ+0x90], R3 ;  /* 0x00009003000075a7 */ /* 0x0044e400080011ff */
[----:B---3--:R-:W-:Y:S05]  /*13380*/  @!P0 NANOSLEEP.SYNCS 0x989680 ;  /* 0x009896800000895d */ /* 0x008fea0003900000 */
[----:B------:R-:W3:Y:S02]  /*13390*/  @!P0 SYNCS.PHASECHK.TRANS64 P0, [R0+URZ+0x90], R3 ;  /* 0x00009003000085a7 */ /* 0x000ee400080010ff */
[----:B---3--:R-:W-:Y:S05]  /*133a0*/  @!P0 BRA `(.L_x_207) ;  /* 0xfffffffc00f08947 */ /* 0x008fea000383ffff */
[----:B------:R-:W-:Y:S05]  /*133b0*/  BRA `(.L_x_55) ;  /* 0xfffffefc00987947 */ /* 0x000fea000383ffff */
.L_x_63:
[----:B--2---:R2:W3:Y:S02]  /*133c0*/  SYNCS.PHASECHK.TRANS64.TRYWAIT P0, [R0+URZ+0x80], R5 ;  /* 0x00008005000075a7 */ /* 0x0044e400080011ff */
[----:B---3--:R-:W-:Y:S05]  /*133d0*/  @!P0 NANOSLEEP.SYNCS 0x989680 ;  /* 0x009896800000895d */ /* 0x008fea0003900000 */
[----:B------:R-:W3:Y:S02]  /*133e0*/  @!P0 SYNCS.PHASECHK.TRANS64 P0, [R0+URZ+0x80], R5 ;  /* 0x00008005000085a7 */ /* 0x000ee400080010ff */
[----:B---3--:R-:W-:Y:S05]  /*133f0*/  @!P0 BRA `(.L_x_63) ;  /* 0xfffffffc00f08947 */ /* 0x008fea000383ffff */
[----:B------:R-:W-:Y:S05]  /*13400*/  BRA `(.L_x_208) ;  /* 0xffffff0400d47947 */ /* 0x000fea000383ffff */
.L_x_66:
[----:B------:R-:W-:-:S07]  /*13410*/  MOV R0, UR5 ;  /* 0x0000000500007c02 */ /* 0x000fce0008000f00 */
.L_x_209:
[----:B--2---:R2:W3:Y:S02]  /*13420*/  SYNCS.PHASECHK.TRANS64.TRYWAIT P0, [R0+URZ], R5 ;  /* 0x00000005000075a7 */ /* 0x0044e400080011ff */
[----:B---3--:R-:W-:Y:S05]  /*13430*/  @!P0 NANOSLEEP.SYNCS 0x989680 ;  /* 0x009896800000895d */ /* 0x008fea0003900000 */
[----:B------:R-:W3:Y:S02]  /*13440*/  @!P0 SYNCS.PHASECHK.TRANS64 P0, [R0+URZ], R5 ;  /* 0x00000005000085a7 */ /* 0x000ee400080010ff */
[----:B---3--:R-:W-:Y:S05]  /*13450*/  @!P0 BRA `(.L_x_209) ;  /* 0xfffffffc00f08947 */ /* 0x008fea000383ffff */
[----:B------:R-:W-:Y:S05]  /*13460*/  BRA `(.L_x_65) ;  /* 0xffffff08001c7947 */ /* 0x000fea000383ffff */
.L_x_69:
[----:B------:R-:W-:-:S07]  /*13470*/  MOV R0, UR50 ;  /* 0x0000003200007c02 */ /* 0x000fce0008000f00 */
.L_x_210:
[----:B-1----:R1:W2:Y:S02]  /*13480*/  SYNCS.PHASECHK.TRANS64.TRYWAIT P0, [R0+URZ+0xa8], R5 ;  /* 0x0000a805000075a7 */ /* 0x0022a400080011ff */
[----:B--2---:R-:W-:Y:S05]  /*13490*/  @!P0 NANOSLEEP.SYNCS 0x989680 ;  /* 0x009896800000895d */ /* 0x004fea0003900000 */
[----:B------:R-:W2:Y:S02]  /*134a0*/  @!P0 SYNCS.PHASECHK.TRANS64 P0, [R0+URZ+0xa8], R5 ;  /* 0x0000a805000085a7 */ /* 0x000ea400080010ff */
[----:B--2---:R-:W-:Y:S05]  /*134b0*/  @!P0 BRA `(.L_x_210) ;  /* 0xfffffffc00f08947 */ /* 0x004fea000383ffff */
[----:B------:R-:W-:Y:S05]  /*134c0*/  BRA `(.L_x_211) ;  /* 0xffffff0800e87947 */ /* 0x000fea000383ffff */
.L_x_72:
[----:B------:R-:W-:Y:S07]  /*134d0*/  MOV R0, UR7 ;  /* 0x0000000700007c02 */ /* 0x000fee0008000f00 */
.L_x_212:
[----:B--2---:R2:W3:Y:S02]  /*134e0*/  SYNCS.PHASECHK.TRANS64.TRYWAIT P0, [R0+URZ], R5 ;  /* 0x00000005000075a7 */ /* 0x0044e400080011ff */
[----:B---3--:R-:W-:Y:S05]  /*134f0*/  @!P0 NANOSLEEP.SYNCS 0x989680 ;  /* 0x009896800000895d */ /* 0x008fea0003900000 */
[----:B------:R-:W3:Y:S02]  /*13500*/  @!P0 SYNCS.PHASECHK.TRANS64 P0, [R0+URZ], R5 ;  /* 0x00000005000085a7 */ /* 0x000ee400080010ff */
[----:B---3--:R-:W-:Y:S05]  /*13510*/  @!P0 BRA `(.L_x_212) ;  /* 0xfffffffc00f08947 */ /* 0x008fea000383ffff */
[----:B------:R-:W-:Y:S05]  /*13520*/  BRA `(.L_x_71) ;  /* 0xffffff0c00707947 */ /* 0x000fea000383ffff */
.L_x_75:
[----:B------:R-:W-:-:S07]  /*13530*/  MOV R0, UR50 ;  /* 0x0000003200007c02 */ /* 0x000fce0008000f00 */
.L_x_213:
[----:B--2---:R2:W3:Y:S02]  /*13540*/  SYNCS.PHASECHK.TRANS64.TRYWAIT P0, [R0+URZ+0xd0], R3 ;  /* 0x0000d003000075a7 */ /* 0x0044e400080011ff */
[----:B---3--:R-:W-:Y:S05]  /*13550*/  @!P0 NANOSLEEP.SYNCS 0x989680 ;  /* 0x009896800000895d */ /* 0x008fea0003900000 */
[----:B------:R-:W3:Y:S02]  /*13560*/  @!P0 SYNCS.PHASECHK.TRANS64 P0, [R0+URZ+0xd0], R3 ;  /* 0x0000d003000085a7 */ /* 0x000ee400080010ff */
[----:B---3--:R-:W-:Y:S05]  /*13570*/  @!P0 BRA `(.L_x_213) ;  /* 0xfffffffc00f08947 */ /* 0x008fea000383ffff */
[----:B------:R-:W-:Y:S05]  /*13580*/  BRA `(.L_x_214) ;  /* 0xffffff1000e87947 */ /* 0x000fea000383ffff */
.L_x_80:
[----:B-1----:R1:W2:Y:S02]  /*13590*/  SYNCS.PHASECHK.TRANS64.TRYWAIT P0, [R8+URZ+0x80], R5 ;  /* 0x00008005080075a7 */ /* 0x0022a400080011ff */
[----:B--2---:R-:W-:Y:S05]  /*135a0*/  @!P0 NANOSLEEP.SYNCS 0x989680 ;  /* 0x009896800000895d */ /* 0x004fea0003900000 */
[----:B------:R-:W2:Y:S02]  /*135b0*/  @!P0 SYNCS.PHASECHK.TRANS64 P0, [R8+URZ+0x80], R5 ;  /* 0x00008005080085a7 */ /* 0x000ea400080010ff */
[----:B--2---:R-:W-:Y:S05]  /*135c0*/  @!P0 BRA `(.L_x_80) ;  /* 0xfffffffc00f08947 */ /* 0x004fea000383ffff */
[----:B------:R-:W-:Y:S05]  /*135d0*/  BRA `(.L_x_215) ;  /* 0xffffff18002c7947 */ /* 0x000fea000383ffff */
.L_x_83:
[----:B------:R-:W-:Y:S07]  /*135e0*/  MOV R0, UR21 ;  /* 0x0000001500007c02 */ /* 0x000fee0008000f00 */
.L_x_216:
[----:B-1----:R1:W2:Y:S02]  /*135f0*/  SYNCS.PHASECHK.TRANS64.TRYWAIT P1, [R0+URZ+0x78], R5 ;  /* 0x00007805000075a7 */ /* 0x0022a400080211ff */
[----:B--2---:R-:W-:Y:S05]  /*13600*/  @!P1 NANOSLEEP.SYNCS 0x989680 ;  /* 0x009896800000995d */ /* 0x004fea0003900000 */
[----:B------:R-:W2:Y:S02]  /*13610*/  @!P1 SYNCS.PHASECHK.TRANS64 P1, [R0+URZ+0x78], R5 ;  /* 0x00007805000095a7 */ /* 0x000ea400080210ff */
[----:B--2---:R-:W-:Y:S05]  /*13620*/  @!P1 BRA `(.L_x_216) ;  /* 0xfffffffc00f09947 */ /* 0x004fea000383ffff */
[----:B------:R-:W-:Y:S05]  /*13630*/  BRA `(.L_x_82) ;  /* 0xffffff1c00a87947 */ /* 0x000fea000383ffff */
.L_x_86:
[----:B------:R-:W-:Y:S07]  /*13640*/  MOV R0, UR21 ;  /* 0x0000001500007c02 */ /* 0x000fee0008000f00 */
.L_x_217:
[----:B-1----:R1:W2:Y:S02]  /*13650*/  SYNCS.PHASECHK.TRANS64.TRYWAIT P0, [R0+URZ+0x50], R5 ;  /* 0x00005005000075a7 */ /* 0x0022a400080011ff */
[----:B--2---:R-:W-:Y:S05]  /*13660*/  @!P0 NANOSLEEP.SYNCS 0x989680 ;  /* 0x009896800000895d */ /* 0x004fea0003900000 */
[----:B------:R-:W2:Y:S02]  /*13670*/  @!P0 SYNCS.PHASECHK.TRANS64 P0, [R0+URZ+0x50], R5 ;  /* 0x00005005000085a7 */ /* 0x000ea400080010ff */
[----:B--2---:R-:W-:Y:S05]  /*13680*/  @!P0 BRA `(.L_x_217) ;  /* 0xfffffffc00f08947 */ /* 0x004fea000383ffff */
[----:B------:R-:W-:Y:S05]  /*13690*/  BRA `(.L_x_218) ;  /* 0xffffff20000c7947 */ /* 0x000fea000383ffff */
.L_x_87:
[----:B------:R-:W-:Y:S07]  /*136a0*/  MOV R0, UR21 ;  /* 0x0000001500007c02 */ /* 0x000fee0008000f00 */
.L_x_219:
[----:B-1----:R1:W2:Y:S02]  /*136b0*/  SYNCS.PHASECHK.TRANS64.TRYWAIT P0, [R0+URZ+0x58], R5 ;  /* 0x00005805000075a7 */ /* 0x0022a400080011ff */
[----:B--2---:R-:W-:Y:S05]  /*136c0*/  @!P0 NANOSLEEP.SYNCS 0x989680 ;  /* 0x009896800000895d */ /* 0x004fea0003900000 */
[----:B------:R-:W2:Y:S02]  /*136d0*/  @!P0 SYNCS.PHASECHK.TRANS64 P0, [R0+URZ+0x58], R5 ;  /* 0x00005805000085a7 */ /* 0x000ea400080010ff */
[----:B--2---:R-:W-:Y:S05]  /*136e0*/  @!P0 BRA `(.L_x_219) ;  /* 0xfffffffc00f08947 */ /* 0x004fea000383ffff */
[----:B------:R-:W-:Y:S05]  /*136f0*/  BRA `(.L_x_220) ;  /* 0xffffff2000647947 */ /* 0x000fea000383ffff */
.L_x_88:
[----:B------:R-:W-:Y:S07]  /*13700*/  MOV R0, UR21 ;  /* 0x0000001500007c02 */ /* 0x000fee0008000f00 */
.L_x_221:
[----:B-1----:R1:W2:Y:S02]  /*13710*/  SYNCS.PHASECHK.TRANS64.TRYWAIT P0, [R0+URZ+0x60], R5 ;  /* 0x00006005000075a7 */ /* 0x0022a400080011ff */
[----:B--2---:R-:W-:Y:S05]  /*13720*/  @!P0 NANOSLEEP.SYNCS 0x989680 ;  /* 0x009896800000895d */ /* 0x004fea0003900000 */
[----:B------:R-:W2:Y:S02]  /*13730*/  @!P0 SYNCS.PHASECHK.TRANS64 P0, [R0+URZ+0x60], R5 ;  /* 0x00006005000085a7 */ /* 0x000ea400080010ff */
[----:B--2---:R-:W-:Y:S05]  /*13740*/  @!P0 BRA `(.L_x_221) ;  /* 0xfffffffc00f08947 */ /* 0x004fea000383ffff */
[----:B------:R-:W-:Y:S05]  /*13750*/  BRA `(.L_x_222) ;  /* 0xffffff2000cc7947 */ /* 0x000fea000383ffff */
.L_x_89:
[----:B------:R-:W-:Y:S07]  /*13760*/  MOV R0, UR21 ;  /* 0x0000001500007c02 */ /* 0x000fee0008000f00 */
.L_x_223:
[----:B-1----:R1:W2:Y:S02]  /*13770*/  SYNCS.PHASECHK.TRANS64.TRYWAIT P0, [R0+URZ+0x68], R5 ;  /* 0x00006805000075a7 */ /* 0x0022a400080011ff */
[----:B--2---:R-:W-:Y:S05]  /*13780*/  @!P0 NANOSLEEP.SYNCS 0x989680 ;  /* 0x009896800000895d */ /* 0x004fea0003900000 */
[----:B------:R-:W2:Y:S02]  /*13790*/  @!P0 SYNCS.PHASECHK.TRANS64 P0, [R0+URZ+0x68], R5 ;  /* 0x00006805000085a7 */ /* 0x000ea400080010ff */
[----:B--2---:R-:W-:Y:S05]  /*137a0*/  @!P0 BRA `(.L_x_223) ;  /* 0xfffffffc00f08947 */ /* 0x004fea000383ffff */
[----:B------:R-:W-:Y:S05]  /*137b0*/  BRA `(.L_x_224) ;  /* 0xffffff24002c7947 */ /* 0x000fea000383ffff */
.L_x_90:
[----:B------:R-:W-:Y:S07]  /*137c0*/  MOV R7, UR21 ;  /* 0x0000001500077c02 */ /* 0x000fee0008000f00 */
.L_x_225:
[----:B-1----:R1:W2:Y:S02]  /*137d0*/  SYNCS.PHASECHK.TRANS64.TRYWAIT P0, [R7+URZ+0x50], R4 ;  /* 0x00005004070075a7 */ /* 0x0022a400080011ff */
[----:B--2---:R-:W-:Y:S05]  /*137e0*/  @!P0 NANOSLEEP.SYNCS 0x989680 ;  /* 0x009896800000895d */ /* 0x004fea0003900000 */
[----:B------:R-:W2:Y:S02]  /*137f0*/  @!P0 SYNCS.PHASECHK.TRANS64 P0, [R7+URZ+0x50], R4 ;  /* 0x00005004070085a7 */ /* 0x000ea400080010ff */
[----:B--2---:R-:W-:Y:S05]  /*13800*/  @!P0 BRA `(.L_x_225) ;  /* 0xfffffffc00f08947 */ /* 0x004fea000383ffff */
[----:B------:R-:W-:Y:S05]  /*13810*/  BRA `(.L_x_226) ;  /* 0xffffff2400907947 */ /* 0x000fea000383ffff */
.L_x_91:
[----:B------:R-:W-:Y:S07]  /*13820*/  MOV R7, UR21 ;  /* 0x0000001500077c02 */ /* 0x000fee0008000f00 */
.L_x_227:
[----:B-1----:R1:W2:Y:S02]  /*13830*/  SYNCS.PHASECHK.TRANS64.TRYWAIT P0, [R7+URZ+0x58], R4 ;  /* 0x00005804070075a7 */ /* 0x0022a400080011ff */
[----:B--2---:R-:W-:Y:S05]  /*13840*/  @!P0 NANOSLEEP.SYNCS 0x989680 ;  /* 0x009896800000895d */ /* 0x004fea0003900000 */
[----:B------:R-:W2:Y:S02]  /*13850*/  @!P0 SYNCS.PHASECHK.TRANS64 P0, [R7+URZ+0x58], R4 ;  /* 0x00005804070085a7 */ /* 0x000ea400080010ff */
[----:B--2---:R-:W-:Y:S05]  /*13860*/  @!P0 BRA `(.L_x_227) ;  /* 0xfffffffc00f08947 */ /* 0x004fea000383ffff */
[----:B------:R-:W-:Y:S05]  /*13870*/  BRA `(.L_x_228) ;  /* 0xffffff2400f47947 */ /* 0x000fea000383ffff */
.L_x_92:
[----:B------:R-:W-:Y:S07]  /*13880*/  MOV R7, UR21 ;  /* 0x0000001500077c02 */ /* 0x000fee0008000f00 */
.L_x_229:
[----:B-1----:R1:W2:Y:S02]  /*13890*/  SYNCS.PHASECHK.TRANS64.TRYWAIT P0, [R7+URZ+0x60], R4 ;  /* 0x00006004070075a7 */ /* 0x0022a400080011ff */
[----:B--2---:R-:W-:Y:S05]  /*138a0*/  @!P0 NANOSLEEP.SYNCS 0x989680 ;  /* 0x009896800000895d */ /* 0x004fea0003900000 */
[----:B------:R-:W2:Y:S02]  /*138b0*/  @!P0 SYNCS.PHASECHK.TRANS64 P0, [R7+URZ+0x60], R4 ;  /* 0x00006004070085a7 */ /* 0x000ea400080010ff */
[----:B--2---:R-:W-:Y:S05]  /*138c0*/  @!P0 BRA `(.L_x_229) ;  /* 0xfffffffc00f08947 */ /* 0x004fea000383ffff */
[----:B------:R-:W-:Y:S05]  /*138d0*/  BRA `(.L_x_230) ;  /* 0xffffff28005c7947 */ /* 0x000fea000383ffff */
.L_x_93:
[----:B------:R-:W-:Y:S07]  /*138e0*/  MOV R7, UR21 ;  /* 0x0000001500077c02 */ /* 0x000fee0008000f00 */
.L_x_231:
[----:B-1----:R1:W2:Y:S02]  /*138f0*/  SYNCS.PHASECHK.TRANS64.TRYWAIT P0, [R7+URZ+0x68], R4 ;  /* 0x00006804070075a7 */ /* 0x0022a400080011ff */
[----:B--2---:R-:W-:Y:S05]  /*13900*/  @!P0 NANOSLEEP.SYNCS 0x989680 ;  /* 0x009896800000895d */ /* 0x004fea0003900000 */
[----:B------:R-:W2:Y:S02]  /*13910*/  @!P0 SYNCS.PHASECHK.TRANS64 P0, [R7+URZ+0x68], R4 ;  /* 0x00006804070085a7 */ /* 0x000ea400080010ff */
[----:B--2---:R-:W-:Y:S05]  /*13920*/  @!P0 BRA `(.L_x_231) ;  /* 0xfffffffc00f08947 */ /* 0x004fea000383ffff */
[----:B------:R-:W-:Y:S05]  /*13930*/  BRA `(.L_x_232) ;  /* 0xffffff2800c07947 */ /* 0x000fea000383ffff */
.L_x_95:
[----:B------:R-:W-:-:S07]  /*13940*/  MOV R0, UR21 ;  /* 0x0000001500007c02 */ /* 0x000fce0008000f00 */
.L_x_233:
[----:B-1----:R1:W3:Y:S02]  /*13950*/  SYNCS.PHASECHK.TRANS64.TRYWAIT P0, [R0+URZ+0x50], R5 ;  /* 0x00005005000075a7 */ /* 0x0022e400080011ff */
[----:B---3--:R-:W-:Y:S05]  /*13960*/  @!P0 NANOSLEEP.SYNCS 0x989680 ;  /* 0x009896800000895d */ /* 0x008fea0003900000 */
[----:B------:R-:W3:Y:S02]  /*13970*/  @!P0 SYNCS.PHASECHK.TRANS64 P0, [R0+URZ+0x50], R5 ;  /* 0x00005005000085a7 */ /* 0x000ee400080010ff */
[----:B---3--:R-:W-:Y:S05]  /*13980*/  @!P0 BRA `(.L_x_233) ;  /* 0xfffffffc00f08947 */ /* 0x008fea000383ffff */
[----:B------:R-:W-:Y:S05]  /*13990*/  BRA `(.L_x_234) ;  /* 0xffffff2c00487947 */ /* 0x000fea000383ffff */
.L_x_96:
[----:B-1----:R-:W-:-:S07]  /*139a0*/  MOV R0, UR21 ;  /* 0x0000001500007c02 */ /* 0x002fce0008000f00 */
.L_x_235:
[----:B-1----:R1:W3:Y:S02]  /*139b0*/  SYNCS.PHASECHK.TRANS64.TRYWAIT P0, [R0+URZ+0x58], R5 ;  /* 0x00005805000075a7 */ /* 0x0022e400080011ff */
[----:B---3--:R-:W-:Y:S05]  /*139c0*/  @!P0 NANOSLEEP.SYNCS 0x989680 ;  /* 0x009896800000895d */ /* 0x008fea0003900000 */
[----:B------:R-:W3:Y:S02]  /*139d0*/  @!P0 SYNCS.PHASECHK.TRANS64 P0, [R0+URZ+0x58], R5 ;  /* 0x00005805000085a7 */ /* 0x000ee400080010ff */
[----:B---3--:R-:W-:Y:S05]  /*139e0*/  @!P0 BRA `(.L_x_235) ;  /* 0xfffffffc00f08947 */ /* 0x008fea000383ffff */
[----:B------:R-:W-:Y:S05]  /*139f0*/  BRA `(.L_x_236) ;  /* 0xffffff2c00387947 */ /* 0x000fea000383ffff */
.L_x_97:
[----:B------:R-:W-:-:S07]  /*13a00*/  MOV R2, UR21 ;  /* 0x0000001500027c02 */ /* 0x000fce0008000f00 */
.L_x_237:
[----:B-1----:R1:W3:Y:S02]  /*13a10*/  SYNCS.PHASECHK.TRANS64.TRYWAIT P0, [R2+URZ+0x60], R5 ;  /* 0x00006005020075a7 */ /* 0x0022e400080011ff */
[----:B---3--:R-:W-:Y:S05]  /*13a20*/  @!P0 NANOSLEEP.SYNCS 0x989680 ;  /* 0x009896800000895d */ /* 0x008fea0003900000 */
[----:B------:R-:W3:Y:S02]  /*13a30*/  @!P0 SYNCS.PHASECHK.TRANS64 P0, [R2+URZ+0x60], R5 ;  /* 0x00006005020085a7 */ /* 0x000ee400080010ff */
[----:B---3--:R-:W-:Y:S05]  /*13a40*/  @!P0 BRA `(.L_x_237) ;  /* 0xfffffffc00f08947 */ /* 0x008fea000383ffff */
[----:B------:R-:W-:Y:S05]  /*13a50*/  BRA `(.L_x_238) ;  /* 0xffffff2c002c7947 */ /* 0x000fea000383ffff */
.L_x_99:
[----:B-1----:R1:W2:Y:S02]  /*13a60*/  SYNCS.PHASECHK.TRANS64.TRYWAIT P0, [R0+URZ+0x80], R3 ;  /* 0x00008003000075a7 */ /* 0x0022a400080011ff */
[----:B--2---:R-:W-:Y:S05]  /*13a70*/  @!P0 NANOSLEEP.SYNCS 0x989680 ;  /* 0x009896800000895d */ /* 0x004fea0003900000 */
[----:B------:R-:W2:Y:S02]  /*13a80*/  @!P0 SYNCS.PHASECHK.TRANS64 P0, [R0+URZ+0x80], R3 ;  /* 0x00008003000085a7 */ /* 0x000ea400080010ff */
[----:B--2---:R-:W-:Y:S05]  /*13a90*/  @!P0 BRA `(.L_x_99) ;  /* 0xfffffffc00f08947 */ /* 0x004fea000383ffff */
[----:B------:R-:W-:Y:S05]  /*13aa0*/  BRA `(.L_x_239) ;  /* 0xffffff3000047947 */ /* 0x000fea000383ffff */
.L_x_110:
[----:B-1----:R-:W-:Y:S04]  /*13ab0*/  MOV R3, UR44 ;  /* 0x0000002c00037c02 */ /* 0x002fe80008000f00 */
[----:B------:R1:W3:Y:S03]  /*13ac0*/  SYNCS.PHASECHK.TRANS64.TRYWAIT P1, [R3+URZ+0x30], R6 ;  /* 0x00003006030075a7 */ /* 0x0002e600080211ff */
[----:B---3--:R-:W-:Y:S05]  /*13ad0*/  @!P1 NANOSLEEP.SYNCS 0x989680 ;  /* 0x009896800000995d */ /* 0x008fea0003900000 */
[----:B------:R-:W3:Y:S02]  /*13ae0*/  @!P1 SYNCS.PHASECHK.TRANS64 P1, [R3+URZ+0x30], R6 ;  /* 0x00003006030095a7 */ /* 0x000ee400080210ff */
[----:B---3--:R-:W-:Y:S05]  /*13af0*/  @!P1 BRA `(.L_x_110) ;  /* 0xfffffffc00ec9947 */ /* 0x008fea000383ffff */
[----:B------:R-:W-:Y:S05]  /*13b00*/  BRA `(.L_x_109) ;  /* 0xffffff3c00e47947 */ /* 0x000fea000383ffff */
.L_x_112:
[----:B-1----:R-:W-:Y:S04]  /*13b10*/  MOV R3, UR44 ;  /* 0x0000002c00037c02 */ /* 0x002fe80008000f00 */
[----:B------:R1:W4:Y:S03]  /*13b20*/  SYNCS.PHASECHK.TRANS64.TRYWAIT P0, [R3+URZ+0xa0], R4 ;  /* 0x0000a004030075a7 */ /* 0x00032600080011ff */
[----:B----4-:R-:W-:Y:S05]  /*13b30*/  @!P0 NANOSLEEP.SYNCS 0x989680 ;  /* 0x009896800000895d */ /* 0x010fea0003900000 */
[----:B------:R-:W4:Y:S02]  /*13b40*/  @!P0 SYNCS.PHASECHK.TRANS64 P0, [R3+URZ+0xa0], R4 ;  /* 0x0000a004030085a7 */ /* 0x000f2400080010ff */
[----:B----4-:R-:W-:Y:S05]  /*13b50*/  @!P0 BRA `(.L_x_112) ;  /* 0xfffffffc00ec8947 */ /* 0x010fea000383ffff */
[----:B------:R-:W-:Y:S05]  /*13b60*/  BRA `(.L_x_111) ;  /* 0xffffff4000147947 */ /* 0x000fea000383ffff */
.L_x_123:
[----:B--2---:R2:W4:Y:S02]  /*13b70*/  SYNCS.PHASECHK.TRANS64.TRYWAIT P0, [R3+URZ+0x30], R0 ;  /* 0x00003000030075a7 */ /* 0x00452400080011ff */
[----:B----4-:R-:W-:Y:S05]  /*13b80*/  @!P0 NANOSLEEP.SYNCS 0x989680 ;  /* 0x009896800000895d */ /* 0x010fea0003900000 */
[----:B------:R-:W4:Y:S02]  /*13b90*/  @!P0 SYNCS.PHASECHK.TRANS64 P0, [R3+URZ+0x30], R0 ;  /* 0x00003000030085a7 */ /* 0x000f2400080010ff */
[----:B----4-:R-:W-:Y:S05]  /*13ba0*/  @!P0 BRA `(.L_x_123) ;  /* 0xfffffffc00f08947 */ /* 0x010fea000383ffff */
[----:B------:R-:W-:Y:S05]  /*13bb0*/  BRA `(.L_x_122) ;  /* 0xffffff5400c87947 */ /* 0x000fea000383ffff */
.L_x_133:
[----:B-1----:R1:W2:Y:S02]  /*13bc0*/  SYNCS.PHASECHK.TRANS64.TRYWAIT P0, [R11+URZ+0x30], R8 ;  /* 0x000030080b0075a7 */ /* 0x0022a400080011ff */
[----:B--2---:R-:W-:Y:S05]  /*13bd0*/  @!P0 NANOSLEEP.SYNCS 0x989680 ;  /* 0x009896800000895d */ /* 0x004fea0003900000 */
[----:B------:R-:W2:Y:S02]  /*13be0*/  @!P0 SYNCS.PHASECHK.TRANS64 P0, [R11+URZ+0x30], R8 ;  /* 0x000030080b0085a7 */ /* 0x000ea400080010ff */
[----:B--2---:R-:W-:Y:S05]  /*13bf0*/  @!P0 BRA `(.L_x_133) ;  /* 0xfffffffc00f08947 */ /* 0x004fea000383ffff */
[----:B------:R-:W-:Y:S05]  /*13c00*/  BRA `(.L_x_132) ;  /* 0xffffff6c00647947 */ /* 0x000fea000383ffff */
.L_x_143:
[----:B-1----:R1:W2:Y:S02]  /*13c10*/  SYNCS.PHASECHK.TRANS64.TRYWAIT P0, [R0+URZ+0x30], R5 ;  /* 0x00003005000075a7 */ /* 0x0022a400080011ff */
[----:B--2---:R-:W-:Y:S05]  /*13c20*/  @!P0 NANOSLEEP.SYNCS 0x989680 ;  /* 0x009896800000895d */ /* 0x004fea0003900000 */
[----:B------:R-:W2:Y:S02]  /*13c30*/  @!P0 SYNCS.PHASECHK.TRANS64 P0, [R0+URZ+0x30], R5 ;  /* 0x00003005000085a7 */ /* 0x000ea400080010ff */
[----:B--2---:R-:W-:Y:S05]  /*13c40*/  @!P0 BRA `(.L_x_143) ;  /* 0xfffffffc00f08947 */ /* 0x004fea000383ffff */
[----:B------:R-:W-:Y:S05]  /*13c50*/  BRA `(.L_x_142) ;  /* 0xffffff8000bc7947 */ /* 0x000fea000383ffff */
.L_x_153:
[----:B-1----:R1:W4:Y:S02]  /*13c60*/  SYNCS.PHASECHK.TRANS64.TRYWAIT P0, [R8+URZ+0x30], R5 ;  /* 0x00003005080075a7 */ /* 0x00232400080011ff */
[----:B----4-:R-:W-:Y:S05]  /*13c70*/  @!P0 NANOSLEEP.SYNCS 0x989680 ;  /* 0x009896800000895d */ /* 0x010fea0003900000 */
[----:B------:R-:W4:Y:S02]  /*13c80*/  @!P0 SYNCS.PHASECHK.TRANS64 P0, [R8+URZ+0x30], R5 ;  /* 0x00003005080085a7 */ /* 0x000f2400080010ff */
[----:B----4-:R-:W-:Y:S05]  /*13c90*/  @!P0 BRA `(.L_x_153) ;  /* 0xfffffffc00f08947 */ /* 0x010fea000383ffff */
[----:B------:R-:W-:Y:S05]  /*13ca0*/  BRA `(.L_x_152) ;  /* 0xffffff9800507947 */ /* 0x000fea000383ffff */
.L_x_163:
[----:B-1----:R1:W4:Y:S02]  /*13cb0*/  SYNCS.PHASECHK.TRANS64.TRYWAIT P0, [R8+URZ+0x30], R5 ;  /* 0x00003005080075a7 */ /* 0x00232400080011ff */
[----:B----4-:R-:W-:Y:S05]  /*13cc0*/  @!P0 NANOSLEEP.SYNCS 0x989680 ;  /* 0x009896800000895d */ /* 0x010fea0003900000 */
[----:B------:R-:W4:Y:S02]  /*13cd0*/  @!P0 SYNCS.PHASECHK.TRANS64 P0, [R8+URZ+0x30], R5 ;  /* 0x00003005080085a7 */ /* 0x000f2400080010ff */
[----:B----4-:R-:W-:Y:S05]  /*13ce0*/  @!P0 BRA `(.L_x_163) ;  /* 0xfffffffc00f08947 */ /* 0x010fea000383ffff */
[----:B------:R-:W-:Y:S05]  /*13cf0*/  BRA `(.L_x_162) ;  /* 0xffffffac00c07947 */ /* 0x000fea000383ffff */
.L_x_173:
[----:B-1----:R1:W4:Y:S02]  /*13d00*/  SYNCS.PHASECHK.TRANS64.TRYWAIT P0, [R0+URZ+0x30], R5 ;  /* 0x00003005000075a7 */ /* 0x00232400080011ff */
[----:B----4-:R-:W-:Y:S05]  /*13d10*/  @!P0 NANOSLEEP.SYNCS 0x989680 ;  /* 0x009896800000895d */ /* 0x010fea0003900000 */
[----:B------:R-:W4:Y:S02]  /*13d20*/  @!P0 SYNCS.PHASECHK.TRANS64 P0, [R0+URZ+0x30], R5 ;  /* 0x00003005000085a7 */ /* 0x000f2400080010ff */
[----:B----4-:R-:W-:Y:S05]  /*13d30*/  @!P0 BRA `(.L_x_173) ;  /* 0xfffffffc00f08947 */ /* 0x010fea000383ffff */
[----:B------:R-:W-:Y:S05]  /*13d40*/  BRA `(.L_x_172) ;  /* 0xffffffc400547947 */ /* 0x000fea000383ffff */
.L_x_183:
[----:B-1----:R1:W4:Y:S02]  /*13d50*/  SYNCS.PHASECHK.TRANS64.TRYWAIT P0, [R0+URZ+0x30], R3 ;  /* 0x00003003000075a7 */ /* 0x00232400080011ff */
[----:B----4-:R-:W-:Y:S05]  /*13d60*/  @!P0 NANOSLEEP.SYNCS 0x989680 ;  /* 0x009896800000895d */ /* 0x010fea0003900000 */
[----:B------:R-:W4:Y:S02]  /*13d70*/  @!P0 SYNCS.PHASECHK.TRANS64 P0, [R0+URZ+0x30], R3 ;  /* 0x00003003000085a7 */ /* 0x000f2400080010ff */
[----:B----4-:R-:W-:Y:S05]  /*13d80*/  @!P0 BRA `(.L_x_183) ;  /* 0xfffffffc00f08947 */ /* 0x010fea000383ffff */
[----:B------:R-:W-:Y:S05]  /*13d90*/  BRA `(.L_x_182) ;  /* 0xffffffd800b87947 */ /* 0x000fea000383ffff */
        .weak           $__internal_0_$__cuda_sm10x_tcgen05_guardrail_trap_col_being_dealloced_not_returned_by_alloc
        .type           $__internal_0_$__cuda_sm10x_tcgen05_guardrail_trap_col_being_dealloced_not_returned_by_alloc,@function
        .size           $__internal_0_$__cuda_sm10x_tcgen05_guardrail_trap_col_being_dealloced_not_returned_by_alloc,($__internal_1_$__cuda_sm10x_tcgen05_guardrail_trap_phase_invalid_during_alloc - $__internal_0_$__cuda_sm10x_tcgen05_guardrail_trap_col_being_dealloced_not_returned_by_alloc)
$__internal_0_$__cuda_sm10x_tcgen05_guardrail_trap_col_being_dealloced_not_returned_by_alloc:
[----:B------:R-:W-:Y:S05]  /*13da0*/  BPT.TRAP 0x1 ;  /* 0x000000040000795c */ /* 0x000fea0000300000 */
[----:B------:R-:W-:-:S04]  /*13db0*/  HFMA2 R3, -RZ, RZ, 0, 0 ;  /* 0x00000000ff037431 */ /* 0x000fc800000001ff */
[----:B------:R-:W-:Y:S05]  /*13dc0*/  RET.REL.NODEC R2 `(_ZN7cutlass13device_kernelINS_4gemm6kernel13GemmUniversalIN4cute5tupleIJiiiiEEENS1_10collective13CollectiveMmaINS1_46MainloopSm100TmaUmmaWarpSpecializedBlockScaledILi3ELi2ELi1ENS5_IJNS4_1CILi8EEENSA_ILi1EEESC_EEEEENS5_IJNSA_ILi128EEENSA_ILi256EEESG_EEENS5_IJNS_12float_e2m1_tENS_13float_ue4m3_tEEEENS5_IJNS5_IJlSC_lEEENS4_6LayoutINS5_IJNS5_IJNS5_IJNSA_ILi32EEENSA_ILi4EEEEEEiEEENS5_IJNS5_IJNSA_ILi16EEESO_EEEiEEENS5_IJSC_iEEEEEENS5_IJST_NS5_IJNS5_IJNSA_ILi0EEESC_EEENSA_ILi512EEEEEENS5_IJSW_iEEEEEEEEEEESK_S13_NS4_8TiledMMAINS4_8MMA_AtomIJNS4_17SM100_MMA_MXF4_SSISI_SI_fSJ_Li128ELi256ELi16ELNS4_4UMMA5MajorE0ELS18_0ELNS17_7ScaleInE0ELS19_0EEEEEENSM_INS5_IJSC_SC_SC_EEENS5_IJSW_SW_SW_EEEEENS5_IJNS4_10UnderscoreES1F_S1F_EEEEENS5_IJNS4_13SM90_TMA_LOADES1I_EEENS5_IJNS4_14ComposedLayoutINS4_7SwizzleILi3ELi4ELi3EEENS4_18smem_ptr_flag_bitsILi4EEENSM_INS5_IJSB_SG_EEENS5_IJSG_SC_EEEEEEENSM_INS5_IJNS5_IJNS5_IJSP_SC_EEESS_EEESC_NS5_IJSC_SO_EEEEEENS5_IJNS5_IJNS5_IJSS_SY_EEESX_EEESW_NS5_IJSO_SY_EEEEEEEEEEEvNS4_8identityENS5_IJNS4_23SM90_TMA_LOAD_MULTICASTES24_EEENS5_IJS1S_NSM_INS5_IJNS5_IJNS5_IJSP_NSA_ILi2EEEEEESS_EEESC_S1V_EEENS5_IJS1Y_SW_NS5_IJSO_NSA_ILi1024EEEEEEEEEEEEEEvS23_EENS_8epilogue10collective18CollectiveEpilogueINS2G_23Sm100TmaWarpSpecializedILi4ELi2ELi32ELb1ELb0EEEJNS5_IJNSA_ILi64EEESG_SG_EEENS5_IJNSM_IS2L_SC_EENSM_INS5_IJSN_S26_EEENS5_IJSC_SF_EEEEEEEENS_10bfloat16_tESL_S2S_SL_NS2G_6fusion15FusionCallbacksIS2K_NS2T_17LinearCombinationIS2S_fS2S_fLNS_15FloatRoundStyleE2EEES2M_S2R_JEEENS4_5SM1004TMEM4LOAD26SM100_TMEM_LOAD_32dp32b32xES1I_NS1K_INS1L_ILi2ELi4ELi3EEENS1N_ILi16EEENSM_INS5_IJSB_SN_EEENS5_IJSN_SC_EEEEEEENS4_39AutoVectorizingCopyWithAssumedAlignmentILi128EEENS4_14SM90_TMA_STOREES38_S3A_S3A_EEEvvEEEEvNT_6ParamsE) ;  /* 0xfffffec0028c7950 */ /* 0x000fea0003c3ffff */
        .weak           $__internal_1_$__cuda_sm10x_tcgen05_guardrail_trap_phase_invalid_during_alloc
        .type           $__internal_1_$__cuda_sm10x_tcgen05_guardrail_trap_phase_invalid_during_alloc,@function
        .size           $__internal_1_$__cuda_sm10x_tcgen05_guardrail_trap_phase_invalid_during_alloc,($__internal_2_$__cuda_sm10x_tcgen05_guardrail_trap_unallocated_columns_being_dealloced - $__internal_1_$__cuda_sm10x_tcgen05_guardrail_trap_phase_invalid_during_alloc)
$__internal_1_$__cuda_sm10x_tcgen05_guardrail_trap_phase_invalid_during_alloc:
[----:B------:R-:W-:Y:S05]  /*13dd0*/  BPT.TRAP 0x1 ;  /* 0x000000040000795c */ /* 0x000fea0000300000 */
[----:B------:R-:W-:-:S04]  /*13de0*/  MOV R5, 0x0 ;  /* 0x0000000000057802 */ /* 0x000fc80000000f00 */
[----:B------:R-:W-:Y:S05]  /*13df0*/  RET.REL.NODEC R4 `(_ZN7cutlass13device_kernelINS_4gemm6kernel13GemmUniversalIN4cute5tupleIJiiiiEEENS1_10collective13CollectiveMmaINS1_46MainloopSm100TmaUmmaWarpSpecializedBlockScaledILi3ELi2ELi1ENS5_IJNS4_1CILi8EEENSA_ILi1EEESC_EEEEENS5_IJNSA_ILi128EEENSA_ILi256EEESG_EEENS5_IJNS_12float_e2m1_tENS_13float_ue4m3_tEEEENS5_IJNS5_IJlSC_lEEENS4_6LayoutINS5_IJNS5_IJNS5_IJNSA_ILi32EEENSA_ILi4EEEEEEiEEENS5_IJNS5_IJNSA_ILi16EEESO_EEEiEEENS5_IJSC_iEEEEEENS5_IJST_NS5_IJNS5_IJNSA_ILi0EEESC_EEENSA_ILi512EEEEEENS5_IJSW_iEEEEEEEEEEESK_S13_NS4_8TiledMMAINS4_8MMA_AtomIJNS4_17SM100_MMA_MXF4_SSISI_SI_fSJ_Li128ELi256ELi16ELNS4_4UMMA5MajorE0ELS18_0ELNS17_7ScaleInE0ELS19_0EEEEEENSM_INS5_IJSC_SC_SC_EEENS5_IJSW_SW_SW_EEEEENS5_IJNS4_10UnderscoreES1F_S1F_EEEEENS5_IJNS4_13SM90_TMA_LOADES1I_EEENS5_IJNS4_14ComposedLayoutINS4_7SwizzleILi3ELi4ELi3EEENS4_18smem_ptr_flag_bitsILi4EEENSM_INS5_IJSB_SG_EEENS5_IJSG_SC_EEEEEEENSM_INS5_IJNS5_IJNS5_IJSP_SC_EEESS_EEESC_NS5_IJSC_SO_EEEEEENS5_IJNS5_IJNS5_IJSS_SY_EEESX_EEESW_NS5_IJSO_SY_EEEEEEEEEEEvNS4_8identityENS5_IJNS4_23SM90_TMA_LOAD_MULTICASTES24_EEENS5_IJS1S_NSM_INS5_IJNS5_IJNS5_IJSP_NSA_ILi2EEEEEESS_EEESC_S1V_EEENS5_IJS1Y_SW_NS5_IJSO_NSA_ILi1024EEEEEEEEEEEEEEvS23_EENS_8epilogue10collective18CollectiveEpilogueINS2G_23Sm100TmaWarpSpecializedILi4ELi2ELi32ELb1ELb0EEEJNS5_IJNSA_ILi64EEESG_SG_EEENS5_IJNSM_IS2L_SC_EENSM_INS5_IJSN_S26_EEENS5_IJSC_SF_EEEEEEEENS_10bfloat16_tESL_S2S_SL_NS2G_6fusion15FusionCallbacksIS2K_NS2T_17LinearCombinationIS2S_fS2S_fLNS_15FloatRoundStyleE2EEES2M_S2R_JEEENS4_5SM1004TMEM4LOAD26SM100_TMEM_LOAD_32dp32b32xES1I_NS1K_INS1L_ILi2ELi4ELi3EEENS1N_ILi16EEENSM_INS5_IJSB_SN_EEENS5_IJSN_SC_EEEEEEENS4_39AutoVectorizingCopyWithAssumedAlignmentILi128EEENS4_14SM90_TMA_STOREES38_S3A_S3A_EEEvvEEEEvNT_6ParamsE) ;  /* 0xfffffec004807950 */ /* 0x000fea0003c3ffff */
        .weak           $__internal_2_$__cuda_sm10x_tcgen05_guardrail_trap_unallocated_columns_being_dealloced
        .type           $__internal_2_$__cuda_sm10x_tcgen05_guardrail_trap_unallocated_columns_being_dealloced,@function
        .size           $__internal_2_$__cuda_sm10x_tcgen05_guardrail_trap_unallocated_columns_being_dealloced,(.L_x_241 - $__internal_2_$__cuda_sm10x_tcgen05_guardrail_trap_unallocated_columns_being_dealloced)
$__internal_2_$__cuda_sm10x_tcgen05_guardrail_trap_unallocated_columns_being_dealloced:
[----:B------:R-:W-:Y:S05]  /*13e00*/  BPT.TRAP 0x1 ;  /* 0x000000040000795c */ /* 0x000fea0000300000 */
[----:B------:R-:W-:-:S04]  /*13e10*/  HFMA2 R3, -RZ, RZ, 0, 0 ;  /* 0x00000000ff037431 */ /* 0x000fc800000001ff */
[----:B------:R-:W-:Y:S05]  /*13e20*/  RET.REL.NODEC R2 `(_ZN7cutlass13device_kernelINS_4gemm6kernel13GemmUniversalIN4cute5tupleIJiiiiEEENS1_10collective13CollectiveMmaINS1_46MainloopSm100TmaUmmaWarpSpecializedBlockScaledILi3ELi2ELi1ENS5_IJNS4_1CILi8EEENSA_ILi1EEESC_EEEEENS5_IJNSA_ILi128EEENSA_ILi256EEESG_EEENS5_IJNS_12float_e2m1_tENS_13float_ue4m3_tEEEENS5_IJNS5_IJlSC_lEEENS4_6LayoutINS5_IJNS5_IJNS5_IJNSA_ILi32EEENSA_ILi4EEEEEEiEEENS5_IJNS5_IJNSA_ILi16EEESO_EEEiEEENS5_IJSC_iEEEEEENS5_IJST_NS5_IJNS5_IJNSA_ILi0EEESC_EEENSA_ILi512EEEEEENS5_IJSW_iEEEEEEEEEEESK_S13_NS4_8TiledMMAINS4_8MMA_AtomIJNS4_17SM100_MMA_MXF4_SSISI_SI_fSJ_Li128ELi256ELi16ELNS4_4UMMA5MajorE0ELS18_0ELNS17_7ScaleInE0ELS19_0EEEEEENSM_INS5_IJSC_SC_SC_EEENS5_IJSW_SW_SW_EEEEENS5_IJNS4_10UnderscoreES1F_S1F_EEEEENS5_IJNS4_13SM90_TMA_LOADES1I_EEENS5_IJNS4_14ComposedLayoutINS4_7SwizzleILi3ELi4ELi3EEENS4_18smem_ptr_flag_bitsILi4EEENSM_INS5_IJSB_SG_EEENS5_IJSG_SC_EEEEEEENSM_INS5_IJNS5_IJNS5_IJSP_SC_EEESS_EEESC_NS5_IJSC_SO_EEEEEENS5_IJNS5_IJNS5_IJSS_SY_EEESX_EEESW_NS5_IJSO_SY_EEEEEEEEEEEvNS4_8identityENS5_IJNS4_23SM90_TMA_LOAD_MULTICASTES24_EEENS5_IJS1S_NSM_INS5_IJNS5_IJNS5_IJSP_NSA_ILi2EEEEEESS_EEESC_S1V_EEENS5_IJS1Y_SW_NS5_IJSO_NSA_ILi1024EEEEEEEEEEEEEEvS23_EENS_8epilogue10collective18CollectiveEpilogueINS2G_23Sm100TmaWarpSpecializedILi4ELi2ELi32ELb1ELb0EEEJNS5_IJNSA_ILi64EEESG_SG_EEENS5_IJNSM_IS2L_SC_EENSM_INS5_IJSN_S26_EEENS5_IJSC_SF_EEEEEEEENS_10bfloat16_tESL_S2S_SL_NS2G_6fusion15FusionCallbacksIS2K_NS2T_17LinearCombinationIS2S_fS2S_fLNS_15FloatRoundStyleE2EEES2M_S2R_JEEENS4_5SM1004TMEM4LOAD26SM100_TMEM_LOAD_32dp32b32xES1I_NS1K_INS1L_ILi2ELi4ELi3EEENS1N_ILi16EEENSM_INS5_IJSB_SN_EEENS5_IJSN_SC_EEEEEEENS4_39AutoVectorizingCopyWithAssumedAlignmentILi128EEENS4_14SM90_TMA_STOREES38_S3A_S3A_EEEvvEEEEvNT_6ParamsE) ;  /* 0xfffffec002747950 */ /* 0x000fea0003c3ffff */
.L_x_240:
[----:B------:R-:W-:-:S00]  /*13e30*/  BRA `(.L_x_240) ;  /* 0xfffffffc00fc7947 */ /* 0x000fc0000383ffff */
[----:B------:R-:W-:-:S00]  /*13e40*/  NOP ;  /* 0x0000000000007918 */ /* 0x000fc00000000000 */
        /* <DEDUP_REMOVED lines=11> */
.L_x_241:


//--------------------- .nv.global.init           --------------------------
	.section	.nv.global.init,"aw",@progbits
.nv.global.init:
	.type		$str$29,@object
	.size		$str$29,($str$30 - $str$29)
$str$29:
        /*0000*/ 	.byte	0x28, 0x61, 0x64, 0x64, 0x72, 0x65, 0x73, 0x73, 0x20, 0x26, 0x20, 0x6d, 0x61, 0x73, 0x6b, 0x29
        /*0010*/ 	.byte	0x20, 0x3d, 0x3d, 0x20, 0x30, 0x00
	.type		$str$30,@object
	.size		$str$30,($str$26 - $str$30)
$str$30:
        /*0016*/ 	.byte	0x2f, 0x74, 0x6d, 0x70, 0x2f, 0x63, 0x75, 0x74, 0x6c, 0x61, 0x73, 0x73, 0x5f, 0x73, 0x77, 0x65
        /*0026*/ 	.byte	0x65, 0x70, 0x5f, 0x73, 0x72, 0x63, 0x2f, 0x69, 0x6e, 0x63, 0x6c, 0x75, 0x64, 0x65, 0x2f, 0x63
        /*0036*/ 	.byte	0x75, 0x74, 0x65, 0x2f, 0x70, 0x6f, 0x69, 0x6e, 0x74, 0x65, 0x72, 0x5f, 0x66, 0x6c, 0x61, 0x67
        /*0046*/ 	.byte	0x67, 0x65, 0x64, 0x2e, 0x68, 0x70, 0x70, 0x00
	.type		$str$26,@object
	.size		$str$26,($str$25 - $str$26)
$str$26:
        /*004e*/ 	.byte	0x2f, 0x74, 0x6d, 0x70, 0x2f, 0x63, 0x75, 0x74, 0x6c, 0x61, 0x73, 0x73, 0x5f, 0x73, 0x77, 0x65
        /*005e*/ 	.byte	0x65, 0x70, 0x5f, 0x73, 0x72, 0x63, 0x2f, 0x69, 0x6e, 0x63, 0x6c, 0x75, 0x64, 0x65, 0x2f, 0x63
        /*006e*/ 	.byte	0x75, 0x74, 0x65, 0x2f, 0x61, 0x74, 0x6f, 0x6d, 0x2f, 0x63, 0x6f, 0x70, 0x79, 0x5f, 0x74, 0x72
        /*007e*/ 	.byte	0x61, 0x69, 0x74, 0x73, 0x5f, 0x73, 0x6d, 0x31, 0x30, 0x30, 0x2e, 0x68, 0x70, 0x70, 0x00
	.type		$str$25,@object
	.size		$str$25,(__unnamed_1 - $str$25)
$str$25:
        /*008d*/ 	.byte	0x28, 0x28, 0x75, 0x69, 0x6e, 0x74, 0x33, 0x32, 0x5f, 0x74, 0x28, 0x74, 0x68, 0x72, 0x65, 0x61
        /*009d*/ 	.byte	0x64, 0x49, 0x64, 0x78, 0x2e, 0x78, 0x29, 0x20, 0x2f, 0x20, 0x33, 0x32, 0x29, 0x20, 0x25, 0x20
        /*00ad*/ 	.byte	0x34, 0x29, 0x20, 0x3d, 0x3d, 0x20, 0x28, 0x28, 0x28, 0x74, 0x6d, 0x65, 0x6d, 0x5f, 0x61, 0x64
        /*00bd*/ 	.byte	0x64, 0x72, 0x20, 0x3e, 0x3e, 0x20, 0x31, 0x36, 0x29, 0x20, 0x2f, 0x20, 0x33, 0x32, 0x29, 0x20
        /*00cd*/ 	.byte	0x25, 0x20, 0x34, 0x29, 0x00
	.type		__unnamed_1,@object
	.size		__unnamed_1,(__unnamed_2 - __unnamed_1)
__unnamed_1:
        /*00d2*/ 	.byte	0x61, 0x75, 0x74, 0x6f, 0x20, 0x63, 0x75, 0x74, 0x65, 0x3a, 0x3a, 0x61, 0x73, 0x5f, 0x70, 0x6f
        /* <DEDUP_REMOVED lines=24> */
        /*0262*/ 	.byte	0x43, 0x3c, 0x34, 0x30, 0x39, 0x36, 0x3e, 0x3e, 0x3e, 0x3e, 0x5d, 0x00
	.type		__unnamed_2,@object
	.size		__unnamed_2,(.L_2 - __unnamed_2)
__unnamed_2:
        /* <DEDUP_REMOVED lines=42> */
        /*050e*/ 	.byte	0x3e, 0x3e, 0x5d, 0x00
.L_2:


//--------------------- .nv.shared._ZN7cutlass13device_kernelINS_4gemm6kernel13GemmUniversalIN4cute5tupleIJiiiiEEENS1_10collective13CollectiveMmaINS1_46MainloopSm100TmaUmmaWarpSpecializedBlockScaledILi3ELi2ELi1ENS5_IJNS4_1CILi8EEENSA_ILi1EEESC_EEEEENS5_IJNSA_ILi128EEENSA_ILi256EEESG_EEENS5_IJNS_12float_e2m1_tENS_13float_ue4m3_tEEEENS5_IJNS5_IJlSC_lEEENS4_6LayoutINS5_IJNS5_IJNS5_IJNSA_ILi32EEENSA_ILi4EEEEEEiEEENS5_IJNS5_IJNSA_ILi16EEESO_EEEiEEENS5_IJSC_iEEEEEENS5_IJST_NS5_IJNS5_IJNSA_ILi0EEESC_EEENSA_ILi512EEEEEENS5_IJSW_iEEEEEEEEEEESK_S13_NS4_8TiledMMAINS4_8MMA_AtomIJNS4_17SM100_MMA_MXF4_SSISI_SI_fSJ_Li128ELi256ELi16ELNS4_4UMMA5MajorE0ELS18_0ELNS17_7ScaleInE0ELS19_0EEEEEENSM_INS5_IJSC_SC_SC_EEENS5_IJSW_SW_SW_EEEEENS5_IJNS4_10UnderscoreES1F_S1F_EEEEENS5_IJNS4_13SM90_TMA_LOADES1I_EEENS5_IJNS4_14ComposedLayoutINS4_7SwizzleILi3ELi4ELi3EEENS4_18smem_ptr_flag_bitsILi4EEENSM_INS5_IJSB_SG_EEENS5_IJSG_SC_EEEEEEENSM_INS5_IJNS5_IJNS5_IJSP_SC_EEESS_EEESC_NS5_IJSC_SO_EEEEEENS5_IJNS5_IJNS5_IJSS_SY_EEESX_EEESW_NS5_IJSO_SY_EEEEEEEEEEEvNS4_8identityENS5_IJNS4_23SM90_TMA_LOAD_MULTICASTES24_EEENS5_IJS1S_NSM_INS5_IJNS5_IJNS5_IJSP_NSA_ILi2EEEEEESS_EEESC_S1V_EEENS5_IJS1Y_SW_NS5_IJSO_NSA_ILi1024EEEEEEEEEEEEEEvS23_EENS_8epilogue10collective18CollectiveEpilogueINS2G_23Sm100TmaWarpSpecializedILi4ELi2ELi32ELb1ELb0EEEJNS5_IJNSA_ILi64EEESG_SG_EEENS5_IJNSM_IS2L_SC_EENSM_INS5_IJSN_S26_EEENS5_IJSC_SF_EEEEEEEENS_10bfloat16_tESL_S2S_SL_NS2G_6fusion15FusionCallbacksIS2K_NS2T_17LinearCombinationIS2S_fS2S_fLNS_15FloatRoundStyleE2EEES2M_S2R_JEEENS4_5SM1004TMEM4LOAD26SM100_TMEM_LOAD_32dp32b32xES1I_NS1K_INS1L_ILi2ELi4ELi3EEENS1N_ILi16EEENSM_INS5_IJSB_SN_EEENS5_IJSN_SC_EEEEEEENS4_39AutoVectorizingCopyWithAssumedAlignmentILi128EEENS4_14SM90_TMA_STOREES38_S3A_S3A_EEEvvEEEEvNT_6ParamsE --------------------------
	.section	.nv.shared._ZN7cutlass13device_kernelINS_4gemm6kernel13GemmUniversalIN4cute5tupleIJiiiiEEENS1_10collective13CollectiveMmaINS1_46MainloopSm100TmaUmmaWarpSpecializedBlockScaledILi3ELi2ELi1ENS5_IJNS4_1CILi8EEENSA_ILi1EEESC_EEEEENS5_IJNSA_ILi128EEENSA_ILi256EEESG_EEENS5_IJNS_12float_e2m1_tENS_13float_ue4m3_tEEEENS5_IJNS5_IJlSC_lEEENS4_6LayoutINS5_IJNS5_IJNS5_IJNSA_ILi32EEENSA_ILi4EEEEEEiEEENS5_IJNS5_IJNSA_ILi16EEESO_EEEiEEENS5_IJSC_iEEEEEENS5_IJST_NS5_IJNS5_IJNSA_ILi0EEESC_EEENSA_ILi512EEEEEENS5_IJSW_iEEEEEEEEEEESK_S13_NS4_8TiledMMAINS4_8MMA_AtomIJNS4_17SM100_MMA_MXF4_SSISI_SI_fSJ_Li128ELi256ELi16ELNS4_4UMMA5MajorE0ELS18_0ELNS17_7ScaleInE0ELS19_0EEEEEENSM_INS5_IJSC_SC_SC_EEENS5_IJSW_SW_SW_EEEEENS5_IJNS4_10UnderscoreES1F_S1F_EEEEENS5_IJNS4_13SM90_TMA_LOADES1I_EEENS5_IJNS4_14ComposedLayoutINS4_7SwizzleILi3ELi4ELi3EEENS4_18smem_ptr_flag_bitsILi4EEENSM_INS5_IJSB_SG_EEENS5_IJSG_SC_EEEEEEENSM_INS5_IJNS5_IJNS5_IJSP_SC_EEESS_EEESC_NS5_IJSC_SO_EEEEEENS5_IJNS5_IJNS5_IJSS_SY_EEESX_EEESW_NS5_IJSO_SY_EEEEEEEEEEEvNS4_8identityENS5_IJNS4_23SM90_TMA_LOAD_MULTICASTES24_EEENS5_IJS1S_NSM_INS5_IJNS5_IJNS5_IJSP_NSA_ILi2EEEEEESS_EEESC_S1V_EEENS5_IJS1Y_SW_NS5_IJSO_NSA_ILi1024EEEEEEEEEEEEEEvS23_EENS_8epilogue10collective18CollectiveEpilogueINS2G_23Sm100TmaWarpSpecializedILi4ELi2ELi32ELb1ELb0EEEJNS5_IJNSA_ILi64EEESG_SG_EEENS5_IJNSM_IS2L_SC_EENSM_INS5_IJSN_S26_EEENS5_IJSC_SF_EEEEEEEENS_10bfloat16_tESL_S2S_SL_NS2G_6fusion15FusionCallbacksIS2K_NS2T_17LinearCombinationIS2S_fS2S_fLNS_15FloatRoundStyleE2EEES2M_S2R_JEEENS4_5SM1004TMEM4LOAD26SM100_TMEM_LOAD_32dp32b32xES1I_NS1K_INS1L_ILi2ELi4ELi3EEENS1N_ILi16EEENSM_INS5_IJSB_SN_EEENS5_IJSN_SC_EEEEEEENS4_39AutoVectorizingCopyWithAssumedAlignmentILi128EEENS4_14SM90_TMA_STOREES38_S3A_S3A_EEEvvEEEEvNT_6ParamsE,"aw",@nobits
	.sectionflags	@""
	.align	16
	.zero		1024


//--------------------- .nv.shared.reserved.0     --------------------------
	.section	.nv.shared.reserved.0,"aw",@nobits
	.weak		__nv_reservedSMEM_offset_0_alias
	.size		__nv_reservedSMEM_offset_0_alias, 0, 64
	.other		__nv_reservedSMEM_offset_0_alias,@"STO_CUDA_RESERVED_SHARED STV_DEFAULT"
__nv_reservedSMEM_offset_0_alias:
	.zero		0
.nv.shared.reserved.0:
	.zero		64
	.weak		__nv_reservedSMEM_tcgen05_partition
	.type		__nv_reservedSMEM_tcgen05_partition,@object
	.size		__nv_reservedSMEM_tcgen05_partition,(.L_0 - __nv_reservedSMEM_tcgen05_partition)
__nv_reservedSMEM_tcgen05_partition:
	.zero		32
.L_0:


//--------------------- .nv.global                --------------------------
	.section	.nv.global,"aw",@nobits
.nv.global:
	.type		_ZN40_INTERNAL_2389cc0a_4_k_cu_c2014c53_228124cute1_E,@object
	.size		_ZN40_INTERNAL_2389cc0a_4_k_cu_c2014c53_228124cute1_E,(_ZN40_INTERNAL_2389cc0a_4_k_cu_c2014c53_228124cuda3std3__45__cpo6cbeginE - _ZN40_INTERNAL_2389cc0a_4_k_cu_c2014c53_228124cute1_E)
_ZN40_INTERNAL_2389cc0a_4_k_cu_c2014c53_228124cute1_E:
	.zero		1
	.type		_ZN40_INTERNAL_2389cc0a_4_k_cu_c2014c53_228124cuda3std3__45__cpo6cbeginE,@object
	.size		_ZN40_INTERNAL_2389cc0a_4_k_cu_c2014c53_228124cuda3std3__45__cpo6cbeginE,(_ZN40_INTERNAL_2389cc0a_4_k_cu_c2014c53_228124cuda3std3__48in_placeE - _ZN40_INTERNAL_2389cc0a_4_k_cu_c2014c53_228124cuda3std3__45__cpo6cbeginE)
_ZN40_INTERNAL_2389cc0a_4_k_cu_c2014c53_228124cuda3std3__45__cpo6cbeginE:
	.zero		1
	.type		_ZN40_INTERNAL_2389cc0a_4_k_cu_c2014c53_228124cuda3std3__48in_placeE,@object
	.size		_ZN40_INTERNAL_2389cc0a_4_k_cu_c2014c53_228124cuda3std3__48in_placeE,(_ZN40_INTERNAL_2389cc0a_4_k_cu_c2014c53_228124cuda3std6ranges3__45__cpo9iter_moveE - _ZN40_INTERNAL_2389cc0a_4_k_cu_c2014c53_228124cuda3std3__48in_placeE)
_ZN40_INTERNAL_2389cc0a_4_k_cu_c2014c53_228124cuda3std3__48in_placeE:
	.zero		1
	.type		_ZN40_INTERNAL_2389cc0a_4_k_cu_c2014c53_228124cuda3std6ranges3__45__cpo9iter_moveE,@object
	.size		_ZN40_INTERNAL_2389cc0a_4_k_cu_c2014c53_228124cuda3std6ranges3__45__cpo9iter_moveE,(_ZN40_INTERNAL_2389cc0a_4_k_cu_c2014c53_228124cuda3std3__45__cpo5beginE - _ZN40_INTERNAL_2389cc0a_4_k_cu_c2014c53_228124cuda3std6ranges3__45__cpo9iter_moveE)
_ZN40_INTERNAL_2389cc0a_4_k_cu_c2014c53_228124cuda3std6ranges3__45__cpo9iter_moveE:
	.zero		1
	.type		_ZN40_INTERNAL_2389cc0a_4_k_cu_c2014c53_228124cuda3std3__45__cpo5beginE,@object
	.size		_ZN40_INTERNAL_2389cc0a_4_k_cu_c2014c53_228124cuda3std3__45__cpo5beginE,(_ZN40_INTERNAL_2389cc0a_4_k_cu_c2014c53_228124cuda3std3__442_GLOBAL__N__2389cc0a_4_k_cu_c2014c53_228126ignoreE - _ZN40_INTERNAL_2389cc0a_4_k_cu_c2014c53_228124cuda3std3__45__cpo5beginE)
_ZN40_INTERNAL_2389cc0a_4_k_cu_c2014c53_228124cuda3std3__45__cpo5beginE:
	.zero		1
	.type		_ZN40_INTERNAL_2389cc0a_4_k_cu_c2014c53_228124cuda3std3__442_GLOBAL__N__2389cc0a_4_k_cu_c2014c53_228126ignoreE,@object
	.size		_ZN40_INTERNAL_2389cc0a_4_k_cu_c2014c53_228124cuda3std3__442_GLOBAL__N__2389cc0a_4_k_cu_c2014c53_228126ignoreE,(_ZN40_INTERNAL_2389cc0a_4_k_cu_c2014c53_228124cute7productE - _ZN40_INTERNAL_2389cc0a_4_k_cu_c2014c53_228124cuda3std3__442_GLOBAL__N__2389cc0a_4_k_cu_c2014c53_228126ignoreE)
_ZN40_INTERNAL_2389cc0a_4_k_cu_c2014c53_228124cuda3std3__442_GLOBAL__N__2389cc0a_4_k_cu_c2014c53_228126ignoreE:
	.zero		1
	.type		_ZN40_INTERNAL_2389cc0a_4_k_cu_c2014c53_228124cute7productE,@object
	.size		_ZN40_INTERNAL_2389cc0a_4_k_cu_c2014c53_228124cute7productE,(_ZN40_INTERNAL_2389cc0a_4_k_cu_c2014c53_228124cuda3std3__45__cpo3endE - _ZN40_INTERNAL_2389cc0a_4_k_cu_c2014c53_228124cute7productE)
_ZN40_INTERNAL_2389cc0a_4_k_cu_c2014c53_228124cute7productE:
	.zero		1
	.type		_ZN40_INTERNAL_2389cc0a_4_k_cu_c2014c53_228124cuda3std3__45__cpo3endE,@object
	.size		_ZN40_INTERNAL_2389cc0a_4_k_cu_c2014c53_228124cuda3std3__45__cpo3endE,(_ZN40_INTERNAL_2389cc0a_4_k_cu_c2014c53_228124cuda3std3__419piecewise_constructE - _ZN40_INTERNAL_2389cc0a_4_k_cu_c2014c53_228124cuda3std3__45__cpo3endE)
_ZN40_INTERNAL_2389cc0a_4_k_cu_c2014c53_228124cuda3std3__45__cpo3endE:
	.zero		1
	.type		_ZN40_INTERNAL_2389cc0a_4_k_cu_c2014c53_228124cuda3std3__419piecewise_constructE,@object
	.size		_ZN40_INTERNAL_2389cc0a_4_k_cu_c2014c53_228124cuda3std3__419piecewise_constructE,(_ZN40_INTERNAL_2389cc0a_4_k_cu_c2014c53_228124cuda3std3__45__cpo4cendE - _ZN40_INTERNAL_2389cc0a_4_k_cu_c2014c53_228124cuda3std3__419piecewise_constructE)
_ZN40_INTERNAL_2389cc0a_4_k_cu_c2014c53_228124cuda3std3__419piecewise_constructE:
	.zero		1
	.type		_ZN40_INTERNAL_2389cc0a_4_k_cu_c2014c53_228124cuda3std3__45__cpo4cendE,@object
	.size		_ZN40_INTERNAL_2389cc0a_4_k_cu_c2014c53_228124cuda3std3__45__cpo4cendE,(_ZN40_INTERNAL_2389cc0a_4_k_cu_c2014c53_228124cuda3std6ranges3__45__cpo4swapE - _ZN40_INTERNAL_2389cc0a_4_k_cu_c2014c53_228124cuda3std3__45__cpo4cendE)
_ZN40_INTERNAL_2389cc0a_4_k_cu_c2014c53_228124cuda3std3__45__cpo4cendE:
	.zero		1
	.type		_ZN40_INTERNAL_2389cc0a_4_k_cu_c2014c53_228124cuda3std6ranges3__45__cpo4swapE,@object
	.size		_ZN40_INTERNAL_2389cc0a_4_k_cu_c2014c53_228124cuda3std6ranges3__45__cpo4swapE,(.L_10 - _ZN40_INTERNAL_2389cc0a_4_k_cu_c2014c53_228124cuda3std6ranges3__45__cpo4swapE)
_ZN40_INTERNAL_2389cc0a_4_k_cu_c2014c53_228124cuda3std6ranges3__45__cpo4swapE:
	.zero		1
.L_10:


//--------------------- .nv.constant0._ZN7cutlass13device_kernelINS_4gemm6kernel13GemmUniversalIN4cute5tupleIJiiiiEEENS1_10collective13CollectiveMmaINS1_46MainloopSm100TmaUmmaWarpSpecializedBlockScaledILi3ELi2ELi1ENS5_IJNS4_1CILi8EEENSA_ILi1EEESC_EEEEENS5_IJNSA_ILi128EEENSA_ILi256EEESG_EEENS5_IJNS_12float_e2m1_tENS_13float_ue4m3_tEEEENS5_IJNS5_IJlSC_lEEENS4_6LayoutINS5_IJNS5_IJNS5_IJNSA_ILi32EEENSA_ILi4EEEEEEiEEENS5_IJNS5_IJNSA_ILi16EEESO_EEEiEEENS5_IJSC_iEEEEEENS5_IJST_NS5_IJNS5_IJNSA_ILi0EEESC_EEENSA_ILi512EEEEEENS5_IJSW_iEEEEEEEEEEESK_S13_NS4_8TiledMMAINS4_8MMA_AtomIJNS4_17SM100_MMA_MXF4_SSISI_SI_fSJ_Li128ELi256ELi16ELNS4_4UMMA5MajorE0ELS18_0ELNS17_7ScaleInE0ELS19_0EEEEEENSM_INS5_IJSC_SC_SC_EEENS5_IJSW_SW_SW_EEEEENS5_IJNS4_10UnderscoreES1F_S1F_EEEEENS5_IJNS4_13SM90_TMA_LOADES1I_EEENS5_IJNS4_14ComposedLayoutINS4_7SwizzleILi3ELi4ELi3EEENS4_18smem_ptr_flag_bitsILi4EEENSM_INS5_IJSB_SG_EEENS5_IJSG_SC_EEEEEEENSM_INS5_IJNS5_IJNS5_IJSP_SC_EEESS_EEESC_NS5_IJSC_SO_EEEEEENS5_IJNS5_IJNS5_IJSS_SY_EEESX_EEESW_NS5_IJSO_SY_EEEEEEEEEEEvNS4_8identityENS5_IJNS4_23SM90_TMA_LOAD_MULTICASTES24_EEENS5_IJS1S_NSM_INS5_IJNS5_IJNS5_IJSP_NSA_ILi2EEEEEESS_EEESC_S1V_EEENS5_IJS1Y_SW_NS5_IJSO_NSA_ILi1024EEEEEEEEEEEEEEvS23_EENS_8epilogue10collective18CollectiveEpilogueINS2G_23Sm100TmaWarpSpecializedILi4ELi2ELi32ELb1ELb0EEEJNS5_IJNSA_ILi64EEESG_SG_EEENS5_IJNSM_IS2L_SC_EENSM_INS5_IJSN_S26_EEENS5_IJSC_SF_EEEEEEEENS_10bfloat16_tESL_S2S_SL_NS2G_6fusion15FusionCallbacksIS2K_NS2T_17LinearCombinationIS2S_fS2S_fLNS_15FloatRoundStyleE2EEES2M_S2R_JEEENS4_5SM1004TMEM4LOAD26SM100_TMEM_LOAD_32dp32b32xES1I_NS1K_INS1L_ILi2ELi4ELi3EEENS1N_ILi16EEENSM_INS5_IJSB_SN_EEENS5_IJSN_SC_EEEEEEENS4_39AutoVectorizingCopyWithAssumedAlignmentILi128EEENS4_14SM90_TMA_STOREES38_S3A_S3A_EEEvvEEEEvNT_6ParamsE --------------------------
	.section	.nv.constant0._ZN7cutlass13device_kernelINS_4gemm6kernel13GemmUniversalIN4cute5tupleIJiiiiEEENS1_10collective13CollectiveMmaINS1_46MainloopSm100TmaUmmaWarpSpecializedBlockScaledILi3ELi2ELi1ENS5_IJNS4_1CILi8EEENSA_ILi1EEESC_EEEEENS5_IJNSA_ILi128EEENSA_ILi256EEESG_EEENS5_IJNS_12float_e2m1_tENS_13float_ue4m3_tEEEENS5_IJNS5_IJlSC_lEEENS4_6LayoutINS5_IJNS5_IJNS5_IJNSA_ILi32EEENSA_ILi4EEEEEEiEEENS5_IJNS5_IJNSA_ILi16EEESO_EEEiEEENS5_IJSC_iEEEEEENS5_IJST_NS5_IJNS5_IJNSA_ILi0EEESC_EEENSA_ILi512EEEEEENS5_IJSW_iEEEEEEEEEEESK_S13_NS4_8TiledMMAINS4_8MMA_AtomIJNS4_17SM100_MMA_MXF4_SSISI_SI_fSJ_Li128ELi256ELi16ELNS4_4UMMA5MajorE0ELS18_0ELNS17_7ScaleInE0ELS19_0EEEEEENSM_INS5_IJSC_SC_SC_EEENS5_IJSW_SW_SW_EEEEENS5_IJNS4_10UnderscoreES1F_S1F_EEEEENS5_IJNS4_13SM90_TMA_LOADES1I_EEENS5_IJNS4_14ComposedLayoutINS4_7SwizzleILi3ELi4ELi3EEENS4_18smem_ptr_flag_bitsILi4EEENSM_INS5_IJSB_SG_EEENS5_IJSG_SC_EEEEEEENSM_INS5_IJNS5_IJNS5_IJSP_SC_EEESS_EEESC_NS5_IJSC_SO_EEEEEENS5_IJNS5_IJNS5_IJSS_SY_EEESX_EEESW_NS5_IJSO_SY_EEEEEEEEEEEvNS4_8identityENS5_IJNS4_23SM90_TMA_LOAD_MULTICASTES24_EEENS5_IJS1S_NSM_INS5_IJNS5_IJNS5_IJSP_NSA_ILi2EEEEEESS_EEESC_S1V_EEENS5_IJS1Y_SW_NS5_IJSO_NSA_ILi1024EEEEEEEEEEEEEEvS23_EENS_8epilogue10collective18CollectiveEpilogueINS2G_23Sm100TmaWarpSpecializedILi4ELi2ELi32ELb1ELb0EEEJNS5_IJNSA_ILi64EEESG_SG_EEENS5_IJNSM_IS2L_SC_EENSM_INS5_IJSN_S26_EEENS5_IJSC_SF_EEEEEEEENS_10bfloat16_tESL_S2S_SL_NS2G_6fusion15FusionCallbacksIS2K_NS2T_17LinearCombinationIS2S_fS2S_fLNS_15FloatRoundStyleE2EEES2M_S2R_JEEENS4_5SM1004TMEM4LOAD26SM100_TMEM_LOAD_32dp32b32xES1I_NS1K_INS1L_ILi2ELi4ELi3EEENS1N_ILi16EEENSM_INS5_IJSB_SN_EEENS5_IJSN_SC_EEEEEEENS4_39AutoVectorizingCopyWithAssumedAlignmentILi128EEENS4_14SM90_TMA_STOREES38_S3A_S3A_EEEvvEEEEvNT_6ParamsE,"a",@progbits
	.sectionflags	@""
	.align	4
.nv.constant0._ZN7cutlass13device_kernelINS_4gemm6kernel13GemmUniversalIN4cute5tupleIJiiiiEEENS1_10collective13CollectiveMmaINS1_46MainloopSm100TmaUmmaWarpSpecializedBlockScaledILi3ELi2ELi1ENS5_IJNS4_1CILi8EEENSA_ILi1EEESC_EEEEENS5_IJNSA_ILi128EEENSA_ILi256EEESG_EEENS5_IJNS_12float_e2m1_tENS_13float_ue4m3_tEEEENS5_IJNS5_IJlSC_lEEENS4_6LayoutINS5_IJNS5_IJNS5_IJNSA_ILi32EEENSA_ILi4EEEEEEiEEENS5_IJNS5_IJNSA_ILi16EEESO_EEEiEEENS5_IJSC_iEEEEEENS5_IJST_NS5_IJNS5_IJNSA_ILi0EEESC_EEENSA_ILi512EEEEEENS5_IJSW_iEEEEEEEEEEESK_S13_NS4_8TiledMMAINS4_8MMA_AtomIJNS4_17SM100_MMA_MXF4_SSISI_SI_fSJ_Li128ELi256ELi16ELNS4_4UMMA5MajorE0ELS18_0ELNS17_7ScaleInE0ELS19_0EEEEEENSM_INS5_IJSC_SC_SC_EEENS5_IJSW_SW_SW_EEEEENS5_IJNS4_10UnderscoreES1F_S1F_EEEEENS5_IJNS4_13SM90_TMA_LOADES1I_EEENS5_IJNS4_14ComposedLayoutINS4_7SwizzleILi3ELi4ELi3EEENS4_18smem_ptr_flag_bitsILi4EEENSM_INS5_IJSB_SG_EEENS5_IJSG_SC_EEEEEEENSM_INS5_IJNS5_IJNS5_IJSP_SC_EEESS_EEESC_NS5_IJSC_SO_EEEEEENS5_IJNS5_IJNS5_IJSS_SY_EEESX_EEESW_NS5_IJSO_SY_EEEEEEEEEEEvNS4_8identityENS5_IJNS4_23SM90_TMA_LOAD_MULTICASTES24_EEENS5_IJS1S_NSM_INS5_IJNS5_IJNS5_IJSP_NSA_ILi2EEEEEESS_EEESC_S1V_EEENS5_IJS1Y_SW_NS5_IJSO_NSA_ILi1024EEEEEEEEEEEEEEvS23_EENS_8epilogue10collective18CollectiveEpilogueINS2G_23Sm100TmaWarpSpecializedILi4ELi2ELi32ELb1ELb0EEEJNS5_IJNSA_ILi64EEESG_SG_EEENS5_IJNSM_IS2L_SC_EENSM_INS5_IJSN_S26_EEENS5_IJSC_SF_EEEEEEEENS_10bfloat16_tESL_S2S_SL_NS2G_6fusion15FusionCallbacksIS2K_NS2T_17LinearCombinationIS2S_fS2S_fLNS_15FloatRoundStyleE2EEES2M_S2R_JEEENS4_5SM1004TMEM4LOAD26SM100_TMEM_LOAD_32dp32b32xES1I_NS1K_INS1L_ILi2ELi4ELi3EEENS1N_ILi16EEENSM_INS5_IJSB_SN_EEENS5_IJSN_SC_EEEEEEENS4_39AutoVectorizingCopyWithAssumedAlignmentILi128EEENS4_14SM90_TMA_STOREES38_S3A_S3A_EEEvvEEEEvNT_6ParamsE:
	.zero		3968


//--------------------- SYMBOLS --------------------------

	.type		.nv.reservedSmem.offset0,@object
	.size		.nv.reservedSmem.offset0,0x4
	.type		.nv.reservedSmem.cap,@object
	.size		.nv.reservedSmem.cap,0x4
	.type		__assertfail,@function
